def matmul_kernel(
    a_ptr,
    b_ptr,
    c_ptr,
    M,
    N,
    K,
    stride_am,
    stride_ak,
    stride_bk,
    stride_bn,
    stride_cm,
    stride_cn,
    BLOCK_M: tl.constexpr,
    BLOCK_N: tl.constexpr,
    BLOCK_K: tl.constexpr,
    GROUP_M: tl.constexpr,
):
    pid = tl.program_id(axis=0)
    num_pid_m = tl.cdiv(M, BLOCK_M)
    num_pid_n = tl.cdiv(N, BLOCK_N)
    num_pid_in_group = GROUP_M * num_pid_n
    group_id = pid // num_pid_in_group
    first_pid_m = group_id * GROUP_M
    group_size_m = min(num_pid_m - first_pid_m, GROUP_M)
    pid_m = first_pid_m + ((pid % num_pid_in_group) % group_size_m)
    pid_n = (pid % num_pid_in_group) // group_size_m

    offs_am = (pid_m * BLOCK_M + tl.arange(0, BLOCK_M)) % M
    offs_bn = (pid_n * BLOCK_N + tl.arange(0, BLOCK_N)) % N
    offs_k = tl.arange(0, BLOCK_K)
    a_ptrs = a_ptr + offs_am[:, None] * stride_am + offs_k[None, :] * stride_ak
    b_ptrs = b_ptr + offs_k[:, None] * stride_bk + offs_bn[None, :] * stride_bn

    acc = tl.zeros((BLOCK_M, BLOCK_N), dtype=tl.float32)
    for kk in range(0, tl.cdiv(K, BLOCK_K)):
        a = tl.load(a_ptrs, mask=offs_k[None, :] < K - kk * BLOCK_K, other=0.0)
        b = tl.load(b_ptrs, mask=offs_k[:, None] < K - kk * BLOCK_K, other=0.0)
        acc = tl.dot(a, b, acc)
        a_ptrs += BLOCK_K * stride_ak
        b_ptrs += BLOCK_K * stride_bk

    c = acc.to(c_ptr.dtype.element_ty)
    offs_cm = pid_m * BLOCK_M + tl.arange(0, BLOCK_M)
    offs_cn = pid_n * BLOCK_N + tl.arange(0, BLOCK_N)
    c_ptrs = c_ptr + offs_cm[:, None] * stride_cm + offs_cn[None, :] * stride_cn
    mask = (offs_cm[:, None] < M) & (offs_cn[None, :] < N)
    tl.store(c_ptrs, c, mask=mask)

# config = {"BLOCK_K": 64, "BLOCK_M": 256, "BLOCK_N": 128, "GROUP_M": 1, "arch": "sm_100", "dtype": "fp32", "num_ctas": 1, "num_stages": 3, "num_warps": 4}
# arch = sm_100


// ===== COMPILED SASS (sm_100a) =====

	.target	sm_100a

	.elftype	@"ET_EXEC"


//--------------------- .note.nv.tkinfo           --------------------------
	.section	.note.nv.tkinfo,"",@"SHT_NOTE"
	.sectionflags	@"SHF_NOTE_NV_TKINFO"
	.tkinfo
        /*0018*/ 	.word	0x00000081
        /*0030*/ 	.string	""
        /*0030*/ 	.string	"ptxas-blackwell"
        /*0030*/ 	.string	"Cuda compilation tools, release 12.9, V12.9.86"
        /*0030*/ 	.string	"Build cuda_12.9.r12.9/compiler.36037853_0"
        /*0030*/ 	.string	"-v  -suppress-debug-info  -lineinfo  -arch sm_100a "



//--------------------- .note.nv.cuver            --------------------------
	.section	.note.nv.cuver,"",@"SHT_NOTE"
	.sectionflags	@"SHF_NOTE_NV_CUVER"
        /*0018*/ 	.short	0x0001
        /*001a*/ 	.short	0x0064
        /*001c*/ 	.short	0x0001
        /*001e*/ 	.short	0x0000
        /*0020*/ 	.short	0x0001
        /*0022*/ 	.short	0x0000


//--------------------- .nv.info                  --------------------------
	.section	.nv.info,"",@"SHT_CUDA_INFO"
	.align	4


	//----- nvinfo : EIATTR_REGCOUNT
	.align		4
        /*0000*/ 	.byte	0x04, 0x2f
        /*0002*/ 	.short	(.L_4 - .L_3)
	.align		4
.L_3:
        /*0004*/ 	.word	index@(matmul_kernel)
        /*0008*/ 	.word	0x000000ff


	//----- nvinfo : EIATTR_FRAME_SIZE
	.align		4
.L_4:
        /*000c*/ 	.byte	0x04, 0x11
        /*000e*/ 	.short	(.L_6 - .L_5)
	.align		4
.L_5:
        /*0010*/ 	.word	index@($__internal_2_$__cuda_sm10x_tcgen05_guardrail_trap_unallocated_columns_being_dealloced)
        /*0014*/ 	.word	0x000006c0


	//----- nvinfo : EIATTR_FRAME_SIZE
	.align		4
.L_6:
        /*0018*/ 	.byte	0x04, 0x11
        /*001a*/ 	.short	(.L_8 - .L_7)
	.align		4
.L_7:
        /*001c*/ 	.word	index@($__internal_1_$__cuda_sm10x_tcgen05_guardrail_trap_phase_invalid_during_alloc)
        /*0020*/ 	.word	0x000006c0


	//----- nvinfo : EIATTR_FRAME_SIZE
	.align		4
.L_8:
        /*0024*/ 	.byte	0x04, 0x11
        /*0026*/ 	.short	(.L_10 - .L_9)
	.align		4
.L_9:
        /*0028*/ 	.word	index@($__internal_0_$__cuda_sm10x_tcgen05_guardrail_trap_col_being_dealloced_not_returned_by_alloc)
        /*002c*/ 	.word	0x000006c0


	//----- nvinfo : EIATTR_FRAME_SIZE
	.align		4
.L_10:
        /*0030*/ 	.byte	0x04, 0x11
        /*0032*/ 	.short	(.L_12 - .L_11)
	.align		4
.L_11:
        /*0034*/ 	.word	index@(matmul_kernel)
        /*0038*/ 	.word	0x000006c0


	//----- nvinfo : EIATTR_MIN_STACK_SIZE
	.align		4
.L_12:
        /*003c*/ 	.byte	0x04, 0x12
        /*003e*/ 	.short	(.L_14 - .L_13)
	.align		4
.L_13:
        /*0040*/ 	.word	index@(matmul_kernel)
        /*0044*/ 	.word	0x000006c0
.L_14:


//--------------------- .nv.info.matmul_kernel    --------------------------
	.section	.nv.info.matmul_kernel,"",@"SHT_CUDA_INFO"
	.sectionflags	@""
	.align	4


	//----- nvinfo : EIATTR_CUDA_API_VERSION
	.align		4
        /*0000*/ 	.byte	0x04, 0x37
        /*0002*/ 	.short	(.L_16 - .L_15)
.L_15:
        /*0004*/ 	.word	0x00000081


	//----- nvinfo : EIATTR_KPARAM_INFO
	.align		4
.L_16:
        /*0008*/ 	.byte	0x04, 0x17
        /*000a*/ 	.short	(.L_18 - .L_17)
.L_17:
        /*000c*/ 	.word	0x00000000
        /*0010*/ 	.short	0x000d
        /*0012*/ 	.short	0x0048
        /*0014*/ 	.byte	0x00, 0xf4, 0x21, 0x00


	//----- nvinfo : EIATTR_KPARAM_INFO
	.align		4
.L_18:
        /*0018*/ 	.byte	0x04, 0x17
        /*001a*/ 	.short	(.L_20 - .L_19)
.L_19:
        /*001c*/ 	.word	0x00000000
        /*0020*/ 	.short	0x000c
        /*0022*/ 	.short	0x0040
        /*0024*/ 	.byte	0x00, 0xf4, 0x21, 0x00


	//----- nvinfo : EIATTR_KPARAM_INFO
	.align		4
.L_20:
        /*0028*/ 	.byte	0x04, 0x17
        /*002a*/ 	.short	(.L_22 - .L_21)
.L_21:
        /*002c*/ 	.word	0x00000000
        /*0030*/ 	.short	0x000b
        /*0032*/ 	.short	0x0038
        /*0034*/ 	.byte	0x00, 0xf0, 0x11, 0x00


	//----- nvinfo : EIATTR_KPARAM_INFO
	.align		4
.L_22:
        /*0038*/ 	.byte	0x04, 0x17
        /*003a*/ 	.short	(.L_24 - .L_23)
.L_23:
        /*003c*/ 	.word	0x00000000
        /*0040*/ 	.short	0x000a
        /*0042*/ 	.short	0x0034
        /*0044*/ 	.byte	0x00, 0xf0, 0x11, 0x00


	//----- nvinfo : EIATTR_KPARAM_INFO
	.align		4
.L_24:
        /*0048*/ 	.byte	0x04, 0x17
        /*004a*/ 	.short	(.L_26 - .L_25)
.L_25:
        /*004c*/ 	.word	0x00000000
        /*0050*/ 	.short	0x0009
        /*0052*/ 	.short	0x0030
        /*0054*/ 	.byte	0x00, 0xf0, 0x11, 0x00


	//----- nvinfo : EIATTR_KPARAM_INFO
	.align		4
.L_26:
        /*0058*/ 	.byte	0x04, 0x17
        /*005a*/ 	.short	(.L_28 - .L_27)
.L_27:
        /*005c*/ 	.word	0x00000000
        /*0060*/ 	.short	0x0008
        /*0062*/ 	.short	0x002c
        /*0064*/ 	.byte	0x00, 0xf0, 0x11, 0x00


	//----- nvinfo : EIATTR_KPARAM_INFO
	.align		4
.L_28:
        /*0068*/ 	.byte	0x04, 0x17
        /*006a*/ 	.short	(.L_30 - .L_29)
.L_29:
        /*006c*/ 	.word	0x00000000
        /*0070*/ 	.short	0x0007
        /*0072*/ 	.short	0x0028
        /*0074*/ 	.byte	0x00, 0xf0, 0x11, 0x00


	//----- nvinfo : EIATTR_KPARAM_INFO
	.align		4
.L_30:
        /*0078*/ 	.byte	0x04, 0x17
        /*007a*/ 	.short	(.L_32 - .L_31)
.L_31:
        /*007c*/ 	.word	0x00000000
        /*0080*/ 	.short	0x0006
        /*0082*/ 	.short	0x0024
        /*0084*/ 	.byte	0x00, 0xf0, 0x11, 0x00


	//----- nvinfo : EIATTR_KPARAM_INFO
	.align		4
.L_32:
        /*0088*/ 	.byte	0x04, 0x17
        /*008a*/ 	.short	(.L_34 - .L_33)
.L_33:
        /*008c*/ 	.word	0x00000000
        /*0090*/ 	.short	0x0005
        /*0092*/ 	.short	0x0020
        /*0094*/ 	.byte	0x00, 0xf0, 0x11, 0x00


	//----- nvinfo : EIATTR_KPARAM_INFO
	.align		4
.L_34:
        /*0098*/ 	.byte	0x04, 0x17
        /*009a*/ 	.short	(.L_36 - .L_35)
.L_35:
        /*009c*/ 	.word	0x00000000
        /*00a0*/ 	.short	0x0004
        /*00a2*/ 	.short	0x001c
        /*00a4*/ 	.byte	0x00, 0xf0, 0x11, 0x00


	//----- nvinfo : EIATTR_KPARAM_INFO
	.align		4
.L_36:
        /*00a8*/ 	.byte	0x04, 0x17
        /*00aa*/ 	.short	(.L_38 - .L_37)
.L_37:
        /*00ac*/ 	.word	0x00000000
        /*00b0*/ 	.short	0x0003
        /*00b2*/ 	.short	0x0018
        /*00b4*/ 	.byte	0x00, 0xf0, 0x11, 0x00


	//----- nvinfo : EIATTR_KPARAM_INFO
	.align		4
.L_38:
        /*00b8*/ 	.byte	0x04, 0x17
        /*00ba*/ 	.short	(.L_40 - .L_39)
.L_39:
        /*00bc*/ 	.word	0x00000000
        /*00c0*/ 	.short	0x0002
        /*00c2*/ 	.short	0x0010
        /*00c4*/ 	.byte	0x00, 0xf4, 0x21, 0x00


	//----- nvinfo : EIATTR_KPARAM_INFO
	.align		4
.L_40:
        /*00c8*/ 	.byte	0x04, 0x17
        /*00ca*/ 	.short	(.L_42 - .L_41)
.L_41:
        /*00cc*/ 	.word	0x00000000
        /*00d0*/ 	.short	0x0001
        /*00d2*/ 	.short	0x0008
        /*00d4*/ 	.byte	0x00, 0xf4, 0x21, 0x00


	//----- nvinfo : EIATTR_KPARAM_INFO
	.align		4
.L_42:
        /*00d8*/ 	.byte	0x04, 0x17
        /*00da*/ 	.short	(.L_44 - .L_43)
.L_43:
        /*00dc*/ 	.word	0x00000000
        /*00e0*/ 	.short	0x0000
        /*00e2*/ 	.short	0x0000
        /*00e4*/ 	.byte	0x00, 0xf4, 0x21, 0x00


	//----- nvinfo : EIATTR_AT_ENTRY_FRAGMENTS
	.align		4
.L_44:
        /*00e8*/ 	.byte	0x04, 0x4f
        /*00ea*/ 	.short	(.L_46 - .L_45)


	//   ....[0]....
.L_45:
        /*00ec*/ 	.word	0x00000004


	//----- nvinfo : EIATTR_RESERVED_SMEM_USED
	.align		4
.L_46:
        /*00f0*/ 	.byte	0x01, 0x41
	.zero		2


	//----- nvinfo : EIATTR_SPARSE_MMA_MASK
	.align		4
        /*00f4*/ 	.byte	0x03, 0x50
        /*00f6*/ 	.short	0x0000


	//----- nvinfo : EIATTR_TCGEN05_1CTA_USED
	.align		4
        /*00f8*/ 	.byte	0x01, 0x51
	.zero		2


	//----- nvinfo : EIATTR_MAXREG_COUNT
	.align		4
        /*00fc*/ 	.byte	0x03, 0x1b
        /*00fe*/ 	.short	0x00ff


	//----- nvinfo : EIATTR_NUM_BARRIERS
	.align		4
        /*0100*/ 	.byte	0x02, 0x4c
        /*0102*/ 	.byte	0x01
	.zero		1


	//----- nvinfo : EIATTR_ANNOTATIONS
	.align		4
        /*0104*/ 	.byte	0x04, 0x55
        /*0106*/ 	.short	(.L_48 - .L_47)


	//   ....[0]....
.L_47:
        /*0108*/ 	.word	0x00000001
        /*010c*/ 	.byte	0x60, 0x4b, 0x00, 0x00, 0x01, 0x00, 0x00, 0x00, 0x60, 0x4c, 0x00, 0x00, 0x01, 0x00, 0x00, 0x00
        /* <DEDUP_REMOVED lines=833> */
        /*352c*/ 	.byte	0x30, 0xd1, 0x01, 0x00


	//----- nvinfo : EIATTR_INT_WARP_WIDE_INSTR_OFFSETS
	.align		4
.L_48:
        /*3530*/ 	.byte	0x04, 0x31
        /*3532*/ 	.short	(.L_50 - .L_49)


	//   ....[0]....
.L_49:
        /*3534*/ 	.word	0x00004b10


	//   ....[1]....
        /*3538*/ 	.word	0x00004b40


	//   ....[2]....
        /*353c*/ 	.word	0x00004c30


	//   ....[3]....
        /*3540*/ 	.word	0x000226e0


	//   ....[4]....
        /*3544*/ 	.word	0x00022730


	//----- nvinfo : EIATTR_COOP_GROUP_MASK_REGIDS
	.align		4
.L_50:
        /*3548*/ 	.byte	0x04, 0x29
        /*354a*/ 	.short	(.L_52 - .L_51)


	//   ....[0]....
.L_51:
        /*354c*/ 	.word	0xffffffff


	//   ....[1]....
        /*3550*/ 	.word	0xffffffff


	//   ....[2]....
        /*3554*/ 	.word	0xffffffff


	//   ....[3]....
        /*3558*/ 	.word	0xffffffff


	//----- nvinfo : EIATTR_COOP_GROUP_INSTR_OFFSETS
	.align		4
.L_52:
        /*355c*/ 	.byte	0x04, 0x28
        /*355e*/ 	.short	(.L_54 - .L_53)


	//   ....[0]....
.L_53:
        /*3560*/ 	.word	0x00000070


	//   ....[1]....
        /*3564*/ 	.word	0x00000330


	//   ....[2]....
        /*3568*/ 	.word	0x00022570


	//   ....[3]....
        /*356c*/ 	.word	0x000227e0


	//----- nvinfo : EIATTR_VRC_CTA_INIT_COUNT
	.align		4
.L_54:
        /*3570*/ 	.byte	0x02, 0x4a
        /*3572*/ 	.byte	0x80
	.zero		1


	//----- nvinfo : EIATTR_MBARRIER_INSTR_OFFSETS
	.align		4
        /*3574*/ 	.byte	0x04, 0x39
        /*3576*/ 	.short	(.L_56 - .L_55)


	//   ....[0]....
.L_55:
        /*3578*/ 	.word	0x00004cf0
        /*357c*/ 	.word	0x000000ff
        /*3580*/ 	.word	0x00000000
        /*3584*/ 	.short	0x0100
        /*3586*/ 	.byte	0x04
	.zero		1


	//   ....[1]....
        /*3588*/ 	.word	0x00004d60
        /*358c*/ 	.word	0x000000ff
        /*3590*/ 	.word	0x00038008
        /*3594*/ 	.short	0x0100
        /*3596*/ 	.byte	0x09
	.zero		1


	//   ....[2]....
        /*3598*/ 	.word	0x00013f30
        /*359c*/ 	.word	0x000000ff
        /*35a0*/ 	.word	0x00000000
        /*35a4*/ 	.short	0x010a
        /*35a6*/ 	.byte	0x04
	.zero		1


	//   ....[3]....
        /*35a8*/ 	.word	0x0001c100
        /*35ac*/ 	.word	0x000000ff
        /*35b0*/ 	.word	0x00000000
        /*35b4*/ 	.short	0x010a
        /*35b6*/ 	.byte	0x04
	.zero		1


	//   ....[4]....
        /*35b8*/ 	.word	0x0001c1c0
        /*35bc*/ 	.word	0x000000ff
        /*35c0*/ 	.word	0x00038000
        /*35c4*/ 	.short	0x0108
        /*35c6*/ 	.byte	0x09
	.zero		1


	//   ....[5]....
        /*35c8*/ 	.word	0x0001c290
        /*35cc*/ 	.word	0x000000ff
        /*35d0*/ 	.word	0x00038008
        /*35d4*/ 	.short	0x0108
        /*35d6*/ 	.byte	0x09
	.zero		1


	//   ....[6]....
        /*35d8*/ 	.word	0x00022800
        /*35dc*/ 	.word	0x000000ff
        /*35e0*/ 	.word	0x00000000
        /*35e4*/ 	.short	0x010a
        /*35e6*/ 	.byte	0x04
	.zero		1


	//   ....[7]....
        /*35e8*/ 	.word	0x00022830
        /*35ec*/ 	.word	0x000000ff
        /*35f0*/ 	.word	0x00000000
        /*35f4*/ 	.short	0x010a
        /*35f6*/ 	.byte	0x04
	.zero		1


	//----- nvinfo : EIATTR_NUM_MBARRIERS
	.align		4
.L_56:
        /*35f8*/ 	.byte	0x03, 0x38
        /*35fa*/ 	.short	0x0002


	//----- nvinfo : EIATTR_EXIT_INSTR_OFFSETS
	.align		4
        /*35fc*/ 	.byte	0x04, 0x1c
        /*35fe*/ 	.short	(.L_58 - .L_57)


	//   ....[0]....
.L_57:
        /*3600*/ 	.word	0x000227f0


	//----- nvinfo : EIATTR_REQNTID
	.align		4
.L_58:
        /*3604*/ 	.byte	0x04, 0x10
        /*3606*/ 	.short	(.L_60 - .L_59)
.L_59:
        /*3608*/ 	.word	0x00000080
        /*360c*/ 	.word	0x00000001
        /*3610*/ 	.word	0x00000001


	//----- nvinfo : EIATTR_CRS_STACK_SIZE
	.align		4
.L_60:
        /*3614*/ 	.byte	0x04, 0x1e
        /*3616*/ 	.short	(.L_62 - .L_61)
.L_61:
        /*3618*/ 	.word	0x00000000


	//----- nvinfo : EIATTR_CBANK_PARAM_SIZE
	.align		4
.L_62:
        /*361c*/ 	.byte	0x03, 0x19
        /*361e*/ 	.short	0x0050


	//----- nvinfo : EIATTR_PARAM_CBANK
	.align		4
        /*3620*/ 	.byte	0x04, 0x0a
        /*3622*/ 	.short	(.L_64 - .L_63)
	.align		4
.L_63:
        /*3624*/ 	.word	index@(.nv.constant0.matmul_kernel)
        /*3628*/ 	.short	0x0380
        /*362a*/ 	.short	0x0050


	//----- nvinfo : EIATTR_SW_WAR
	.align		4
.L_64:
        /*362c*/ 	.byte	0x04, 0x36
        /*362e*/ 	.short	(.L_66 - .L_65)
.L_65:
        /*3630*/ 	.word	0x00000008
.L_66:


//--------------------- .nv.compat                --------------------------
	.section	.nv.compat,"",@"SHT_CUDA_COMPAT_INFO"
	.align	4
        /*0000*/ 	.byte	0x02, 0x02, 0x02, 0x00, 0x02, 0x05, 0x05, 0x00, 0x02, 0x03, 0x00, 0x00, 0x02, 0x06, 0x01, 0x00


//--------------------- .nv.callgraph             --------------------------
	.section	.nv.callgraph,"",@"SHT_CUDA_CALLGRAPH"
	.align	4
	.sectionentsize	8
	.align		4
        /*0000*/ 	.word	0x00000000
	.align		4
        /*0004*/ 	.word	0xffffffff
	.align		4
        /*0008*/ 	.word	0x00000000
	.align		4
        /*000c*/ 	.word	0xfffffffe
	.align		4
        /*0010*/ 	.word	0x00000000
	.align		4
        /*0014*/ 	.word	0xfffffffd
	.align		4
        /*0018*/ 	.word	0x00000000
	.align		4
        /*001c*/ 	.word	0xfffffffc


//--------------------- .text.matmul_kernel       --------------------------
	.section	.text.matmul_kernel,"ax",@progbits
	.align	128
        .global         matmul_kernel
        .type           matmul_kernel,@function
        .size           matmul_kernel,(.L_x_21 - matmul_kernel)
        .other          matmul_kernel,@"STO_CUDA_ENTRY STV_DEFAULT"
matmul_kernel:
.text.matmul_kernel:
[----:B------:R-:W1:Y:S01]  /*0000*/  LDC R1, c[0x0][0x37c] ;  /* 0x0000df00ff017b82 */ /* 0x000e620000000800 */
[----:B------:R-:W2:Y:S01]  /*0010*/  S2R R0, SR_TID.X ;  /* 0x0000000000007919 */ /* 0x000ea20000002100 */
[----:B-1----:R-:W-:Y:S01]  /*0020*/  VIADD R1, R1, 0xfffff940 ;  /* 0xfffff94001017836 */ /* 0x002fe20000000000 */
[----:B--2---:R-:W-:-:S13]  /*0030*/  ISETP.GE.U32.AND P0, PT, R0, 0x20, PT ;  /* 0x000000200000780c */ /* 0x004fda0003f06070 */
[----:B------:R-:W-:Y:S02]  /*0040*/  VOTEU.ANY UP0, P0 ;  /* 0x0000000000ff7886 */ /* 0x000fe40000000100 */
[----:B------:R-:W-:Y:S05]  /*0050*/  BRA.U UP0, `(.L_x_0) ;  /* 0x0000000100b87547 */ /* 0x000fea000b800000 */
[----:B------:R-:W1:Y:S01]  /*0060*/  S2UR UR6, SR_CgaCtaId ;  /* 0x00000000000679c3 */ /* 0x000e620000008800 */
[----:B------:R-:W-:Y:S01]  /*0070*/  NOP ;  /* 0x0000000000007918 */ /* 0x000fe20000000000 */
[----:B------:R-:W-:Y:S02]  /*0080*/  UMOV UR4, 0x40 ;  /* 0x0000004000047882 */ /* 0x000fe40000000000 */
[----:B-1----:R-:W-:-:S09]  /*0090*/  ULEA UR4, UR6, UR4, 0x18 ;  /* 0x0000000406047291 */ /* 0x002fd2000f8ec0ff */
[----:B------:R-:W1:Y:S01]  /*00a0*/  LDS.U8 R0, [UR4] ;  /* 0x00000004ff007984 */ /* 0x000e620008000000 */
[----:B------:R-:W-:Y:S02]  /*00b0*/  UMOV UR4, 0x400 ;  /* 0x0000040000047882 */ /* 0x000fe40000000000 */
[----:B------:R-:W-:Y:S01]  /*00c0*/  ULEA UR4, UR6, UR4, 0x18 ;  /* 0x0000000406047291 */ /* 0x000fe2000f8ec0ff */
[----:B-1----:R-:W-:-:S13]  /*00d0*/  ISETP.NE.AND P0, PT, R0, RZ, PT ;  /* 0x000000ff0000720c */ /* 0x002fda0003f05270 */
[----:B------:R-:W-:Y:S05]  /*00e0*/  @P0 BRA `(.L_x_1) ;  /* 0x00000000007c0947 */ /* 0x000fea0003800000 */
[----:B------:R-:W-:-:S13]  /*00f0*/  ELECT P0, URZ, PT ;  /* 0x0000000000ff782f */ /* 0x000fda0003800000 */
[----:B------:R-:W-:Y:S05]  /*0100*/  @!P0 BRA `(.L_x_2) ;  /* 0x0000000000848947 */ /* 0x000fea0003800000 */
[----:B------:R-:W-:Y:S01]  /*0110*/  UMOV UR5, 0x10 ;  /* 0x0000001000057882 */ /* 0x000fe20000000000 */
[----:B------:R-:W-:Y:S02]  /*0120*/  IMAD.MOV.U32 R4, RZ, RZ, 0x1 ;  /* 0x00000001ff047424 */ /* 0x000fe400078e00ff */
[----:B------:R-:W-:Y:S02]  /*0130*/  IMAD.MOV.U32 R5, RZ, RZ, 0xffff ;  /* 0x0000ffffff057424 */ /* 0x000fe400078e00ff */
[----:B------:R-:W-:Y:S04]  /*0140*/  DEPBAR.LE SB1, 0x36 ;  /* 0x00009d800000791a */ /* 0x000fe80000000000 */
[----:B------:R-:W1:Y:S02]  /*0150*/  UTCATOMSWS.FIND_AND_SET.ALIGN UP1, UR5, UR5 ;  /* 0x00000005000575e3 */ /* 0x000e640008020800 */
[----:B-1----:R-:W-:-:S04]  /*0160*/  PLOP3.LUT P0, PT, PT, PT, UP1, 0x80, 0x8 ;  /* 0x000000000008781c */ /* 0x002fc80003f0f018 */
[----:B------:R-:W-:-:S04]  /*0170*/  SEL R0, RZ, 0xffffffff, !P0 ;  /* 0xffffffffff007807 */ /* 0x000fc80004000000 */
[----:B------:R-:W-:Y:S01]  /*0180*/  ISETP.NE.AND P0, PT, R0, RZ, PT ;  /* 0x000000ff0000720c */ /* 0x000fe20003f05270 */
[----:B------:R-:W-:-:S12]  /*0190*/  IMAD.U32 R0, RZ, RZ, UR5 ;  /* 0x00000005ff007e24 */ /* 0x000fd8000f8e00ff */
[----:B------:R-:W-:Y:S05]  /*01a0*/  @P0 BRA `(.L_x_3) ;  /* 0x0000000000240947 */ /* 0x000fea0003800000 */
.L_x_4:
[----:B------:R-:W-:Y:S05]  /*01b0*/  NANOSLEEP 0x64 ;  /* 0x000000640000795d */ /* 0x000fea0003800000 */
[----:B------:R-:W-:-:S05]  /*01c0*/  UMOV UR5, 0x10 ;  /* 0x0000001000057882 */ /* 0x000fca0000000000 */
[----:B------:R-:W-:Y:S04]  /*01d0*/  DEPBAR.LE SB1, 0x36 ;  /* 0x00009d800000791a */ /* 0x000fe80000000000 */
[----:B------:R-:W1:Y:S02]  /*01e0*/  UTCATOMSWS.FIND_AND_SET.ALIGN UP1, UR5, UR5 ;  /* 0x00000005000575e3 */ /* 0x000e640008020800 */
[----:B-1----:R-:W-:-:S04]  /*01f0*/  PLOP3.LUT P0, PT, PT, PT, UP1, 0x80, 0x8 ;  /* 0x000000000008781c */ /* 0x002fc80003f0f018 */
[----:B------:R-:W-:-:S04]  /*0200*/  SEL R0, RZ, 0xffffffff, !P0 ;  /* 0xffffffffff007807 */ /* 0x000fc80004000000 */
[----:B------:R-:W-:Y:S01]  /*0210*/  ISETP.NE.AND P0, PT, R0, RZ, PT ;  /* 0x000000ff0000720c */ /* 0x000fe20003f05270 */
[----:B------:R-:W-:-:S12]  /*0220*/  IMAD.U32 R0, RZ, RZ, UR5 ;  /* 0x00000005ff007e24 */ /* 0x000fd8000f8e00ff */
[----:B------:R-:W-:Y:S05]  /*0230*/  @!P0 BRA `(.L_x_4) ;  /* 0xfffffffc00dc8947 */ /* 0x000fea000383ffff */
.L_x_3:
[C---:B------:R-:W-:Y:S01]  /*0240*/  VIADD R3, R0.reuse, 0x10 ;  /* 0x0000001000037836 */ /* 0x040fe20000000000 */
[----:B------:R-:W-:Y:S01]  /*0250*/  UMOV UR5, 0x50 ;  /* 0x0000005000057882 */ /* 0x000fe20000000000 */
[----:B------:R-:W-:Y:S01]  /*0260*/  SHF.L.U32 R2, R5, R0, RZ ;  /* 0x0000000005027219 */ /* 0x000fe200000006ff */
[----:B------:R-:W-:Y:S01]  /*0270*/  ULEA UR5, UR6, UR5, 0x18 ;  /* 0x0000000506057291 */ /* 0x000fe2000f8ec0ff */
[----:B------:R-:W-:Y:S01]  /*0280*/  IMAD.SHL.U32 R0, R0, 0x20, RZ ;  /* 0x0000002000007824 */ /* 0x000fe200078e00ff */
[----:B------:R-:W-:-:S04]  /*0290*/  SHF.L.U32 R3, R4, R3, RZ ;  /* 0x0000000304037219 */ /* 0x000fc800000006ff */
[----:B------:R-:W-:-:S05]  /*02a0*/  LOP3.LUT R2, R3, R2, RZ, 0xfc, !PT ;  /* 0x0000000203027212 */ /* 0x000fca00078efcff */
[----:B------:R1:W-:Y:S04]  /*02b0*/  ATOMS.OR RZ, [UR5], R2 ;  /* 0x00000002ffff798c */ /* 0x0003e8000b000005 */
[----:B------:R1:W-:Y:S01]  /*02c0*/  STS [UR4], R0 ;  /* 0x00000000ff007988 */ /* 0x0003e20008000804 */
[----:B------:R-:W-:Y:S05]  /*02d0*/  BRA `(.L_x_2) ;  /* 0x0000000000107947 */ /* 0x000fea0003800000 */
.L_x_1:
[----:B------:R-:W-:Y:S01]  /*02e0*/  IMAD.MOV.U32 R0, RZ, RZ, -0x1 ;  /* 0xffffffffff007424 */ /* 0x000fe200078e00ff */
[----:B------:R-:W-:-:S04]  /*02f0*/  MOV R2, 0x320 ;  /* 0x0000032000027802 */ /* 0x000fc80000000f00 */
[----:B------:R1:W-:Y:S03]  /*0300*/  STS [UR4], R0 ;  /* 0x00000000ff007988 */ /* 0x0003e60008000804 */
[----:B-1----:R-:W-:Y:S05]  /*0310*/  CALL.REL.NOINC `($__internal_1_$__cuda_sm10x_tcgen05_guardrail_trap_phase_invalid_during_alloc) ;  /* 0x00000224005c7944 */ /* 0x002fea0003c00000 */
.L_x_2:
[----:B------:R-:W-:Y:S05]  /*0320*/  WARPSYNC.ALL ;  /* 0x0000000000007948 */ /* 0x000fea0003800000 */
[----:B------:R-:W-:Y:S01]  /*0330*/  NOP ;  /* 0x0000000000007918 */ /* 0x000fe20000000000 */
.L_x_0:
[----:B------:R-:W2:Y:S01]  /*0340*/  LDC.64 R4, c[0x0][0x398] ;  /* 0x0000e600ff047b82 */ /* 0x000ea20000000a00 */
[----:B------:R-:W3:Y:S01]  /*0350*/  S2R R7, SR_CTAID.X ;  /* 0x0000000000077919 */ /* 0x000ee20000002500 */
[----:B------:R-:W-:Y:S01]  /*0360*/  UMOV UR9, 0x400 ;  /* 0x0000040000097882 */ /* 0x000fe20000000000 */
[----:B------:R-:W4:Y:S01]  /*0370*/  LDCU UR4, c[0x0][0x3a4] ;  /* 0x00007480ff0477ac */ /* 0x000f220008000800 */
[----:B------:R-:W5:Y:S01]  /*0380*/  S2R R252, SR_TID.X ;  /* 0x0000000000fc7919 */ /* 0x000f620000002100 */
[----:B------:R-:W1:Y:S03]  /*0390*/  LDCU.64 UR6, c[0x0][0x3a8] ;  /* 0x00007500ff0677ac */ /* 0x000e660008000a00 */
[----:B------:R-:W1:Y:S01]  /*03a0*/  S2UR UR8, SR_CgaCtaId ;  /* 0x00000000000879c3 */ /* 0x000e620000008800 */
[----:B------:R-:W1:Y:S01]  /*03b0*/  LDCU.128 UR12, c[0x0][0x380] ;  /* 0x00007000ff0c77ac */ /* 0x000e620008000c00 */
[----:B------:R-:W1:Y:S06]  /*03c0*/  LDCU UR11, c[0x0][0x3b0] ;  /* 0x00007600ff0b77ac */ /* 0x000e6c0008000800 */
[----:B------:R-:W4:Y:S01]  /*03d0*/  LDC R133, c[0x0][0x3a0] ;  /* 0x0000e800ff857b82 */ /* 0x000f220000000800 */
[----:B------:R-:W1:Y:S02]  /*03e0*/  LDCU.64 UR28, c[0x0][0x358] ;  /* 0x00006b00ff1c77ac */ /* 0x000e640008000a00 */
[----:B-12---:R-:W-:-:S05]  /*03f0*/  VIADD R0, R5, 0x7f ;  /* 0x0000007f05007836 */ /* 0x006fca0000000000 */
[----:B------:R-:W-:Y:S01]  /*0400*/  SHF.R.S32.HI R3, RZ, 0x1f, R0 ;  /* 0x0000001fff037819 */ /* 0x000fe20000011400 */
[----:B------:R-:W-:-:S03]  /*0410*/  ULEA UR9, UR8, UR9, 0x18 ;  /* 0x0000000908097291 */ /* 0x000fc6000f8ec0ff */
[----:B------:R-:W-:Y:S02]  /*0420*/  LEA.HI R3, R3, R0, RZ, 0x7 ;  /* 0x0000000003037211 */ /* 0x000fe400078f38ff */
[----:B---3--:R-:W-:Y:S02]  /*0430*/  IABS R10, R7 ;  /* 0x00000007000a7213 */ /* 0x008fe40000000000 */
[----:B------:R-:W-:Y:S01]  /*0440*/  SHF.R.S32.HI R6, RZ, 0x7, R3 ;  /* 0x00000007ff067819 */ /* 0x000fe20000011403 */
[C---:B-----5:R-:W-:Y:S01]  /*0450*/  IMAD.SHL.U32 R132, R252.reuse, 0x4, RZ ;  /* 0x00000004fc847824 */ /* 0x060fe200078e00ff */
[----:B------:R-:W-:Y:S02]  /*0460*/  LOP3.LUT R80, R252, 0x3f, RZ, 0xc0, !PT ;  /* 0x0000003ffc507812 */ /* 0x000fe400078ec0ff */
[-C--:B------:R-:W-:Y:S02]  /*0470*/  IABS R9, R6.reuse ;  /* 0x0000000600097213 */ /* 0x080fe40000000000 */
[----:B------:R-:W-:-:S02]  /*0480*/  IABS R12, R6 ;  /* 0x00000006000c7213 */ /* 0x000fc40000000000 */
[----:B------:R-:W1:Y:S01]  /*0490*/  I2F.RP R0, R9 ;  /* 0x0000000900007306 */ /* 0x000e620000209400 */
[----:B------:R-:W-:-:S04]  /*04a0*/  SHF.R.S32.HI R129, RZ, 0x6, R252 ;  /* 0x00000006ff817819 */ /* 0x000fc800000114fc */
[----:B------:R-:W-:-:S04]  /*04b0*/  SGXT R129, R129, 0x1 ;  /* 0x000000018181781a */ /* 0x000fc80000000200 */
[----:B------:R-:W-:Y:S01]  /*04c0*/  LOP3.LUT R129, R129, 0x90, RZ, 0xc0, !PT ;  /* 0x0000009081817812 */ /* 0x000fe200078ec0ff */
[----:B-1----:R-:W1:Y:S02]  /*04d0*/  MUFU.RCP R0, R0 ;  /* 0x0000000000007308 */ /* 0x002e640000001000 */
[----:B-1----:R-:W-:Y:S02]  /*04e0*/  VIADD R2, R0, 0xffffffe ;  /* 0x0ffffffe00027836 */ /* 0x002fe40000000000 */
[----:B------:R-:W-:-:S04]  /*04f0*/  IMAD.MOV R0, RZ, RZ, -R12 ;  /* 0x000000ffff007224 */ /* 0x000fc800078e0a0c */
[----:B------:R1:W2:Y:S02]  /*0500*/  F2I.FTZ.U32.TRUNC.NTZ R3, R2 ;  /* 0x0000000200037305 */ /* 0x0002a4000021f000 */
[----:B-1----:R-:W-:Y:S02]  /*0510*/  HFMA2 R2, -RZ, RZ, 0, 0 ;  /* 0x00000000ff027431 */ /* 0x002fe400000001ff */
[----:B--2---:R-:W-:-:S04]  /*0520*/  IMAD.MOV R8, RZ, RZ, -R3 ;  /* 0x000000ffff087224 */ /* 0x004fc800078e0a03 */
[----:B------:R-:W-:Y:S02]  /*0530*/  IMAD R11, R8, R9, RZ ;  /* 0x00000009080b7224 */ /* 0x000fe400078e02ff */
[----:B------:R-:W-:Y:S02]  /*0540*/  IMAD.MOV.U32 R8, RZ, RZ, R10 ;  /* 0x000000ffff087224 */ /* 0x000fe400078e000a */
[----:B------:R-:W-:-:S06]  /*0550*/  IMAD.HI.U32 R3, R3, R11, R2 ;  /* 0x0000000b03037227 */ /* 0x000fcc00078e0002 */
[----:B------:R-:W-:-:S04]  /*0560*/  IMAD.HI.U32 R3, R3, R8, RZ ;  /* 0x0000000803037227 */ /* 0x000fc800078e00ff */
[----:B------:R-:W-:Y:S01]  /*0570*/  IMAD R0, R3, R0, R8 ;  /* 0x0000000003007224 */ /* 0x000fe200078e0208 */
[----:B------:R-:W-:Y:S04]  /*0580*/  BAR.SYNC.DEFER_BLOCKING 0x0 ;  /* 0x0000000000007b1d */ /* 0x000fe80000010000 */
[----:B------:R-:W-:-:S13]  /*0590*/  ISETP.GT.U32.AND P1, PT, R9, R0, PT ;  /* 0x000000000900720c */ /* 0x000fda0003f24070 */
[----:B------:R-:W-:Y:S02]  /*05a0*/  @!P1 IMAD.IADD R0, R0, 0x1, -R9 ;  /* 0x0000000100009824 */ /* 0x000fe400078e0a09 */
[----:B------:R-:W-:Y:S01]  /*05b0*/  @!P1 VIADD R3, R3, 0x1 ;  /* 0x0000000103039836 */ /* 0x000fe20000000000 */
[----:B------:R-:W-:Y:S02]  /*05c0*/  ISETP.NE.AND P1, PT, R6, RZ, PT ;  /* 0x000000ff0600720c */ /* 0x000fe40003f25270 */
[----:B------:R-:W-:Y:S02]  /*05d0*/  ISETP.GE.U32.AND P0, PT, R0, R9, PT ;  /* 0x000000090000720c */ /* 0x000fe40003f06070 */
[----:B------:R-:W-:-:S04]  /*05e0*/  LOP3.LUT R0, R7, R6, RZ, 0x3c, !PT ;  /* 0x0000000607007212 */ /* 0x000fc800078e3cff */
[----:B------:R-:W-:Y:S01]  /*05f0*/  ISETP.GE.AND P2, PT, R0, RZ, PT ;  /* 0x000000ff0000720c */ /* 0x000fe20003f46270 */
[----:B------:R-:W-:-:S06]  /*0600*/  VIADD R0, R4, 0xff ;  /* 0x000000ff04007836 */ /* 0x000fcc0000000000 */
[----:B------:R-:W-:-:S04]  /*0610*/  @P0 VIADD R3, R3, 0x1 ;  /* 0x0000000103030836 */ /* 0x000fc80000000000 */
[----:B------:R-:W-:Y:S01]  /*0620*/  IMAD.MOV.U32 R12, RZ, RZ, R3 ;  /* 0x000000ffff0c7224 */ /* 0x000fe200078e0003 */
[----:B------:R-:W-:-:S03]  /*0630*/  SHF.R.S32.HI R3, RZ, 0x1f, R0 ;  /* 0x0000001fff037819 */ /* 0x000fc60000011400 */
[----:B------:R-:W-:Y:S01]  /*0640*/  @!P2 IMAD.MOV R12, RZ, RZ, -R12 ;  /* 0x000000ffff0ca224 */ /* 0x000fe200078e0a0c */
[----:B------:R-:W-:Y:S02]  /*0650*/  LEA.HI R3, R3, R0, RZ, 0x8 ;  /* 0x0000000003037211 */ /* 0x000fe400078f40ff */
[----:B------:R-:W-:-:S04]  /*0660*/  @!P1 LOP3.LUT R12, RZ, R6, RZ, 0x33, !PT ;  /* 0x00000006ff0c9212 */ /* 0x000fc800078e33ff */
[----:B------:R-:W-:Y:S01]  /*0670*/  LEA.HI.SX32 R3, R3, -R12, 0x18 ;  /* 0x8000000c03037211 */ /* 0x000fe200078fc2ff */
[----:B------:R-:W-:-:S03]  /*0680*/  IMAD.MOV R8, RZ, RZ, -R12 ;  /* 0x000000ffff087224 */ /* 0x000fc600078e0a0c */
[----:B------:R-:W-:Y:S01]  /*0690*/  VIMNMX R13, PT, PT, R3, 0x1, PT ;  /* 0x00000001030d7848 */ /* 0x000fe20003fe0100 */
[----:B------:R-:W-:-:S03]  /*06a0*/  IMAD R14, R6, R8, R7 ;  /* 0x00000008060e7224 */ /* 0x000fc600078e0207 */
[-C--:B------:R-:W-:Y:S02]  /*06b0*/  IABS R9, R13.reuse ;  /* 0x0000000d00097213 */ /* 0x080fe40000000000 */
[----:B------:R-:W-:Y:S02]  /*06c0*/  IABS R6, R14 ;  /* 0x0000000e00067213 */ /* 0x000fe40000000000 */
[----:B------:R-:W1:Y:S01]  /*06d0*/  I2F.RP R0, R9 ;  /* 0x0000000900007306 */ /* 0x000e620000209400 */
[----:B------:R-:W-:-:S07]  /*06e0*/  IABS R8, R13 ;  /* 0x0000000d00087213 */ /* 0x000fce0000000000 */
[----:B-1----:R-:W1:Y:S02]  /*06f0*/  MUFU.RCP R0, R0 ;  /* 0x0000000000007308 */ /* 0x002e640000001000 */
[----:B-1----:R-:W-:Y:S01]  /*0700*/  VIADD R2, R0, 0xffffffe ;  /* 0x0ffffffe00027836 */ /* 0x002fe20000000000 */
[----:B------:R-:W-:-:S05]  /*0710*/  IABS R0, R5 ;  /* 0x0000000500007213 */ /* 0x000fca0000000000 */
[----:B------:R1:W2:Y:S02]  /*0720*/  F2I.FTZ.U32.TRUNC.NTZ R3, R2 ;  /* 0x0000000200037305 */ /* 0x0002a4000021f000 */
[----:B-1----:R-:W-:Y:S02]  /*0730*/  IMAD.MOV.U32 R2, RZ, RZ, RZ ;  /* 0x000000ffff027224 */ /* 0x002fe400078e00ff */
[----:B--2---:R-:W-:-:S04]  /*0740*/  IMAD.MOV R10, RZ, RZ, -R3 ;  /* 0x000000ffff0a7224 */ /* 0x004fc800078e0a03 */
[----:B------:R-:W-:Y:S02]  /*0750*/  IMAD R7, R10, R9, RZ ;  /* 0x000000090a077224 */ /* 0x000fe400078e02ff */
[----:B------:R-:W1:Y:S02]  /*0760*/  I2F.RP R10, R0 ;  /* 0x00000000000a7306 */ /* 0x000e640000209400 */
[----:B------:R-:W-:Y:S01]  /*0770*/  IMAD.HI.U32 R3, R3, R7, R2 ;  /* 0x0000000703037227 */ /* 0x000fe200078e0002 */
[----:B------:R-:W-:-:S03]  /*0780*/  IABS R2, R4 ;  /* 0x0000000400027213 */ /* 0x000fc60000000000 */
[----:B------:R-:W-:Y:S02]  /*0790*/  IMAD.MOV R7, RZ, RZ, -R8 ;  /* 0x000000ffff077224 */ /* 0x000fe400078e0a08 */
[----:B------:R-:W-:-:S04]  /*07a0*/  IMAD.HI.U32 R3, R3, R6, RZ ;  /* 0x0000000603037227 */ /* 0x000fc800078e00ff */
[----:B------:R-:W-:Y:S02]  /*07b0*/  IMAD R6, R3, R7, R6 ;  /* 0x0000000703067224 */ /* 0x000fe400078e0206 */
[----:B------:R-:W2:Y:S03]  /*07c0*/  I2F.RP R7, R2 ;  /* 0x0000000200077306 */ /* 0x000ea60000209400 */
[----:B------:R-:W-:-:S05]  /*07d0*/  ISETP.GT.U32.AND P1, PT, R9, R6, PT ;  /* 0x000000060900720c */ /* 0x000fca0003f24070 */
[----:B-1----:R-:W1:Y:S08]  /*07e0*/  MUFU.RCP R10, R10 ;  /* 0x0000000a000a7308 */ /* 0x002e700000001000 */
[-C--:B------:R-:W-:Y:S01]  /*07f0*/  @!P1 IADD3 R6, PT, PT, R6, -R9.reuse, RZ ;  /* 0x8000000906069210 */ /* 0x080fe20007ffe0ff */
[----:B------:R-:W-:Y:S01]  /*0800*/  @!P1 VIADD R3, R3, 0x1 ;  /* 0x0000000103039836 */ /* 0x000fe20000000000 */
[----:B------:R-:W-:Y:S01]  /*0810*/  ISETP.NE.AND P1, PT, R13, RZ, PT ;  /* 0x000000ff0d00720c */ /* 0x000fe20003f25270 */
[----:B--2---:R-:W2:Y:S01]  /*0820*/  MUFU.RCP R7, R7 ;  /* 0x0000000700077308 */ /* 0x004ea20000001000 */
[----:B------:R-:W-:-:S02]  /*0830*/  ISETP.GE.U32.AND P0, PT, R6, R9, PT ;  /* 0x000000090600720c */ /* 0x000fc40003f06070 */
[----:B------:R-:W-:Y:S01]  /*0840*/  LOP3.LUT R6, R14, R13, RZ, 0x3c, !PT ;  /* 0x0000000d0e067212 */ /* 0x000fe200078e3cff */
[----:B-1----:R-:W-:-:S03]  /*0850*/  VIADD R8, R10, 0xffffffe ;  /* 0x0ffffffe0a087836 */ /* 0x002fc60000000000 */
[----:B------:R-:W-:Y:S02]  /*0860*/  ISETP.GE.AND P2, PT, R6, RZ, PT ;  /* 0x000000ff0600720c */ /* 0x000fe40003f46270 */
[--C-:B------:R-:W-:Y:S01]  /*0870*/  SHF.R.U32.HI R6, RZ, 0x5, R252.reuse ;  /* 0x00000005ff067819 */ /* 0x100fe200000116fc */
[----:B------:R1:W3:Y:S03]  /*0880*/  F2I.FTZ.U32.TRUNC.NTZ R9, R8 ;  /* 0x0000000800097305 */ /* 0x0002e6000021f000 */
[----:B------:R-:W-:Y:S01]  /*0890*/  R2UR UR16, R6 ;  /* 0x00000000061072ca */ /* 0x000fe200000e0000 */
[----:B------:R-:W-:Y:S02]  /*08a0*/  @P0 VIADD R3, R3, 0x1 ;  /* 0x0000000103030836 */ /* 0x000fe40000000000 */
[----:B--2---:R-:W-:Y:S02]  /*08b0*/  VIADD R7, R7, 0xffffffe ;  /* 0x0ffffffe07077836 */ /* 0x004fe40000000000 */
[----:B------:R-:W-:Y:S01]  /*08c0*/  IMAD.MOV.U32 R16, RZ, RZ, R3 ;  /* 0x000000ffff107224 */ /* 0x000fe200078e0003 */
[----:B------:R-:W-:Y:S01]  /*08d0*/  SHF.R.U32.HI R3, RZ, 0x6, R252 ;  /* 0x00000006ff037819 */ /* 0x000fe200000116fc */
[----:B-1----:R-:W-:-:S02]  /*08e0*/  IMAD.MOV.U32 R8, RZ, RZ, RZ ;  /* 0x000000ffff087224 */ /* 0x002fc400078e00ff */
[----:B------:R-:W-:Y:S01]  /*08f0*/  @!P2 IMAD.MOV R16, RZ, RZ, -R16 ;  /* 0x000000ffff10a224 */ /* 0x000fe200078e0a10 */
[----:B------:R-:W-:Y:S01]  /*0900*/  @!P1 LOP3.LUT R16, RZ, R13, RZ, 0x33, !PT ;  /* 0x0000000dff109212 */ /* 0x000fe200078e33ff */
[--C-:B---3--:R-:W-:Y:S01]  /*0910*/  IMAD.MOV R11, RZ, RZ, -R9.reuse ;  /* 0x000000ffff0b7224 */ /* 0x108fe200078e0a09 */
[----:B------:R-:W-:Y:S01]  /*0920*/  SGXT.U32 R3, R3, 0x1 ;  /* 0x000000010303781a */ /* 0x000fe20000000000 */
[----:B------:R-:W1:Y:S01]  /*0930*/  F2I.FTZ.U32.TRUNC.NTZ R7, R7 ;  /* 0x0000000700077305 */ /* 0x000e62000021f000 */
[----:B------:R-:W-:Y:S01]  /*0940*/  USHF.L.U32 UR5, UR16, 0x15, URZ ;  /* 0x0000001510057899 */ /* 0x000fe200080006ff */
[C---:B------:R-:W-:Y:S01]  /*0950*/  IMAD.SHL.U32 R198, R16.reuse, 0x80, RZ ;  /* 0x0000008010c67824 */ /* 0x040fe200078e00ff */
[----:B------:R-:W-:Y:S01]  /*0960*/  IADD3 R16, PT, PT, -R16, RZ, RZ ;  /* 0x000000ff10107210 */ /* 0x000fe20007ffe1ff */
[----:B------:R-:W-:Y:S01]  /*0970*/  IMAD R11, R11, R0, RZ ;  /* 0x000000000b0b7224 */ /* 0x000fe200078e02ff */
[----:B------:R-:W-:Y:S02]  /*0980*/  ULOP3.LUT UR5, UR5, 0x600000, URZ, 0xc0, !UPT ;  /* 0x0060000005057892 */ /* 0x000fe4000f8ec0ff */
[----:B------:R-:W-:Y:S01]  /*0990*/  LOP3.LUT R10, R198, R3, RZ, 0xfc, !PT ;  /* 0x00000003c60a7212 */ /* 0x000fe200078efcff */
[----:B------:R-:W-:-:S03]  /*09a0*/  IMAD.HI.U32 R11, R9, R11, R8 ;  /* 0x0000000b090b7227 */ /* 0x000fc600078e0008 */
[----:B------:R-:W-:Y:S01]  /*09b0*/  IABS R3, R10 ;  /* 0x0000000a00037213 */ /* 0x000fe20000000000 */
[----:B------:R-:W-:Y:S01]  /*09c0*/  IMAD R16, R13, R16, R14 ;  /* 0x000000100d107224 */ /* 0x000fe200078e020e */
[C---:B------:R-:W-:Y:S01]  /*09d0*/  LOP3.LUT R17, R10.reuse, 0x7e, RZ, 0xfc, !PT ;  /* 0x0000007e0a117812 */ /* 0x040fe200078efcff */
[----:B-1----:R-:W-:Y:S01]  /*09e0*/  IMAD.MOV R9, RZ, RZ, -R7 ;  /* 0x000000ffff097224 */ /* 0x002fe200078e0a07 */
[C---:B------:R-:W-:Y:S01]  /*09f0*/  LOP3.LUT R18, R10.reuse, 0x2, RZ, 0xfc, !PT ;  /* 0x000000020a127812 */ /* 0x040fe200078efcff */
[----:B------:R-:W-:Y:S01]  /*0a00*/  IMAD.MOV.U32 R8, RZ, RZ, R3 ;  /* 0x000000ffff087224 */ /* 0x000fe200078e0003 */
[----:B------:R-:W-:Y:S01]  /*0a10*/  IABS R15, R17 ;  /* 0x00000011000f7213 */ /* 0x000fe20000000000 */
[----:B------:R-:W-:Y:S01]  /*0a20*/  IMAD R9, R9, R2, RZ ;  /* 0x0000000209097224 */ /* 0x000fe200078e02ff */
[C---:B------:R-:W-:Y:S01]  /*0a30*/  LOP3.LUT R19, R10.reuse, 0x6, RZ, 0xfc, !PT ;  /* 0x000000060a137812 */ /* 0x040fe200078efcff */
[----:B------:R-:W-:Y:S01]  /*0a40*/  IMAD.HI.U32 R3, R11, R8, RZ ;  /* 0x000000080b037227 */ /* 0x000fe200078e00ff */
[----:B------:R-:W-:-:S02]  /*0a50*/  LOP3.LUT R20, R10, 0x8, RZ, 0xfc, !PT ;  /* 0x000000080a147812 */ /* 0x000fc400078efcff */
[----:B------:R-:W-:Y:S01]  /*0a60*/  IABS R14, R19 ;  /* 0x00000013000e7213 */ /* 0x000fe20000000000 */
[----:B------:R-:W-:Y:S01]  /*0a70*/  IMAD.MOV R3, RZ, RZ, -R3 ;  /* 0x000000ffff037224 */ /* 0x000fe200078e0a03 */
[----:B------:R-:W-:Y:S01]  /*0a80*/  ISETP.GE.AND P4, PT, R17, RZ, PT ;  /* 0x000000ff1100720c */ /* 0x000fe20003f86270 */
[----:B------:R-:W-:Y:S01]  /*0a90*/  IMAD.HI.U32 R6, R11, R15, RZ ;  /* 0x0000000f0b067227 */ /* 0x000fe200078e00ff */
[----:B------:R-:W-:Y:S02]  /*0aa0*/  IABS R17, R20 ;  /* 0x0000001400117213 */ /* 0x000fe40000000000 */
[----:B------:R-:W-:Y:S01]  /*0ab0*/  LOP3.LUT R21, R10, 0xa, RZ, 0xfc, !PT ;  /* 0x0000000a0a157812 */ /* 0x000fe200078efcff */
[----:B------:R-:W-:Y:S01]  /*0ac0*/  IMAD R3, R0, R3, R8 ;  /* 0x0000000300037224 */ /* 0x000fe200078e0208 */
[----:B------:R-:W-:Y:S01]  /*0ad0*/  ISETP.GE.AND P5, PT, R18, RZ, PT ;  /* 0x000000ff1200720c */ /* 0x000fe20003fa6270 */
[----:B------:R-:W-:Y:S01]  /*0ae0*/  IMAD.MOV R8, RZ, RZ, -R6 ;  /* 0x000000ffff087224 */ /* 0x000fe200078e0a06 */
[----:B------:R-:W-:Y:S01]  /*0af0*/  LOP3.LUT R23, R10, 0xc, RZ, 0xfc, !PT ;  /* 0x0000000c0a177812 */ /* 0x000fe200078efcff */
[----:B------:R-:W-:Y:S01]  /*0b00*/  IMAD.MOV.U32 R6, RZ, RZ, RZ ;  /* 0x000000ffff067224 */ /* 0x000fe200078e00ff */
[C---:B------:R-:W-:Y:S01]  /*0b10*/  ISETP.GT.U32.AND P0, PT, R0.reuse, R3, PT ;  /* 0x000000030000720c */ /* 0x040fe20003f04070 */
[----:B------:R-:W-:Y:S01]  /*0b20*/  IMAD R15, R0, R8, R15 ;  /* 0x00000008000f7224 */ /* 0x000fe200078e020f */
[----:B------:R-:W-:Y:S01]  /*0b30*/  LOP3.LUT R24, R10, 0xe, RZ, 0xfc, !PT ;  /* 0x0000000e0a187812 */ /* 0x000fe200078efcff */
[----:B------:R-:W-:Y:S01]  /*0b40*/  IMAD.HI.U32 R9, R7, R9, R6 ;  /* 0x0000000907097227 */ /* 0x000fe200078e0006 */
[----:B------:R-:W-:-:S02]  /*0b50*/  IABS R6, R18 ;  /* 0x0000001200067213 */ /* 0x000fc40000000000 */
[----:B------:R-:W-:Y:S01]  /*0b60*/  ISETP.GT.U32.AND P2, PT, R0, R15, PT ;  /* 0x0000000f0000720c */ /* 0x000fe20003f44070 */
[----:B------:R-:W-:Y:S01]  /*0b70*/  IMAD.IADD R16, R12, 0x1, R16 ;  /* 0x000000010c107824 */ /* 0x000fe200078e0210 */
[C---:B------:R-:W-:Y:S01]  /*0b80*/  LOP3.LUT R7, R10.reuse, 0x4, RZ, 0xfc, !PT ;  /* 0x000000040a077812 */ /* 0x040fe200078efcff */
[----:B------:R-:W-:Y:S01]  /*0b90*/  IMAD.MOV.U32 R8, RZ, RZ, R6 ;  /* 0x000000ffff087224 */ /* 0x000fe200078e0006 */
[----:B------:R-:W-:Y:S02]  /*0ba0*/  IABS R18, R21 ;  /* 0x0000001500127213 */ /* 0x000fe40000000000 */
[----:B------:R-:W-:Y:S01]  /*0bb0*/  IABS R12, R7 ;  /* 0x00000007000c7213 */ /* 0x000fe20000000000 */
[----:B------:R-:W-:Y:S01]  /*0bc0*/  @!P0 IMAD.IADD R3, R3, 0x1, -R0 ;  /* 0x0000000103038824 */ /* 0x000fe200078e0a00 */
[----:B------:R-:W-:Y:S01]  /*0bd0*/  ISETP.GE.AND P1, PT, R7, RZ, PT ;  /* 0x000000ff0700720c */ /* 0x000fe20003f26270 */
[----:B------:R-:W-:Y:S01]  /*0be0*/  IMAD.HI.U32 R6, R11, R8, RZ ;  /* 0x000000080b067227 */ /* 0x000fe200078e00ff */
[----:B------:R-:W-:-:S02]  /*0bf0*/  ISETP.GE.AND P0, PT, R10, RZ, PT ;  /* 0x000000ff0a00720c */ /* 0x000fc40003f06270 */
[----:B------:R-:W-:Y:S01]  /*0c00*/  ISETP.GT.U32.AND P3, PT, R0, R3, PT ;  /* 0x000000030000720c */ /* 0x000fe20003f64070 */
[----:B------:R-:W-:Y:S01]  /*0c10*/  @!P2 IMAD.IADD R15, R15, 0x1, -R0 ;  /* 0x000000010f0fa824 */ /* 0x000fe200078e0a00 */
[C---:B------:R-:W-:Y:S01]  /*0c20*/  LOP3.LUT R25, R10.reuse, 0x10, RZ, 0xfc, !PT ;  /* 0x000000100a197812 */ /* 0x040fe200078efcff */
[----:B------:R-:W-:Y:S01]  /*0c30*/  IMAD.MOV R7, RZ, RZ, -R6 ;  /* 0x000000ffff077224 */ /* 0x000fe200078e0a06 */
[----:B------:R-:W-:Y:S01]  /*0c40*/  LOP3.LUT R26, R10, 0x12, RZ, 0xfc, !PT ;  /* 0x000000120a1a7812 */ /* 0x000fe200078efcff */
[C---:B------:R-:W-:Y:S01]  /*0c50*/  IMAD.HI.U32 R6, R11.reuse, R12, RZ ;  /* 0x0000000c0b067227 */ /* 0x040fe200078e00ff */
[C---:B------:R-:W-:Y:S02]  /*0c60*/  ISETP.GT.U32.AND P6, PT, R0.reuse, R15, PT ;  /* 0x0000000f0000720c */ /* 0x040fe40003fc4070 */
[----:B------:R-:W-:Y:S01]  /*0c70*/  IABS R22, R25 ;  /* 0x0000001900167213 */ /* 0x000fe20000000000 */
[----:B------:R-:W-:Y:S01]  /*0c80*/  IMAD R8, R0, R7, R8 ;  /* 0x0000000700087224 */ /* 0x000fe200078e0208 */
[C---:B------:R-:W-:Y:S01]  /*0c90*/  LOP3.LUT R27, R10.reuse, 0x14, RZ, 0xfc, !PT ;  /* 0x000000140a1b7812 */ /* 0x040fe200078efcff */
[----:B------:R-:W-:Y:S01]  /*0ca0*/  IMAD.HI.U32 R7, R11, R14, RZ ;  /* 0x0000000e0b077227 */ /* 0x000fe200078e00ff */
[----:B------:R-:W-:-:S02]  /*0cb0*/  LOP3.LUT R28, R10, 0x16, RZ, 0xfc, !PT ;  /* 0x000000160a1c7812 */ /* 0x000fc400078efcff */
[----:B------:R-:W-:Y:S01]  /*0cc0*/  ISETP.GT.U32.AND P2, PT, R0, R8, PT ;  /* 0x000000080000720c */ /* 0x000fe20003f44070 */
[----:B------:R-:W-:Y:S01]  /*0cd0*/  IMAD.MOV R13, RZ, RZ, -R6 ;  /* 0x000000ffff0d7224 */ /* 0x000fe200078e0a06 */
[C---:B------:R-:W-:Y:S01]  /*0ce0*/  LOP3.LUT R29, R10.reuse, 0x18, RZ, 0xfc, !PT ;  /* 0x000000180a1d7812 */ /* 0x040fe200078efcff */
[----:B------:R-:W-:Y:S01]  /*0cf0*/  IMAD.MOV R7, RZ, RZ, -R7 ;  /* 0x000000ffff077224 */ /* 0x000fe200078e0a07 */
[----:B------:R-:W-:Y:S01]  /*0d00*/  LOP3.LUT R30, R10, 0x1a, RZ, 0xfc, !PT ;  /* 0x0000001a0a1e7812 */ /* 0x000fe200078efcff */
[----:B------:R-:W-:Y:S01]  /*0d10*/  IMAD R12, R0, R13, R12 ;  /* 0x0000000d000c7224 */ /* 0x000fe200078e020c */
[C---:B------:R-:W-:Y:S01]  /*0d20*/  LOP3.LUT R31, R10.reuse, 0x22, RZ, 0xfc, !PT ;  /* 0x000000220a1f7812 */ /* 0x040fe200078efcff */
[----:B------:R-:W-:Y:S01]  /*0d30*/  @!P3 IMAD.IADD R3, R3, 0x1, -R0 ;  /* 0x000000010303b824 */ /* 0x000fe200078e0a00 */
[----:B------:R-:W-:Y:S01]  /*0d40*/  LOP3.LUT R33, R10, 0x24, RZ, 0xfc, !PT ;  /* 0x000000240a217812 */ /* 0x000fe200078efcff */
[C---:B------:R-:W-:Y:S01]  /*0d50*/  IMAD R13, R0.reuse, R7, R14 ;  /* 0x00000007000d7224 */ /* 0x040fe200078e020e */
[----:B------:R-:W-:Y:S01]  /*0d60*/  ISETP.GT.U32.AND P3, PT, R0, R12, PT ;  /* 0x0000000c0000720c */ /* 0x000fe20003f64070 */
[----:B------:R-:W-:Y:S01]  /*0d70*/  @!P6 IMAD.IADD R15, R15, 0x1, -R0 ;  /* 0x000000010f0fe824 */ /* 0x000fe200078e0a00 */
[----:B------:R-:W-:Y:S01]  /*0d80*/  LOP3.LUT R35, R10, 0x26, RZ, 0xfc, !PT ;  /* 0x000000260a237812 */ /* 0x000fe200078efcff */
[----:B------:R-:W-:Y:S01]  /*0d90*/  IMAD.MOV.U32 R7, RZ, RZ, R3 ;  /* 0x000000ffff077224 */ /* 0x000fe200078e0003 */
[----:B------:R-:W-:Y:S01]  /*0da0*/  ISETP.GT.U32.AND P6, PT, R0, R13, PT ;  /* 0x0000000d0000720c */ /* 0x000fe20003fc4070 */
[----:B------:R-:W-:Y:S01]  /*0db0*/  IMAD.HI.U32 R3, R11, R17, RZ ;  /* 0x000000110b037227 */ /* 0x000fe200078e00ff */
[----:B------:R-:W-:-:S02]  /*0dc0*/  LOP3.LUT R36, R10, 0x28, RZ, 0xfc, !PT ;  /* 0x000000280a247812 */ /* 0x000fc400078efcff */
[----:B------:R-:W-:Y:S01]  /*0dd0*/  @!P0 IADD3 R7, PT, PT, -R7, RZ, RZ ;  /* 0x000000ff07078210 */ /* 0x000fe20007ffe1ff */
[----:B------:R-:W-:Y:S01]  /*0de0*/  IMAD.MOV R3, RZ, RZ, -R3 ;  /* 0x000000ffff037224 */ /* 0x000fe200078e0a03 */
[----:B------:R-:W-:Y:S01]  /*0df0*/  ISETP.GE.AND P0, PT, R19, RZ, PT ;  /* 0x000000ff1300720c */ /* 0x000fe20003f06270 */
[----:B------:R-:W-:Y:S01]  /*0e00*/  IMAD.MOV.U32 R6, RZ, RZ, R15 ;  /* 0x000000ffff067224 */ /* 0x000fe200078e000f */
[----:B------:R-:W-:Y:S01]  /*0e10*/  IABS R19, R23 ;  /* 0x0000001700137213 */ /* 0x000fe20000000000 */
[--C-:B------:R-:W-:Y:S01]  /*0e20*/  @!P3 IMAD.IADD R12, R12, 0x1, -R0.reuse ;  /* 0x000000010c0cb824 */ /* 0x100fe200078e0a00 */
[----:B------:R-:W-:Y:S01]  /*0e30*/  IABS R32, R35 ;  /* 0x0000002300207213 */ /* 0x000fe20000000000 */
[C---:B------:R-:W-:Y:S01]  /*0e40*/  IMAD R14, R0.reuse, R3, R17 ;  /* 0x00000003000e7224 */ /* 0x040fe200078e0211 */
[----:B------:R-:W-:Y:S01]  /*0e50*/  IABS R34, R36 ;  /* 0x0000002400227213 */ /* 0x000fe20000000000 */
[----:B------:R-:W-:Y:S01]  /*0e60*/  @!P6 IMAD.IADD R13, R13, 0x1, -R0 ;  /* 0x000000010d0de824 */ /* 0x000fe200078e0a00 */
[----:B------:R-:W-:Y:S01]  /*0e70*/  ISETP.GT.U32.AND P6, PT, R0, R12, PT ;  /* 0x0000000c0000720c */ /* 0x000fe20003fc4070 */
[----:B------:R-:W-:Y:S01]  /*0e80*/  IMAD.HI.U32 R3, R11, R18, RZ ;  /* 0x000000120b037227 */ /* 0x000fe200078e00ff */
[----:B------:R-:W-:-:S02]  /*0e90*/  LOP3.LUT R37, R10, 0x2c, RZ, 0xfc, !PT ;  /* 0x0000002c0a257812 */ /* 0x000fc400078efcff */
[C---:B------:R-:W-:Y:S01]  /*0ea0*/  LOP3.LUT R38, R10.reuse, 0x2e, RZ, 0xfc, !PT ;  /* 0x0000002e0a267812 */ /* 0x040fe200078efcff */
[----:B------:R-:W-:Y:S01]  /*0eb0*/  IMAD.MOV R3, RZ, RZ, -R3 ;  /* 0x000000ffff037224 */ /* 0x000fe200078e0a03 */
[----:B------:R-:W-:Y:S01]  /*0ec0*/  LOP3.LUT R39, R10, 0x30, RZ, 0xfc, !PT ;  /* 0x000000300a277812 */ /* 0x000fe200078efcff */
[----:B------:R-:W-:Y:S01]  /*0ed0*/  @!P4 IMAD.MOV R6, RZ, RZ, -R6 ;  /* 0x000000ffff06c224 */ /* 0x000fe200078e0a06 */
[C---:B------:R-:W-:Y:S01]  /*0ee0*/  ISETP.GT.U32.AND P4, PT, R0.reuse, R13, PT ;  /* 0x0000000d0000720c */ /* 0x040fe20003f84070 */
[----:B------:R-:W-:Y:S01]  /*0ef0*/  IMAD R15, R0, R3, R18 ;  /* 0x00000003000f7224 */ /* 0x000fe200078e0212 */
[----:B------:R-:W-:Y:S01]  /*0f00*/  LOP3.LUT R40, R10, 0x32, RZ, 0xfc, !PT ;  /* 0x000000320a287812 */ /* 0x000fe200078efcff */
[--C-:B------:R-:W-:Y:S01]  /*0f10*/  @!P2 IMAD.IADD R8, R8, 0x1, -R0.reuse ;  /* 0x000000010808a824 */ /* 0x100fe200078e0a00 */
[----:B------:R-:W-:Y:S01]  /*0f20*/  ISETP.GE.AND P2, PT, R20, RZ, PT ;  /* 0x000000ff1400720c */ /* 0x000fe20003f46270 */
[----:B------:R-:W-:Y:S01]  /*0f30*/  @!P6 IMAD.IADD R12, R12, 0x1, -R0 ;  /* 0x000000010c0ce824 */ /* 0x000fe200078e0a00 */
[----:B------:R-:W-:Y:S01]  /*0f40*/  ISETP.GT.U32.AND P6, PT, R0, R15, PT ;  /* 0x0000000f0000720c */ /* 0x000fe20003fc4070 */
[----:B------:R-:W-:Y:S01]  /*0f50*/  IMAD.HI.U32 R3, R11, R19, RZ ;  /* 0x000000130b037227 */ /* 0x000fe200078e00ff */
[----:B------:R-:W-:-:S02]  /*0f60*/  IABS R20, R24 ;  /* 0x0000001800147213 */ /* 0x000fc40000000000 */
[----:B------:R-:W-:Y:S01]  /*0f70*/  ISETP.GT.U32.AND P3, PT, R0, R8, PT ;  /* 0x000000080000720c */ /* 0x000fe20003f64070 */
[----:B------:R-:W-:Y:S01]  /*0f80*/  IMAD.MOV R3, RZ, RZ, -R3 ;  /* 0x000000ffff037224 */ /* 0x000fe200078e0a03 */
[C---:B------:R-:W-:Y:S01]  /*0f90*/  LOP3.LUT R41, R10.reuse, 0x34, RZ, 0xfc, !PT ;  /* 0x000000340a297812 */ /* 0x040fe200078efcff */
[----:B------:R-:W-:Y:S01]  /*0fa0*/  IMAD.HI.U32 R17, R11, R20, RZ ;  /* 0x000000140b117227 */ /* 0x000fe200078e00ff */
[C---:B------:R-:W-:Y:S02]  /*0fb0*/  LOP3.LUT R42, R10.reuse, 0x36, RZ, 0xfc, !PT ;  /* 0x000000360a2a7812 */ /* 0x040fe400078efcff */
[C---:B------:R-:W-:Y:S01]  /*0fc0*/  LOP3.LUT R43, R10.reuse, 0x3a, RZ, 0xfc, !PT ;  /* 0x0000003a0a2b7812 */ /* 0x040fe200078efcff */
[--C-:B------:R-:W-:Y:S01]  /*0fd0*/  @!P4 IMAD.IADD R13, R13, 0x1, -R0.reuse ;  /* 0x000000010d0dc824 */ /* 0x100fe200078e0a00 */
[----:B------:R-:W-:Y:S01]  /*0fe0*/  ISETP.GE.AND P4, PT, R21, RZ, PT ;  /* 0x000000ff1500720c */ /* 0x000fe20003f86270 */
[----:B------:R-:W-:Y:S01]  /*0ff0*/  @!P6 IMAD.IADD R15, R15, 0x1, -R0 ;  /* 0x000000010f0fe824 */ /* 0x000fe200078e0a00 */
[----:B------:R-:W-:Y:S01]  /*1000*/  IADD3 R21, PT, PT, -R17, RZ, RZ ;  /* 0x000000ff11157210 */ /* 0x000fe20007ffe1ff */
[----:B------:R-:W-:Y:S01]  /*1010*/  IMAD.HI.U32 R18, R11, R22, RZ ;  /* 0x000000160b127227 */ /* 0x000fe200078e00ff */
[----:B------:R-:W-:-:S02]  /*1020*/  LOP3.LUT R45, R10, 0x3c, RZ, 0xfc, !PT ;  /* 0x0000003c0a2d7812 */ /* 0x000fc400078efcff */
[C---:B------:R-:W-:Y:S01]  /*1030*/  ISETP.GT.U32.AND P6, PT, R0.reuse, R15, PT ;  /* 0x0000000f0000720c */ /* 0x040fe20003fc4070 */
[----:B------:R-:W-:Y:S01]  /*1040*/  IMAD R17, R0, R3, R19 ;  /* 0x0000000300117224 */ /* 0x000fe200078e0213 */
[C---:B------:R-:W-:Y:S01]  /*1050*/  LOP3.LUT R47, R10.reuse, 0x3e, RZ, 0xfc, !PT ;  /* 0x0000003e0a2f7812 */ /* 0x040fe200078efcff */
[----:B------:R-:W-:Y:S01]  /*1060*/  IMAD.MOV R19, RZ, RZ, -R18 ;  /* 0x000000ffff137224 */ /* 0x000fe200078e0a12 */
[----:B------:R-:W-:Y:S01]  /*1070*/  LOP3.LUT R48, R10, 0x40, RZ, 0xfc, !PT ;  /* 0x000000400a307812 */ /* 0x000fe200078efcff */
[C---:B------:R-:W-:Y:S01]  /*1080*/  IMAD R18, R0.reuse, R21, R20 ;  /* 0x0000001500127224 */ /* 0x040fe200078e0214 */
[----:B------:R-:W-:Y:S01]  /*1090*/  IABS R20, R26 ;  /* 0x0000001a00147213 */ /* 0x000fe20000000000 */
[C---:B------:R-:W-:Y:S01]  /*10a0*/  IMAD R19, R0.reuse, R19, R22 ;  /* 0x0000001300137224 */ /* 0x040fe200078e0216 */
[----:B------:R-:W-:Y:S01]  /*10b0*/  IABS R22, R27 ;  /* 0x0000001b00167213 */ /* 0x000fe20000000000 */
[----:B------:R-:W-:Y:S01]  /*10c0*/  @!P0 IMAD.MOV R13, RZ, RZ, -R13 ;  /* 0x000000ffff0d8224 */ /* 0x000fe200078e0a0d */
[----:B------:R-:W-:Y:S01]  /*10d0*/  ISETP.GT.U32.AND P0, PT, R0, R18, PT ;  /* 0x000000120000720c */ /* 0x000fe20003f04070 */
[--C-:B------:R-:W-:Y:S01]  /*10e0*/  @!P3 IMAD.IADD R8, R8, 0x1, -R0.reuse ;  /* 0x000000010808b824 */ /* 0x100fe200078e0a00 */
[C---:B------:R-:W-:Y:S01]  /*10f0*/  ISETP.GT.U32.AND P3, PT, R0.reuse, R14, PT ;  /* 0x0000000e0000720c */ /* 0x040fe20003f64070 */
[----:B------:R-:W-:Y:S01]  /*1100*/  @!P6 IMAD.IADD R15, R15, 0x1, -R0 ;  /* 0x000000010f0fe824 */ /* 0x000fe200078e0a00 */
[----:B------:R-:W-:Y:S01]  /*1110*/  ISETP.GT.U32.AND P6, PT, R0, R19, PT ;  /* 0x000000130000720c */ /* 0x000fe20003fc4070 */
[----:B------:R-:W-:Y:S01]  /*1120*/  IMAD.HI.U32 R3, R11, R20, RZ ;  /* 0x000000140b037227 */ /* 0x000fe200078e00ff */
[----:B------:R-:W-:-:S02]  /*1130*/  IABS R44, R48 ;  /* 0x00000030002c7213 */ /* 0x000fc40000000000 */
[C---:B------:R-:W-:Y:S01]  /*1140*/  LOP3.LUT R49, R10.reuse, 0x42, RZ, 0xfc, !PT ;  /* 0x000000420a317812 */ /* 0x040fe200078efcff */
[----:B------:R-:W-:Y:S01]  /*1150*/  IMAD.MOV R21, RZ, RZ, -R3 ;  /* 0x000000ffff157224 */ /* 0x000fe200078e0a03 */
[C---:B------:R-:W-:Y:S01]  /*1160*/  LOP3.LUT R50, R10.reuse, 0x44, RZ, 0xfc, !PT ;  /* 0x000000440a327812 */ /* 0x040fe200078efcff */
[----:B------:R-:W-:Y:S01]  /*1170*/  IMAD.HI.U32 R3, R11, R22, RZ ;  /* 0x000000160b037227 */ /* 0x000fe200078e00ff */
[----:B------:R-:W-:Y:S02]  /*1180*/  LOP3.LUT R51, R10, 0x48, RZ, 0xfc, !PT ;  /* 0x000000480a337812 */ /* 0x000fe400078efcff */
[----:B------:R-:W-:Y:S01]  /*1190*/  IABS R46, R50 ;  /* 0x00000032002e7213 */ /* 0x000fe20000000000 */
[--C-:B------:R-:W-:Y:S01]  /*11a0*/  @!P0 IMAD.IADD R18, R18, 0x1, -R0.reuse ;  /* 0x0000000112128824 */ /* 0x100fe200078e0a00 */
[----:B------:R-:W-:Y:S01]  /*11b0*/  IADD3 R3, PT, PT, -R3, RZ, RZ ;  /* 0x000000ff03037210 */ /* 0x000fe20007ffe1ff */
[----:B------:R-:W-:Y:S01]  /*11c0*/  @!P6 IMAD.IADD R19, R19, 0x1, -R0 ;  /* 0x000000011313e824 */ /* 0x000fe200078e0a00 */
[----:B------:R-:W-:Y:S01]  /*11d0*/  LOP3.LUT R52, R10, 0x4a, RZ, 0xfc, !PT ;  /* 0x0000004a0a347812 */ /* 0x000fe200078efcff */
[----:B------:R-:W-:Y:S01]  /*11e0*/  @!P1 IMAD.MOV R12, RZ, RZ, -R12 ;  /* 0x000000ffff0c9224 */ /* 0x000fe200078e0a0c */
[----:B------:R-:W-:Y:S01]  /*11f0*/  ISETP.GT.U32.AND P6, PT, R0, R18, PT ;  /* 0x000000120000720c */ /* 0x000fe20003fc4070 */
[----:B------:R-:W-:Y:S01]  /*1200*/  @!P3 IMAD.IADD R14, R14, 0x1, -R0 ;  /* 0x000000010e0eb824 */ /* 0x000fe200078e0a00 */
[C---:B------:R-:W-:Y:S01]  /*1210*/  ISETP.GT.U32.AND P1, PT, R0.reuse, R17, PT ;  /* 0x000000110000720c */ /* 0x040fe20003f24070 */
[C---:B------:R-:W-:Y:S01]  /*1220*/  IMAD R20, R0.reuse, R21, R20 ;  /* 0x0000001500147224 */ /* 0x040fe200078e0214 */
[----:B------:R-:W-:Y:S01]  /*1230*/  ISETP.GE.AND P3, PT, R23, RZ, PT ;  /* 0x000000ff1700720c */ /* 0x000fe20003f66270 */
[C---:B------:R-:W-:Y:S01]  /*1240*/  IMAD R21, R0.reuse, R3, R22 ;  /* 0x0000000300157224 */ /* 0x040fe200078e0216 */
[----:B------:R-:W-:Y:S01]  /*1250*/  IABS R23, R28 ;  /* 0x0000001c00177213 */ /* 0x000fe20000000000 */
[----:B------:R-:W-:Y:S01]  /*1260*/  @!P5 IMAD.MOV R8, RZ, RZ, -R8 ;  /* 0x000000ffff08d224 */ /* 0x000fe200078e0a08 */
[----:B------:R-:W-:Y:S01]  /*1270*/  ISETP.GT.U32.AND P5, PT, R0, R14, PT ;  /* 0x0000000e0000720c */ /* 0x000fe20003fa4070 */
[----:B------:R-:W-:Y:S01]  /*1280*/  @!P4 IMAD.MOV R15, RZ, RZ, -R15 ;  /* 0x000000ffff0fc224 */ /* 0x000fe200078e0a0f */
[C---:B------:R-:W-:Y:S01]  /*1290*/  LOP3.LUT R53, R10.reuse, 0x4c, RZ, 0xfc, !PT ;  /* 0x0000004c0a357812 */ /* 0x040fe200078efcff */
[----:B------:R-:W-:Y:S01]  /*12a0*/  IMAD.HI.U32 R3, R11, R23, RZ ;  /* 0x000000170b037227 */ /* 0x000fe200078e00ff */
[----:B------:R-:W-:-:S02]  /*12b0*/  LOP3.LUT R54, R10, 0x4e, RZ, 0xfc, !PT ;  /* 0x0000004e0a367812 */ /* 0x000fc400078efcff */
[----:B------:R-:W-:Y:S01]  /*12c0*/  LOP3.LUT R55, R10, 0x50, RZ, 0xfc, !PT ;  /* 0x000000500a377812 */ /* 0x000fe200078efcff */
[--C-:B------:R-:W-:Y:S01]  /*12d0*/  @!P6 IMAD.IADD R18, R18, 0x1, -R0.reuse ;  /* 0x000000011212e824 */ /* 0x100fe200078e0a00 */
[----:B------:R-:W-:Y:S01]  /*12e0*/  ISETP.GT.U32.AND P6, PT, R0, R21, PT ;  /* 0x000000150000720c */ /* 0x000fe20003fc4070 */
[--C-:B------:R-:W-:Y:S01]  /*12f0*/  @!P1 IMAD.IADD R17, R17, 0x1, -R0.reuse ;  /* 0x0000000111119824 */ /* 0x100fe200078e0a00 */
[----:B------:R-:W-:Y:S01]  /*1300*/  ISETP.GE.AND P1, PT, R25, RZ, PT ;  /* 0x000000ff1900720c */ /* 0x000fe20003f26270 */
[----:B------:R-:W-:Y:S01]  /*1310*/  IMAD.MOV R22, RZ, RZ, -R3 ;  /* 0x000000ffff167224 */ /* 0x000fe200078e0a03 */
[----:B------:R-:W-:Y:S01]  /*1320*/  IABS R25, R30 ;  /* 0x0000001e00197213 */ /* 0x000fe20000000000 */
[----:B------:R-:W-:Y:S01]  /*1330*/  @!P5 IMAD.IADD R14, R14, 0x1, -R0 ;  /* 0x000000010e0ed824 */ /* 0x000fe200078e0a00 */
[C---:B------:R-:W-:Y:S01]  /*1340*/  ISETP.GT.U32.AND P0, PT, R0.reuse, R17, PT ;  /* 0x000000110000720c */ /* 0x040fe20003f04070 */
[----:B------:R-:W-:Y:S01]  /*1350*/  IMAD R22, R0, R22, R23 ;  /* 0x0000001600167224 */ /* 0x000fe200078e0217 */
[----:B------:R-:W-:Y:S01]  /*1360*/  ISETP.GE.AND P5, PT, R24, RZ, PT ;  /* 0x000000ff1800720c */ /* 0x000fe20003fa6270 */
[----:B------:R-:W-:Y:S01]  /*1370*/  @!P2 IMAD.MOV R14, RZ, RZ, -R14 ;  /* 0x000000ffff0ea224 */ /* 0x000fe200078e0a0e */
[----:B------:R-:W-:-:S02]  /*1380*/  IABS R24, R29 ;  /* 0x0000001d00187213 */ /* 0x000fc40000000000 */
[----:B------:R-:W-:Y:S01]  /*1390*/  ISETP.GT.U32.AND P2, PT, R0, R19, PT ;  /* 0x000000130000720c */ /* 0x000fe20003f44070 */
[--C-:B------:R-:W-:Y:S01]  /*13a0*/  @!P6 IMAD.IADD R21, R21, 0x1, -R0.reuse ;  /* 0x000000011515e824 */ /* 0x100fe200078e0a00 */
[C---:B------:R-:W-:Y:S01]  /*13b0*/  LOP3.LUT R57, R10.reuse, 0x52, RZ, 0xfc, !PT ;  /* 0x000000520a397812 */ /* 0x040fe200078efcff */
[----:B------:R-:W-:Y:S01]  /*13c0*/  IMAD.HI.U32 R3, R11, R24, RZ ;  /* 0x000000180b037227 */ /* 0x000fe200078e00ff */
[----:B------:R-:W-:Y:S02]  /*13d0*/  LOP3.LUT R58, R10, 0x54, RZ, 0xfc, !PT ;  /* 0x000000540a3a7812 */ /* 0x000fe400078efcff */
[C---:B------:R-:W-:Y:S01]  /*13e0*/  ISETP.GT.U32.AND P6, PT, R0.reuse, R21, PT ;  /* 0x000000150000720c */ /* 0x040fe20003fc4070 */
[----:B------:R-:W-:Y:S01]  /*13f0*/  @!P0 IMAD.IADD R17, R17, 0x1, -R0 ;  /* 0x0000000111118824 */ /* 0x000fe200078e0a00 */
[----:B------:R-:W-:Y:S01]  /*1400*/  ISETP.GT.U32.AND P0, PT, R0, R20, PT ;  /* 0x000000140000720c */ /* 0x000fe20003f04070 */
[----:B------:R-:W-:Y:S01]  /*1410*/  IMAD.MOV R23, RZ, RZ, -R3 ;  /* 0x000000ffff177224 */ /* 0x000fe200078e0a03 */
[C---:B------:R-:W-:Y:S01]  /*1420*/  LOP3.LUT R60, R10.reuse, 0x56, RZ, 0xfc, !PT ;  /* 0x000000560a3c7812 */ /* 0x040fe200078efcff */
[----:B------:R-:W-:Y:S01]  /*1430*/  IMAD.HI.U32 R3, R11, R25, RZ ;  /* 0x000000190b037227 */ /* 0x000fe200078e00ff */
[----:B------:R-:W-:-:S02]  /*1440*/  LOP3.LUT R62, R10, 0x5a, RZ, 0xfc, !PT ;  /* 0x0000005a0a3e7812 */ /* 0x000fc400078efcff */
[----:B------:R-:W-:Y:S01]  /*1450*/  IABS R56, R60 ;  /* 0x0000003c00387213 */ /* 0x000fe20000000000 */
[C---:B------:R-:W-:Y:S01]  /*1460*/  IMAD R23, R0.reuse, R23, R24 ;  /* 0x0000001700177224 */ /* 0x040fe200078e0218 */
[----:B------:R-:W-:Y:S01]  /*1470*/  IADD3 R3, PT, PT, -R3, RZ, RZ ;  /* 0x000000ff03037210 */ /* 0x000fe20007ffe1ff */
[----:B------:R-:W-:Y:S01]  /*1480*/  @!P3 IMAD.MOV R17, RZ, RZ, -R17 ;  /* 0x000000ffff11b224 */ /* 0x000fe200078e0a11 */
[C---:B------:R-:W-:Y:S01]  /*1490*/  ISETP.GT.U32.AND P3, PT, R0.reuse, R22, PT ;  /* 0x000000160000720c */ /* 0x040fe20003f64070 */
[--C-:B------:R-:W-:Y:S01]  /*14a0*/  @!P6 IMAD.IADD R21, R21, 0x1, -R0.reuse ;  /* 0x000000011515e824 */ /* 0x100fe200078e0a00 */
[----:B------:R-:W-:Y:S01]  /*14b0*/  ISETP.GT.U32.AND P6, PT, R0, R23, PT ;  /* 0x000000170000720c */ /* 0x000fe20003fc4070 */
[--C-:B------:R-:W-:Y:S01]  /*14c0*/  @!P0 IMAD.IADD R20, R20, 0x1, -R0.reuse ;  /* 0x0000000114148824 */ /* 0x100fe200078e0a00 */
[----:B------:R-:W-:Y:S01]  /*14d0*/  ISETP.GE.AND P0, PT, R27, RZ, PT ;  /* 0x000000ff1b00720c */ /* 0x000fe20003f06270 */
[----:B------:R-:W-:Y:S01]  /*14e0*/  @!P2 IMAD.IADD R19, R19, 0x1, -R0 ;  /* 0x000000011313a824 */ /* 0x000fe200078e0a00 */
[----:B------:R-:W-:Y:S01]  /*14f0*/  LOP3.LUT R27, R10, 0x1c, RZ, 0xfc, !PT ;  /* 0x0000001c0a1b7812 */ /* 0x000fe200078efcff */
[----:B------:R-:W-:Y:S01]  /*1500*/  IMAD R24, R0, R3, R25 ;  /* 0x0000000300187224 */ /* 0x000fe200078e0219 */
[----:B------:R-:W-:Y:S01]  /*1510*/  ISETP.GE.AND P2, PT, R26, RZ, PT ;  /* 0x000000ff1a00720c */ /* 0x000fe20003f46270 */
[----:B------:R-:W-:Y:S01]  /*1520*/  @!P5 IMAD.MOV R18, RZ, RZ, -R18 ;  /* 0x000000ffff12d224 */ /* 0x000fe200078e0a12 */
[----:B------:R-:W-:Y:S01]  /*1530*/  IABS R26, R27 ;  /* 0x0000001b001a7213 */ /* 0x000fe20000000000 */
[----:B------:R-:W-:Y:S01]  /*1540*/  @!P1 IMAD.MOV R19, RZ, RZ, -R19 ;  /* 0x000000ffff139224 */ /* 0x000fe200078e0a13 */
[----:B------:R-:W-:Y:S01]  /*1550*/  ISETP.GT.U32.AND P4, PT, R0, R20, PT ;  /* 0x000000140000720c */ /* 0x000fe20003f84070 */
[--C-:B------:R-:W-:Y:S01]  /*1560*/  @!P3 IMAD.IADD R22, R22, 0x1, -R0.reuse ;  /* 0x000000011616b824 */ /* 0x100fe200078e0a00 */
[----:B------:R-:W-:Y:S01]  /*1570*/  ISETP.GE.AND P5, PT, R28, RZ, PT ;  /* 0x000000ff1c00720c */ /* 0x000fe20003fa6270 */
[----:B------:R-:W-:Y:S01]  /*1580*/  @!P6 IMAD.IADD R23, R23, 0x1, -R0 ;  /* 0x000000011717e824 */ /* 0x000fe200078e0a00 */
[----:B------:R-:W-:Y:S01]  /*1590*/  ISETP.GE.AND P1, PT, R29, RZ, PT ;  /* 0x000000ff1d00720c */ /* 0x000fe20003f26270 */
[----:B------:R-:W-:Y:S01]  /*15a0*/  IMAD.MOV.U32 R25, RZ, RZ, R26 ;  /* 0x000000ffff197224 */ /* 0x000fe200078e001a */
[C---:B------:R-:W-:Y:S01]  /*15b0*/  ISETP.GT.U32.AND P3, PT, R0.reuse, R22, PT ;  /* 0x000000160000720c */ /* 0x040fe20003f64070 */
[----:B------:R-:W-:Y:S01]  /*15c0*/  @!P0 IMAD.MOV R21, RZ, RZ, -R21 ;  /* 0x000000ffff158224 */ /* 0x000fe200078e0a15 */
[C---:B------:R-:W-:Y:S01]  /*15d0*/  ISETP.GT.U32.AND P6, PT, R0.reuse, R23, PT ;  /* 0x000000170000720c */ /* 0x040fe20003fc4070 */
[----:B------:R-:W-:Y:S01]  /*15e0*/  IMAD.HI.U32 R3, R11, R25, RZ ;  /* 0x000000190b037227 */ /* 0x000fe200078e00ff */
[----:B------:R-:W-:-:S02]  /*15f0*/  ISETP.GT.U32.AND P0, PT, R0, R24, PT ;  /* 0x000000180000720c */ /* 0x000fc40003f04070 */
[C---:B------:R-:W-:Y:S01]  /*1600*/  LOP3.LUT R26, R10.reuse, 0x1e, RZ, 0xfc, !PT ;  /* 0x0000001e0a1a7812 */ /* 0x040fe200078efcff */
[----:B------:R-:W-:Y:S01]  /*1610*/  IMAD.MOV R3, RZ, RZ, -R3 ;  /* 0x000000ffff037224 */ /* 0x000fe200078e0a03 */
[----:B------:R-:W-:Y:S01]  /*1620*/  LOP3.LUT R29, R10, 0x20, RZ, 0xfc, !PT ;  /* 0x000000200a1d7812 */ /* 0x000fe200078efcff */
[----:B------:R-:W-:Y:S01]  /*1630*/  @!P4 IMAD.IADD R20, R20, 0x1, -R0 ;  /* 0x000000011414c824 */ /* 0x000fe200078e0a00 */
[----:B------:R-:W-:Y:S01]  /*1640*/  ISETP.GE.AND P4, PT, R30, RZ, PT ;  /* 0x000000ff1e00720c */ /* 0x000fe20003f86270 */
[C---:B------:R-:W-:Y:S01]  /*1650*/  IMAD R25, R0.reuse, R3, R25 ;  /* 0x0000000300197224 */ /* 0x040fe200078e0219 */
[----:B------:R-:W-:Y:S01]  /*1660*/  IABS R28, R29 ;  /* 0x0000001d001c7213 */ /* 0x000fe20000000000 */
[----:B------:R-:W-:Y:S01]  /*1670*/  @!P2 IMAD.MOV R20, RZ, RZ, -R20 ;  /* 0x000000ffff14a224 */ /* 0x000fe200078e0a14 */
[----:B------:R-:W-:Y:S01]  /*1680*/  ISETP.GE.AND P2, PT, R27, RZ, PT ;  /* 0x000000ff1b00720c */ /* 0x000fe20003f46270 */
[--C-:B------:R-:W-:Y:S01]  /*1690*/  @!P6 IMAD.IADD R23, R23, 0x1, -R0.reuse ;  /* 0x000000011717e824 */ /* 0x100fe200078e0a00 */
[----:B------:R-:W-:Y:S01]  /*16a0*/  ISETP.GT.U32.AND P6, PT, R0, R25, PT ;  /* 0x000000190000720c */ /* 0x000fe20003fc4070 */
[--C-:B------:R-:W-:Y:S01]  /*16b0*/  @!P0 IMAD.IADD R24, R24, 0x1, -R0.reuse ;  /* 0x0000000118188824 */ /* 0x100fe200078e0a00 */
[----:B------:R-:W-:Y:S01]  /*16c0*/  IABS R27, R26 ;  /* 0x0000001a001b7213 */ /* 0x000fe20000000000 */
[----:B------:R-:W-:Y:S01]  /*16d0*/  @!P3 IMAD.IADD R22, R22, 0x1, -R0 ;  /* 0x000000011616b824 */ /* 0x000fe200078e0a00 */
[----:B------:R-:W-:Y:S01]  /*16e0*/  ISETP.GE.AND P3, PT, R26, RZ, PT ;  /* 0x000000ff1a00720c */ /* 0x000fe20003f66270 */
[----:B------:R-:W-:Y:S01]  /*16f0*/  IMAD.HI.U32 R26, R11, R28, RZ ;  /* 0x0000001c0b1a7227 */ /* 0x000fe200078e00ff */
[----:B------:R-:W-:-:S02]  /*1700*/  ISETP.GT.U32.AND P0, PT, R0, R24, PT ;  /* 0x000000180000720c */ /* 0x000fc40003f04070 */
[----:B------:R-:W-:Y:S01]  /*1710*/  IABS R30, R31 ;  /* 0x0000001f001e7213 */ /* 0x000fe20000000000 */
[----:B------:R-:W-:Y:S01]  /*1720*/  IMAD.HI.U32 R3, R11, R27, RZ ;  /* 0x0000001b0b037227 */ /* 0x000fe200078e00ff */
[----:B------:R-:W-:Y:S02]  /*1730*/  IABS R59, R62 ;  /* 0x0000003e003b7213 */ /* 0x000fe40000000000 */
[----:B------:R-:W-:Y:S01]  /*1740*/  LOP3.LUT R64, R10, 0x5c, RZ, 0xfc, !PT ;  /* 0x0000005c0a407812 */ /* 0x000fe200078efcff */
[----:B------:R-:W-:Y:S01]  /*1750*/  @!P5 IMAD.MOV R22, RZ, RZ, -R22 ;  /* 0x000000ffff16d224 */ /* 0x000fe200078e0a16 */
[----:B------:R-:W-:Y:S01]  /*1760*/  ISETP.GE.AND P5, PT, R29, RZ, PT ;  /* 0x000000ff1d00720c */ /* 0x000fe20003fa6270 */
[----:B------:R-:W-:Y:S01]  /*1770*/  IMAD.MOV R3, RZ, RZ, -R3 ;  /* 0x000000ffff037224 */ /* 0x000fe200078e0a03 */
[----:B------:R-:W-:Y:S01]  /*1780*/  IADD3 R29, PT, PT, -R26, RZ, RZ ;  /* 0x000000ff1a1d7210 */ /* 0x000fe20007ffe1ff */
[----:B------:R-:W-:Y:S01]  /*1790*/  @!P6 IMAD.IADD R25, R25, 0x1, -R0 ;  /* 0x000000011919e824 */ /* 0x000fe200078e0a00 */
[----:B------:R-:W-:Y:S01]  /*17a0*/  IABS R61, R64 ;  /* 0x00000040003d7213 */ /* 0x000fe20000000000 */
[----:B------:R-:W-:Y:S01]  /*17b0*/  IMAD R26, R0, R3, R27 ;  /* 0x00000003001a7224 */ /* 0x000fe200078e021b */
[----:B------:R-:W-:Y:S01]  /*17c0*/  LOP3.LUT R66, R10, 0x6e, RZ, 0xfc, !PT ;  /* 0x0000006e0a427812 */ /* 0x000fe200078efcff */
[C---:B------:R-:W-:Y:S01]  /*17d0*/  IMAD R27, R0.reuse, R29, R28 ;  /* 0x0000001d001b7224 */ /* 0x040fe200078e021c */
[----:B------:R-:W-:Y:S01]  /*17e0*/  ISETP.GT.U32.AND P6, PT, R0, R25, PT ;  /* 0x000000190000720c */ /* 0x000fe20003fc4070 */
[----:B------:R-:W-:Y:S01]  /*17f0*/  @!P0 IMAD.IADD R24, R24, 0x1, -R0 ;  /* 0x0000000118188824 */ /* 0x000fe200078e0a00 */
[----:B------:R-:W-:Y:S01]  /*1800*/  ISETP.GT.U32.AND P0, PT, R0, R26, PT ;  /* 0x0000001a0000720c */ /* 0x000fe20003f04070 */
[----:B------:R-:W-:Y:S01]  /*1810*/  IMAD.HI.U32 R3, R11, R30, RZ ;  /* 0x0000001e0b037227 */ /* 0x000fe200078e00ff */
[----:B------:R-:W-:-:S02]  /*1820*/  IABS R77, R66 ;  /* 0x00000042004d7213 */ /* 0x000fc40000000000 */
[----:B------:R-:W-:Y:S01]  /*1830*/  LOP3.LUT R68, R10, 0x70, RZ, 0xfc, !PT ;  /* 0x000000700a447812 */ /* 0x000fe200078efcff */
[----:B------:R-:W-:Y:S01]  /*1840*/  @!P4 IMAD.MOV R24, RZ, RZ, -R24 ;  /* 0x000000ffff18c224 */ /* 0x000fe200078e0a18 */
[C---:B------:R-:W-:Y:S01]  /*1850*/  ISETP.GT.U32.AND P4, PT, R0.reuse, R27, PT ;  /* 0x0000001b0000720c */ /* 0x040fe20003f84070 */
[----:B------:R-:W-:Y:S01]  /*1860*/  IMAD.MOV R3, RZ, RZ, -R3 ;  /* 0x000000ffff037224 */ /* 0x000fe200078e0a03 */
[----:B------:R-:W-:Y:S01]  /*1870*/  IABS R79, R68 ;  /* 0x00000044004f7213 */ /* 0x000fe20000000000 */
[----:B------:R-:W-:Y:S01]  /*1880*/  @!P1 IMAD.MOV R23, RZ, RZ, -R23 ;  /* 0x000000ffff179224 */ /* 0x000fe200078e0a17 */
[----:B------:R-:W-:Y:S01]  /*1890*/  ISETP.GE.AND P1, PT, R31, RZ, PT ;  /* 0x000000ff1f00720c */ /* 0x000fe20003f26270 */
[----:B------:R-:W-:Y:S01]  /*18a0*/  IMAD R28, R0, R3, R30 ;  /* 0x00000003001c7224 */ /* 0x000fe200078e021e */
[----:B------:R-:W-:Y:S01]  /*18b0*/  IABS R31, R33 ;  /* 0x00000021001f7213 */ /* 0x000fe20000000000 */
[--C-:B------:R-:W-:Y:S01]  /*18c0*/  @!P6 IMAD.IADD R25, R25, 0x1, -R0.reuse ;  /* 0x000000011919e824 */ /* 0x100fe200078e0a00 */
[----:B------:R-:W-:Y:S01]  /*18d0*/  LOP3.LUT R70, R10, 0x72, RZ, 0xfc, !PT ;  /* 0x000000720a467812 */ /* 0x000fe200078efcff */
[----:B------:R-:W-:Y:S01]  /*18e0*/  @!P0 IMAD.IADD R26, R26, 0x1, -R0 ;  /* 0x000000011a1a8824 */ /* 0x000fe200078e0a00 */
[----:B------:R-:W-:Y:S01]  /*18f0*/  ISETP.GT.U32.AND P6, PT, R0, R28, PT ;  /* 0x0000001c0000720c */ /* 0x000fe20003fc4070 */
[----:B------:R-:W-:Y:S01]  /*1900*/  IMAD.HI.U32 R3, R11, R31, RZ ;  /* 0x0000001f0b037227 */ /* 0x000fe200078e00ff */
[----:B------:R-:W-:-:S02]  /*1910*/  IABS R81, R70 ;  /* 0x0000004600517213 */ /* 0x000fc40000000000 */
[----:B------:R-:W-:Y:S01]  /*1920*/  ISETP.GT.U32.AND P0, PT, R0, R26, PT ;  /* 0x0000001a0000720c */ /* 0x000fe20003f04070 */
[----:B------:R-:W-:Y:S01]  /*1930*/  @!P4 IMAD.IADD R27, R27, 0x1, -R0 ;  /* 0x000000011b1bc824 */ /* 0x000fe200078e0a00 */
[C---:B------:R-:W-:Y:S01]  /*1940*/  LOP3.LUT R72, R10.reuse, 0x74, RZ, 0xfc, !PT ;  /* 0x000000740a487812 */ /* 0x040fe200078efcff */
[C---:B------:R-:W-:Y:S01]  /*1950*/  IMAD.HI.U32 R29, R11.reuse, R32, RZ ;  /* 0x000000200b1d7227 */ /* 0x040fe200078e00ff */
[----:B------:R-:W-:Y:S02]  /*1960*/  LOP3.LUT R74, R10, 0x76, RZ, 0xfc, !PT ;  /* 0x000000760a4a7812 */ /* 0x000fe400078efcff */
[----:B------:R-:W-:Y:S01]  /*1970*/  ISETP.GT.U32.AND P4, PT, R0, R27, PT ;  /* 0x0000001b0000720c */ /* 0x000fe20003f84070 */
[----:B------:R-:W-:Y:S01]  /*1980*/  IMAD.MOV R3, RZ, RZ, -R3 ;  /* 0x000000ffff037224 */ /* 0x000fe200078e0a03 */
[----:B------:R-:W-:Y:S01]  /*1990*/  IABS R83, R72 ;  /* 0x0000004800537213 */ /* 0x000fe20000000000 */
[----:B------:R-:W-:Y:S01]  /*19a0*/  @!P2 IMAD.MOV R25, RZ, RZ, -R25 ;  /* 0x000000ffff19a224 */ /* 0x000fe200078e0a19 */
[----:B------:R-:W-:Y:S01]  /*19b0*/  @!P6 IADD3 R28, PT, PT, R28, -R0, RZ ;  /* 0x800000001c1ce210 */ /* 0x000fe20007ffe0ff */
[----:B------:R-:W-:Y:S01]  /*19c0*/  IMAD.HI.U32 R30, R11, R34, RZ ;  /* 0x000000220b1e7227 */ /* 0x000fe200078e00ff */
[----:B------:R-:W-:-:S02]  /*19d0*/  ISETP.GE.AND P2, PT, R33, RZ, PT ;  /* 0x000000ff2100720c */ /* 0x000fc40003f46270 */
[C---:B------:R-:W-:Y:S01]  /*19e0*/  ISETP.GT.U32.AND P6, PT, R0.reuse, R28, PT ;  /* 0x0000001c0000720c */ /* 0x040fe20003fc4070 */
[----:B------:R-:W-:Y:S01]  /*19f0*/  IMAD.MOV R33, RZ, RZ, -R29 ;  /* 0x000000ffff217224 */ /* 0x000fe200078e0a1d */
[----:B------:R-:W-:Y:S01]  /*1a00*/  IABS R85, R74 ;  /* 0x0000004a00557213 */ /* 0x000fe20000000000 */
[----:B------:R-:W-:Y:S01]  /*1a10*/  IMAD R29, R0, R3, R31 ;  /* 0x00000003001d7224 */ /* 0x000fe200078e021f */
[----:B------:R-:W-:Y:S01]  /*1a20*/  LOP3.LUT R3, R10, 0x2a, RZ, 0xfc, !PT ;  /* 0x0000002a0a037812 */ /* 0x000fe200078efcff */
[----:B------:R-:W-:Y:S01]  /*1a30*/  @!P0 IMAD.IADD R26, R26, 0x1, -R0 ;  /* 0x000000011a1a8824 */ /* 0x000fe200078e0a00 */
[----:B------:R-:W-:Y:S01]  /*1a40*/  ISETP.GE.AND P0, PT, R35, RZ, PT ;  /* 0x000000ff2300720c */ /* 0x000fe20003f06270 */
[----:B------:R-:W-:Y:S01]  /*1a50*/  IMAD.MOV R35, RZ, RZ, -R30 ;  /* 0x000000ffff237224 */ /* 0x000fe200078e0a1e */
[----:B------:R-:W-:Y:S01]  /*1a60*/  LOP3.LUT R78, R10, 0x7a, RZ, 0xfc, !PT ;  /* 0x0000007a0a4e7812 */ /* 0x000fe200078efcff */
[C---:B------:R-:W-:Y:S01]  /*1a70*/  IMAD R30, R0.reuse, R33, R32 ;  /* 0x00000021001e7224 */ /* 0x040fe200078e0220 */
[----:B------:R-:W-:Y:S01]  /*1a80*/  IABS R32, R3 ;  /* 0x0000000300207213 */ /* 0x000fe20000000000 */
[----:B------:R-:W-:Y:S01]  /*1a90*/  @!P4 IMAD.IADD R27, R27, 0x1, -R0 ;  /* 0x000000011b1bc824 */ /* 0x000fe200078e0a00 */
[C---:B------:R-:W-:Y:S01]  /*1aa0*/  ISETP.GT.U32.AND P4, PT, R0.reuse, R29, PT ;  /* 0x0000001d0000720c */ /* 0x040fe20003f84070 */
[C---:B------:R-:W-:Y:S01]  /*1ab0*/  IMAD R31, R0.reuse, R35, R34 ;  /* 0x00000023001f7224 */ /* 0x040fe200078e0222 */
[----:B------:R-:W-:Y:S01]  /*1ac0*/  IABS R34, R37 ;  /* 0x0000002500227213 */ /* 0x000fe20000000000 */
[----:B------:R-:W-:Y:S01]  /*1ad0*/  @!P3 IMAD.MOV R26, RZ, RZ, -R26 ;  /* 0x000000ffff1ab224 */ /* 0x000fe200078e0a1a */
[----:B------:R-:W-:Y:S01]  /*1ae0*/  ISETP.GT.U32.AND P3, PT, R0, R30, PT ;  /* 0x0000001e0000720c */ /* 0x000fe20003f64070 */
[----:B------:R-:W-:Y:S01]  /*1af0*/  @!P6 IMAD.IADD R28, R28, 0x1, -R0 ;  /* 0x000000011c1ce824 */ /* 0x000fe200078e0a00 */
[----:B------:R-:W-:Y:S01]  /*1b00*/  ISETP.GT.U32.AND P6, PT, R0, R31, PT ;  /* 0x0000001f0000720c */ /* 0x000fe20003fc4070 */
[----:B------:R-:W-:Y:S01]  /*1b10*/  @!P5 IMAD.MOV R27, RZ, RZ, -R27 ;  /* 0x000000ffff1bd224 */ /* 0x000fe200078e0a1b */
[----:B------:R-:W-:Y:S01]  /*1b20*/  IABS R35, R38 ;  /* 0x0000002600237213 */ /* 0x000fe20000000000 */
[----:B------:R-:W-:Y:S01]  /*1b30*/  @!P1 IMAD.MOV R28, RZ, RZ, -R28 ;  /* 0x000000ffff1c9224 */ /* 0x000fe200078e0a1c */
[----:B------:R-:W-:-:S02]  /*1b40*/  ISETP.GE.AND P5, PT, R36, RZ, PT ;  /* 0x000000ff2400720c */ /* 0x000fc40003fa6270 */
[----:B------:R-:W-:Y:S01]  /*1b50*/  IABS R36, R39 ;  /* 0x0000002700247213 */ /* 0x000fe20000000000 */
[--C-:B------:R-:W-:Y:S01]  /*1b60*/  @!P4 IMAD.IADD R29, R29, 0x1, -R0.reuse ;  /* 0x000000011d1dc824 */ /* 0x100fe200078e0a00 */
[----:B------:R-:W-:Y:S01]  /*1b70*/  ISETP.GE.AND P4, PT, R3, RZ, PT ;  /* 0x000000ff0300720c */ /* 0x000fe20003f86270 */
[----:B------:R-:W-:Y:S01]  /*1b80*/  IMAD.HI.U32 R3, R11, R32, RZ ;  /* 0x000000200b037227 */ /* 0x000fe200078e00ff */
[----:B------:R-:W-:Y:S02]  /*1b90*/  LOP3.LUT R76, R10, 0x78, RZ, 0xfc, !PT ;  /* 0x000000780a4c7812 */ /* 0x000fe400078efcff */
[----:B------:R-:W-:Y:S01]  /*1ba0*/  IABS R89, R78 ;  /* 0x0000004e00597213 */ /* 0x000fe20000000000 */
[--C-:B------:R-:W-:Y:S01]  /*1bb0*/  @!P3 IMAD.IADD R30, R30, 0x1, -R0.reuse ;  /* 0x000000011e1eb824 */ /* 0x100fe200078e0a00 */
[C---:B------:R-:W-:Y:S01]  /*1bc0*/  ISETP.GT.U32.AND P3, PT, R0.reuse, R29, PT ;  /* 0x0000001d0000720c */ /* 0x040fe20003f64070 */
[----:B------:R-:W-:Y:S01]  /*1bd0*/  @!P6 IMAD.IADD R31, R31, 0x1, -R0 ;  /* 0x000000011f1fe824 */ /* 0x000fe200078e0a00 */
[----:B------:R-:W-:Y:S01]  /*1be0*/  IABS R87, R76 ;  /* 0x0000004c00577213 */ /* 0x000fe20000000000 */
[----:B------:R-:W-:Y:S01]  /*1bf0*/  IMAD.MOV R33, RZ, RZ, -R3 ;  /* 0x000000ffff217224 */ /* 0x000fe200078e0a03 */
[C---:B------:R-:W-:Y:S01]  /*1c00*/  ISETP.GT.U32.AND P6, PT, R0.reuse, R30, PT ;  /* 0x0000001e0000720c */ /* 0x040fe20003fc4070 */
[----:B------:R-:W-:Y:S01]  /*1c10*/  IMAD.HI.U32 R3, R11, R34, RZ ;  /* 0x000000220b037227 */ /* 0x000fe200078e00ff */
[----:B------:R-:W-:-:S03]  /*1c20*/  ISETP.GT.U32.AND P1, PT, R0, R31, PT ;  /* 0x0000001f0000720c */ /* 0x000fc60003f24070 */
[C---:B------:R-:W-:Y:S02]  /*1c30*/  IMAD R32, R0.reuse, R33, R32 ;  /* 0x0000002100207224 */ /* 0x040fe400078e0220 */
[----:B------:R-:W-:Y:S02]  /*1c40*/  IMAD.MOV R3, RZ, RZ, -R3 ;  /* 0x000000ffff037224 */ /* 0x000fe400078e0a03 */
[----:B------:R-:W-:Y:S01]  /*1c50*/  @!P3 IMAD.IADD R29, R29, 0x1, -R0 ;  /* 0x000000011d1db824 */ /* 0x000fe200078e0a00 */
[C---:B------:R-:W-:Y:S01]  /*1c60*/  ISETP.GT.U32.AND P3, PT, R0.reuse, R32, PT ;  /* 0x000000200000720c */ /* 0x040fe20003f64070 */
[----:B------:R-:W-:Y:S02]  /*1c70*/  IMAD R33, R0, R3, R34 ;  /* 0x0000000300217224 */ /* 0x000fe400078e0222 */
[----:B------:R-:W-:Y:S01]  /*1c80*/  @!P6 IADD3 R30, PT, PT, R30, -R0, RZ ;  /* 0x800000001e1ee210 */ /* 0x000fe20007ffe0ff */
[----:B------:R-:W-:Y:S02]  /*1c90*/  IMAD.HI.U32 R3, R11, R35, RZ ;  /* 0x000000230b037227 */ /* 0x000fe400078e00ff */
[----:B------:R-:W-:-:S02]  /*1ca0*/  ISETP.GT.U32.AND P6, PT, R0, R33, PT ;  /* 0x000000210000720c */ /* 0x000fc40003fc4070 */
[----:B------:R-:W-:Y:S02]  /*1cb0*/  IMAD.MOV R34, RZ, RZ, -R3 ;  /* 0x000000ffff227224 */ /* 0x000fe400078e0a03 */
[----:B------:R-:W-:-:S04]  /*1cc0*/  IMAD.HI.U32 R3, R11, R36, RZ ;  /* 0x000000240b037227 */ /* 0x000fc800078e00ff */
[--C-:B------:R-:W-:Y:S01]  /*1cd0*/  @!P3 IMAD.IADD R32, R32, 0x1, -R0.reuse ;  /* 0x000000012020b824 */ /* 0x100fe200078e0a00 */
[----:B------:R-:W-:Y:S01]  /*1ce0*/  ISETP.GE.AND P3, PT, R38, RZ, PT ;  /* 0x000000ff2600720c */ /* 0x000fe20003f66270 */
[C---:B------:R-:W-:Y:S01]  /*1cf0*/  IMAD R34, R0.reuse, R34, R35 ;  /* 0x0000002200227224 */ /* 0x040fe200078e0223 */
[----:B------:R-:W-:Y:S01]  /*1d00*/  IABS R38, R41 ;  /* 0x0000002900267213 */ /* 0x000fe20000000000 */
[----:B------:R-:W-:Y:S02]  /*1d10*/  IMAD.MOV R35, RZ, RZ, -R3 ;  /* 0x000000ffff237224 */ /* 0x000fe400078e0a03 */
[----:B------:R-:W-:Y:S01]  /*1d20*/  @!P6 IMAD.IADD R33, R33, 0x1, -R0 ;  /* 0x000000012121e824 */ /* 0x000fe200078e0a00 */
[C---:B------:R-:W-:Y:S01]  /*1d30*/  ISETP.GT.U32.AND P6, PT, R0.reuse, R32, PT ;  /* 0x000000200000720c */ /* 0x040fe20003fc4070 */
[C---:B------:R-:W-:Y:S02]  /*1d40*/  IMAD R35, R0.reuse, R35, R36 ;  /* 0x0000002300237224 */ /* 0x040fe400078e0224 */
[----:B------:R-:W-:Y:S01]  /*1d50*/  @!P0 IMAD.MOV R30, RZ, RZ, -R30 ;  /* 0x000000ffff1e8224 */ /* 0x000fe200078e0a1e */
[C---:B------:R-:W-:Y:S01]  /*1d60*/  ISETP.GT.U32.AND P0, PT, R0.reuse, R34, PT ;  /* 0x000000220000720c */ /* 0x040fe20003f04070 */
[----:B------:R-:W-:Y:S01]  /*1d70*/  @!P1 IMAD.IADD R31, R31, 0x1, -R0 ;  /* 0x000000011f1f9824 */ /* 0x000fe200078e0a00 */
[----:B------:R-:W-:Y:S01]  /*1d80*/  ISETP.GE.AND P1, PT, R37, RZ, PT ;  /* 0x000000ff2500720c */ /* 0x000fe20003f26270 */
[----:B------:R-:W-:Y:S01]  /*1d90*/  @!P2 IMAD.MOV R29, RZ, RZ, -R29 ;  /* 0x000000ffff1da224 */ /* 0x000fe200078e0a1d */
[----:B------:R-:W-:Y:S01]  /*1da0*/  IABS R37, R40 ;  /* 0x0000002800257213 */ /* 0x000fe20000000000 */
[----:B------:R-:W-:Y:S01]  /*1db0*/  @!P5 IMAD.MOV R31, RZ, RZ, -R31 ;  /* 0x000000ffff1fd224 */ /* 0x000fe200078e0a1f */
[----:B------:R-:W-:-:S02]  /*1dc0*/  ISETP.GT.U32.AND P2, PT, R0, R33, PT ;  /* 0x000000210000720c */ /* 0x000fc40003f44070 */
[----:B------:R-:W-:Y:S01]  /*1dd0*/  ISETP.GE.AND P5, PT, R39, RZ, PT ;  /* 0x000000ff2700720c */ /* 0x000fe20003fa6270 */
[--C-:B------:R-:W-:Y:S01]  /*1de0*/  @!P6 IMAD.IADD R32, R32, 0x1, -R0.reuse ;  /* 0x000000012020e824 */ /* 0x100fe200078e0a00 */
[----:B------:R-:W-:Y:S01]  /*1df0*/  ISETP.GT.U32.AND P6, PT, R0, R35, PT ;  /* 0x000000230000720c */ /* 0x000fe20003fc4070 */
[----:B------:R-:W-:Y:S01]  /*1e00*/  IMAD.HI.U32 R3, R11, R37, RZ ;  /* 0x000000250b037227 */ /* 0x000fe200078e00ff */
[----:B------:R-:W-:Y:S02]  /*1e10*/  IABS R39, R42 ;  /* 0x0000002a00277213 */ /* 0x000fe40000000000 */
[----:B------:R-:W-:Y:S01]  /*1e20*/  @!P4 IADD3 R32, PT, PT, -R32, RZ, RZ ;  /* 0x000000ff2020c210 */ /* 0x000fe20007ffe1ff */
[----:B------:R-:W-:Y:S02]  /*1e30*/  IMAD.MOV R3, RZ, RZ, -R3 ;  /* 0x000000ffff037224 */ /* 0x000fe400078e0a03 */
[----:B------:R-:W-:Y:S02]  /*1e40*/  @!P0 IMAD.IADD R34, R34, 0x1, -R0 ;  /* 0x0000000122228824 */ /* 0x000fe400078e0a00 */
[----:B------:R-:W-:-:S02]  /*1e50*/  IMAD R36, R0, R3, R37 ;  /* 0x0000000300247224 */ /* 0x000fc400078e0225 */
[----:B------:R-:W-:Y:S01]  /*1e60*/  IMAD.HI.U32 R3, R11, R38, RZ ;  /* 0x000000260b037227 */ /* 0x000fe200078e00ff */
[C---:B------:R-:W-:Y:S02]  /*1e70*/  ISETP.GT.U32.AND P0, PT, R0.reuse, R34, PT ;  /* 0x000000220000720c */ /* 0x040fe40003f04070 */
[----:B------:R-:W-:Y:S01]  /*1e80*/  ISETP.GT.U32.AND P4, PT, R0, R36, PT ;  /* 0x000000240000720c */ /* 0x000fe20003f84070 */
[----:B------:R-:W-:Y:S02]  /*1e90*/  @!P6 IMAD.IADD R35, R35, 0x1, -R0 ;  /* 0x000000012323e824 */ /* 0x000fe400078e0a00 */
[----:B------:R-:W-:-:S03]  /*1ea0*/  IMAD.HI.U32 R37, R11, R39, RZ ;  /* 0x000000270b257227 */ /* 0x000fc600078e00ff */
[----:B------:R-:W-:Y:S01]  /*1eb0*/  ISETP.GT.U32.AND P6, PT, R0, R35, PT ;  /* 0x000000230000720c */ /* 0x000fe20003fc4070 */
[----:B------:R-:W-:Y:S02]  /*1ec0*/  IMAD.MOV R3, RZ, RZ, -R3 ;  /* 0x000000ffff037224 */ /* 0x000fe400078e0a03 */
[----:B------:R-:W-:Y:S01]  /*1ed0*/  @!P2 IMAD.IADD R33, R33, 0x1, -R0 ;  /* 0x000000012121a824 */ /* 0x000fe200078e0a00 */
[----:B------:R-:W-:Y:S01]  /*1ee0*/  ISETP.GE.AND P2, PT, R40, RZ, PT ;  /* 0x000000ff2800720c */ /* 0x000fe20003f46270 */
[----:B------:R-:W-:Y:S02]  /*1ef0*/  IMAD.MOV R40, RZ, RZ, -R37 ;  /* 0x000000ffff287224 */ /* 0x000fe400078e0a25 */
[----:B------:R-:W-:Y:S02]  /*1f00*/  IMAD R37, R0, R3, R38 ;  /* 0x0000000300257224 */ /* 0x000fe400078e0226 */
[--C-:B------:R-:W-:Y:S01]  /*1f10*/  @!P0 IMAD.IADD R34, R34, 0x1, -R0.reuse ;  /* 0x0000000122228824 */ /* 0x100fe200078e0a00 */
[----:B------:R-:W-:Y:S01]  /*1f20*/  ISETP.GE.AND P0, PT, R42, RZ, PT ;  /* 0x000000ff2a00720c */ /* 0x000fe20003f06270 */
[--C-:B------:R-:W-:Y:S01]  /*1f30*/  @!P4 IMAD.IADD R36, R36, 0x1, -R0.reuse ;  /* 0x000000012424c824 */ /* 0x100fe200078e0a00 */
[----:B------:R-:W-:Y:S01]  /*1f40*/  LOP3.LUT R42, R10, 0x38, RZ, 0xfc, !PT ;  /* 0x000000380a2a7812 */ /* 0x000fe200078efcff */
[----:B------:R-:W-:Y:S01]  /*1f50*/  @!P6 IMAD.IADD R35, R35, 0x1, -R0 ;  /* 0x000000012323e824 */ /* 0x000fe200078e0a00 */
[C---:B------:R-:W-:Y:S01]  /*1f60*/  ISETP.GT.U32.AND P6, PT, R0.reuse, R37, PT ;  /* 0x000000250000720c */ /* 0x040fe20003fc4070 */
[C---:B------:R-:W-:Y:S01]  /*1f70*/  IMAD R39, R0.reuse, R40, R39 ;  /* 0x0000002800277224 */ /* 0x040fe200078e0227 */
[----:B------:R-:W-:Y:S01]  /*1f80*/  IABS R3, R42 ;  /* 0x0000002a00037213 */ /* 0x000fe20000000000 */
[----:B------:R-:W-:Y:S01]  /*1f90*/  @!P1 IMAD.MOV R33, RZ, RZ, -R33 ;  /* 0x000000ffff219224 */ /* 0x000fe200078e0a21 */
[----:B------:R-:W-:Y:S01]  /*1fa0*/  ISETP.GT.U32.AND P4, PT, R0, R36, PT ;  /* 0x000000240000720c */ /* 0x000fe20003f84070 */
[----:B------:R-:W-:Y:S01]  /*1fb0*/  @!P5 IMAD.MOV R35, RZ, RZ, -R35 ;  /* 0x000000ffff23d224 */ /* 0x000fe200078e0a23 */
[----:B------:R-:W-:Y:S01]  /*1fc0*/  ISETP.GE.AND P1, PT, R41, RZ, PT ;  /* 0x000000ff2900720c */ /* 0x000fe20003f26270 */
[----:B------:R-:W-:Y:S01]  /*1fd0*/  IMAD.MOV.U32 R40, RZ, RZ, R3 ;  /* 0x000000ffff287224 */ /* 0x000fe200078e0003 */
[----:B------:R-:W-:Y:S01]  /*1fe0*/  IABS R41, R43 ;  /* 0x0000002b00297213 */ /* 0x000fe20000000000 */
[----:B------:R-:W-:Y:S01]  /*1ff0*/  @!P3 IMAD.MOV R34, RZ, RZ, -R34 ;  /* 0x000000ffff22b224 */ /* 0x000fe200078e0a22 */
[----:B------:R-:W-:Y:S01]  /*2000*/  ISETP.GE.AND P5, PT, R42, RZ, PT ;  /* 0x000000ff2a00720c */ /* 0x000fe20003fa6270 */
[----:B------:R-:W-:Y:S01]  /*2010*/  IMAD.HI.U32 R3, R11, R40, RZ ;  /* 0x000000280b037227 */ /* 0x000fe200078e00ff */
[----:B------:R-:W-:-:S03]  /*2020*/  ISETP.GT.U32.AND P3, PT, R0, R39, PT ;  /* 0x000000270000720c */ /* 0x000fc60003f64070 */
[----:B------:R-:W-:Y:S02]  /*2030*/  @!P6 IMAD.IADD R37, R37, 0x1, -R0 ;  /* 0x000000012525e824 */ /* 0x000fe400078e0a00 */
[----:B------:R-:W-:Y:S01]  /*2040*/  IMAD.HI.U32 R38, R11, R41, RZ ;  /* 0x000000290b267227 */ /* 0x000fe200078e00ff */
[----:B------:R-:W-:Y:S02]  /*2050*/  @!P4 IADD3 R36, PT, PT, R36, -R0, RZ ;  /* 0x800000002424c210 */ /* 0x000fe40007ffe0ff */
[C---:B------:R-:W-:Y:S01]  /*2060*/  ISETP.GT.U32.AND P6, PT, R0.reuse, R37, PT ;  /* 0x000000250000720c */ /* 0x040fe20003fc4070 */
[----:B------:R-:W-:Y:S01]  /*2070*/  IMAD.MOV R3, RZ, RZ, -R3 ;  /* 0x000000ffff037224 */ /* 0x000fe200078e0a03 */
[----:B------:R-:W-:Y:S01]  /*2080*/  ISETP.GE.AND P4, PT, R43, RZ, PT ;  /* 0x000000ff2b00720c */ /* 0x000fe20003f86270 */
[----:B------:R-:W-:Y:S01]  /*2090*/  IMAD.MOV R42, RZ, RZ, -R38 ;  /* 0x000000ffff2a7224 */ /* 0x000fe200078e0a26 */
[----:B------:R-:W-:Y:S01]  /*20a0*/  IABS R43, R47 ;  /* 0x0000002f002b7213 */ /* 0x000fe20000000000 */
[C---:B------:R-:W-:Y:S01]  /*20b0*/  IMAD R38, R0.reuse, R3, R40 ;  /* 0x0000000300267224 */ /* 0x040fe200078e0228 */
[----:B------:R-:W-:Y:S01]  /*20c0*/  IABS R3, R45 ;  /* 0x0000002d00037213 */ /* 0x000fe20000000000 */
[----:B------:R-:W-:-:S02]  /*20d0*/  IMAD R40, R0, R42, R41 ;  /* 0x0000002a00287224 */ /* 0x000fc400078e0229 */
[----:B------:R-:W-:Y:S01]  /*20e0*/  @!P2 IMAD.MOV R36, RZ, RZ, -R36 ;  /* 0x000000ffff24a224 */ /* 0x000fe200078e0a24 */
[C---:B------:R-:W-:Y:S01]  /*20f0*/  ISETP.GT.U32.AND P2, PT, R0.reuse, R38, PT ;  /* 0x000000260000720c */ /* 0x040fe20003f44070 */
[----:B------:R-:W-:Y:S02]  /*2100*/  IMAD.MOV.U32 R41, RZ, RZ, R3 ;  /* 0x000000ffff297224 */ /* 0x000fe400078e0003 */
[--C-:B------:R-:W-:Y:S01]  /*2110*/  @!P6 IMAD.IADD R37, R37, 0x1, -R0.reuse ;  /* 0x000000012525e824 */ /* 0x100fe200078e0a00 */
[----:B------:R-:W-:Y:S01]  /*2120*/  ISETP.GT.U32.AND P6, PT, R0, R40, PT ;  /* 0x000000280000720c */ /* 0x000fe20003fc4070 */
[----:B------:R-:W-:Y:S02]  /*2130*/  @!P3 IMAD.IADD R39, R39, 0x1, -R0 ;  /* 0x000000012727b824 */ /* 0x000fe400078e0a00 */
[----:B------:R-:W-:-:S03]  /*2140*/  IMAD.HI.U32 R3, R11, R41, RZ ;  /* 0x000000290b037227 */ /* 0x000fc600078e00ff */
[----:B------:R-:W-:Y:S01]  /*2150*/  ISETP.GT.U32.AND P3, PT, R0, R39, PT ;  /* 0x000000270000720c */ /* 0x000fe20003f64070 */
[----:B------:R-:W-:Y:S02]  /*2160*/  IMAD.MOV R3, RZ, RZ, -R3 ;  /* 0x000000ffff037224 */ /* 0x000fe400078e0a03 */
[--C-:B------:R-:W-:Y:S02]  /*2170*/  @!P2 IMAD.IADD R38, R38, 0x1, -R0.reuse ;  /* 0x000000012626a824 */ /* 0x100fe400078e0a00 */
[----:B------:R-:W-:Y:S02]  /*2180*/  IMAD R41, R0, R3, R41 ;  /* 0x0000000300297224 */ /* 0x000fe400078e0229 */
[----:B------:R-:W-:Y:S01]  /*2190*/  @!P6 IMAD.IADD R40, R40, 0x1, -R0 ;  /* 0x000000012828e824 */ /* 0x000fe200078e0a00 */
[C---:B------:R-:W-:Y:S01]  /*21a0*/  ISETP.GT.U32.AND P6, PT, R0.reuse, R38, PT ;  /* 0x000000260000720c */ /* 0x040fe20003fc4070 */
[----:B------:R-:W-:Y:S01]  /*21b0*/  IMAD.HI.U32 R3, R11, R43, RZ ;  /* 0x0000002b0b037227 */ /* 0x000fe200078e00ff */
[----:B------:R-:W-:-:S03]  /*21c0*/  ISETP.GT.U32.AND P2, PT, R0, R41, PT ;  /* 0x000000290000720c */ /* 0x000fc60003f44070 */
[----:B------:R-:W-:-:S04]  /*21d0*/  IMAD.HI.U32 R42, R11, R44, RZ ;  /* 0x0000002c0b2a7227 */ /* 0x000fc800078e00ff */
[----:B------:R-:W-:Y:S01]  /*21e0*/  @!P3 IMAD.IADD R39, R39, 0x1, -R0 ;  /* 0x000000012727b824 */ /* 0x000fe200078e0a00 */
[----:B------:R-:W-:Y:S01]  /*21f0*/  ISETP.GE.AND P3, PT, R45, RZ, PT ;  /* 0x000000ff2d00720c */ /* 0x000fe20003f66270 */
[----:B------:R-:W-:Y:S02]  /*2200*/  IMAD.MOV R3, RZ, RZ, -R3 ;  /* 0x000000ffff037224 */ /* 0x000fe400078e0a03 */
[----:B------:R-:W-:Y:S02]  /*2210*/  IMAD.MOV R45, RZ, RZ, -R42 ;  /* 0x000000ffff2d7224 */ /* 0x000fe400078e0a2a */
[C---:B------:R-:W-:Y:S01]  /*2220*/  IMAD R42, R0.reuse, R3, R43 ;  /* 0x00000003002a7224 */ /* 0x040fe200078e022b */
[----:B------:R-:W-:Y:S01]  /*2230*/  @!P2 IADD3 R41, PT, PT, R41, -R0, RZ ;  /* 0x800000002929a210 */ /* 0x000fe20007ffe0ff */
[----:B------:R-:W-:Y:S01]  /*2240*/  IMAD R43, R0, R45, R44 ;  /* 0x0000002d002b7224 */ /* 0x000fe200078e022c */
[----:B------:R-:W-:Y:S01]  /*2250*/  IABS R3, R49 ;  /* 0x0000003100037213 */ /* 0x000fe20000000000 */
[----:B------:R-:W-:Y:S01]  /*2260*/  @!P6 IMAD.IADD R38, R38, 0x1, -R0 ;  /* 0x000000012626e824 */ /* 0x000fe200078e0a00 */
[C---:B------:R-:W-:Y:S01]  /*2270*/  ISETP.GT.U32.AND P2, PT, R0.reuse, R40, PT ;  /* 0x000000280000720c */ /* 0x040fe20003f44070 */
[----:B------:R-:W-:Y:S01]  /*2280*/  @!P1 IMAD.MOV R37, RZ, RZ, -R37 ;  /* 0x000000ffff259224 */ /* 0x000fe200078e0a25 */
[C---:B------:R-:W-:Y:S01]  /*2290*/  ISETP.GT.U32.AND P1, PT, R0.reuse, R41, PT ;  /* 0x000000290000720c */ /* 0x040fe20003f24070 */
[----:B------:R-:W-:Y:S01]  /*22a0*/  @!P5 IMAD.MOV R38, RZ, RZ, -R38 ;  /* 0x000000ffff26d224 */ /* 0x000fe200078e0a26 */
[C---:B------:R-:W-:Y:S01]  /*22b0*/  ISETP.GT.U32.AND P5, PT, R0.reuse, R43, PT ;  /* 0x0000002b0000720c */ /* 0x040fe20003fa4070 */
[----:B------:R-:W-:Y:S01]  /*22c0*/  IMAD.MOV.U32 R45, RZ, RZ, R3 ;  /* 0x000000ffff2d7224 */ /* 0x000fe200078e0003 */
[----:B------:R-:W-:Y:S01]  /*22d0*/  ISETP.GT.U32.AND P6, PT, R0, R42, PT ;  /* 0x0000002a0000720c */ /* 0x000fe20003fc4070 */
[----:B------:R-:W-:-:S04]  /*22e0*/  IMAD.HI.U32 R44, R11, R46, RZ ;  /* 0x0000002e0b2c7227 */ /* 0x000fc800078e00ff */
[----:B------:R-:W-:-:S04]  /*22f0*/  IMAD.HI.U32 R3, R11, R45, RZ ;  /* 0x0000002d0b037227 */ /* 0x000fc800078e00ff */
[----:B------:R-:W-:Y:S02]  /*2300*/  IMAD.MOV R3, RZ, RZ, -R3 ;  /* 0x000000ffff037224 */ /* 0x000fe400078e0a03 */
[----:B------:R-:W-:Y:S01]  /*2310*/  @!P0 IMAD.MOV R39, RZ, RZ, -R39 ;  /* 0x000000ffff278224 */ /* 0x000fe200078e0a27 */
[----:B------:R-:W-:Y:S01]  /*2320*/  ISETP.GE.AND P0, PT, R47, RZ, PT ;  /* 0x000000ff2f00720c */ /* 0x000fe20003f06270 */
[--C-:B------:R-:W-:Y:S01]  /*2330*/  @!P2 IMAD.IADD R40, R40, 0x1, -R0.reuse ;  /* 0x000000012828a824 */ /* 0x100fe200078e0a00 */
[----:B------:R-:W-:Y:S01]  /*2340*/  ISETP.GE.AND P2, PT, R48, RZ, PT ;  /* 0x000000ff3000720c */ /* 0x000fe20003f46270 */
[----:B------:R-:W-:Y:S01]  /*2350*/  @!P5 IMAD.IADD R43, R43, 0x1, -R0 ;  /* 0x000000012b2bd824 */ /* 0x000fe200078e0a00 */
[----:B------:R-:W-:Y:S01]  /*2360*/  IABS R48, R51 ;  /* 0x0000003300307213 */ /* 0x000fe20000000000 */
[----:B------:R-:W-:Y:S02]  /*2370*/  IMAD.MOV R47, RZ, RZ, -R44 ;  /* 0x000000ffff2f7224 */ /* 0x000fe400078e0a2c */
[--C-:B------:R-:W-:Y:S01]  /*2380*/  @!P1 IMAD.IADD R41, R41, 0x1, -R0.reuse ;  /* 0x0000000129299824 */ /* 0x100fe200078e0a00 */
[----:B------:R-:W-:Y:S01]  /*2390*/  ISETP.GE.AND P1, PT, R49, RZ, PT ;  /* 0x000000ff3100720c */ /* 0x000fe20003f26270 */
[----:B------:R-:W-:Y:S01]  /*23a0*/  @!P6 IMAD.IADD R42, R42, 0x1, -R0 ;  /* 0x000000012a2ae824 */ /* 0x000fe200078e0a00 */
[----:B------:R-:W-:Y:S01]  /*23b0*/  LOP3.LUT R49, R10, 0x46, RZ, 0xfc, !PT ;  /* 0x000000460a317812 */ /* 0x000fe200078efcff */
[----:B------:R-:W-:-:S02]  /*23c0*/  IMAD R44, R0, R3, R45 ;  /* 0x00000003002c7224 */ /* 0x000fc400078e022d */
[----:B------:R-:W-:Y:S01]  /*23d0*/  @!P4 IMAD.MOV R40, RZ, RZ, -R40 ;  /* 0x000000ffff28c224 */ /* 0x000fe200078e0a28 */
[C---:B------:R-:W-:Y:S01]  /*23e0*/  ISETP.GT.U32.AND P4, PT, R0.reuse, R43, PT ;  /* 0x0000002b0000720c */ /* 0x040fe20003f84070 */
[C---:B------:R-:W-:Y:S01]  /*23f0*/  IMAD R45, R0.reuse, R47, R46 ;  /* 0x0000002f002d7224 */ /* 0x040fe200078e022e */
[C---:B------:R-:W-:Y:S01]  /*2400*/  ISETP.GT.U32.AND P6, PT, R0.reuse, R42, PT ;  /* 0x0000002a0000720c */ /* 0x040fe20003fc4070 */
[C---:B------:R-:W-:Y:S01]  /*2410*/  IMAD.HI.U32 R46, R11.reuse, R48, RZ ;  /* 0x000000300b2e7227 */ /* 0x040fe200078e00ff */
[----:B------:R-:W-:Y:S02]  /*2420*/  IABS R47, R49 ;  /* 0x00000031002f7213 */ /* 0x000fe40000000000 */
[C---:B------:R-:W-:Y:S01]  /*2430*/  ISETP.GT.U32.AND P5, PT, R0.reuse, R44, PT ;  /* 0x0000002c0000720c */ /* 0x040fe20003fa4070 */
[----:B------:R-:W-:Y:S01]  /*2440*/  @!P3 IMAD.MOV R41, RZ, RZ, -R41 ;  /* 0x000000ffff29b224 */ /* 0x000fe200078e0a29 */
[----:B------:R-:W-:Y:S01]  /*2450*/  ISETP.GT.U32.AND P3, PT, R0, R45, PT ;  /* 0x0000002d0000720c */ /* 0x000fe20003f64070 */
[----:B------:R-:W-:-:S04]  /*2460*/  IMAD.HI.U32 R3, R11, R47, RZ ;  /* 0x0000002f0b037227 */ /* 0x000fc800078e00ff */
[----:B------:R-:W-:Y:S02]  /*2470*/  IMAD.MOV R3, RZ, RZ, -R3 ;  /* 0x000000ffff037224 */ /* 0x000fe400078e0a03 */
[----:B------:R-:W-:Y:S01]  /*2480*/  @!P4 IMAD.IADD R43, R43, 0x1, -R0 ;  /* 0x000000012b2bc824 */ /* 0x000fe200078e0a00 */
[----:B------:R-:W-:Y:S01]  /*2490*/  ISETP.GE.AND P4, PT, R49, RZ, PT ;  /* 0x000000ff3100720c */ /* 0x000fe20003f86270 */
[----:B------:R-:W-:Y:S01]  /*24a0*/  IMAD.MOV R49, RZ, RZ, -R46 ;  /* 0x000000ffff317224 */ /* 0x000fe200078e0a2e */
[----:B------:R-:W-:Y:S01]  /*24b0*/  @!P6 IADD3 R42, PT, PT, R42, -R0, RZ ;  /* 0x800000002a2ae210 */ /* 0x000fe20007ffe0ff */
[----:B------:R-:W-:Y:S01]  /*24c0*/  @!P5 IMAD.IADD R44, R44, 0x1, -R0 ;  /* 0x000000012c2cd824 */ /* 0x000fe200078e0a00 */
[----:B------:R-:W-:Y:S01]  /*24d0*/  ISETP.GE.AND P6, PT, R50, RZ, PT ;  /* 0x000000ff3200720c */ /* 0x000fe20003fc6270 */
[C---:B------:R-:W-:Y:S01]  /*24e0*/  IMAD R46, R0.reuse, R3, R47 ;  /* 0x00000003002e7224 */ /* 0x040fe200078e022f */
[----:B------:R-:W-:Y:S01]  /*24f0*/  IABS R50, R52 ;  /* 0x0000003400327213 */ /* 0x000fe20000000000 */
[----:B------:R-:W-:Y:S01]  /*2500*/  @!P0 IMAD.MOV R42, RZ, RZ, -R42 ;  /* 0x000000ffff2a8224 */ /* 0x000fe200078e0a2a */
[C---:B------:R-:W-:Y:S01]  /*2510*/  ISETP.GT.U32.AND P5, PT, R0.reuse, R44, PT ;  /* 0x0000002c0000720c */ /* 0x040fe20003fa4070 */
[C---:B------:R-:W-:Y:S01]  /*2520*/  IMAD R47, R0.reuse, R49, R48 ;  /* 0x00000031002f7224 */ /* 0x040fe200078e0230 */
[----:B------:R-:W-:Y:S01]  /*2530*/  ISETP.GT.U32.AND P0, PT, R0, R46, PT ;  /* 0x0000002e0000720c */ /* 0x000fe20003f04070 */
[----:B------:R-:W-:Y:S01]  /*2540*/  IMAD.HI.U32 R3, R11, R50, RZ ;  /* 0x000000320b037227 */ /* 0x000fe200078e00ff */
[----:B------:R-:W-:-:S03]  /*2550*/  IABS R49, R53 ;  /* 0x0000003500317213 */ /* 0x000fc60000000000 */
[----:B------:R-:W-:Y:S02]  /*2560*/  IMAD.MOV R3, RZ, RZ, -R3 ;  /* 0x000000ffff037224 */ /* 0x000fe400078e0a03 */
[----:B------:R-:W-:Y:S02]  /*2570*/  @!P3 IMAD.IADD R45, R45, 0x1, -R0 ;  /* 0x000000012d2db824 */ /* 0x000fe400078e0a00 */
[----:B------:R-:W-:Y:S02]  /*2580*/  IMAD R48, R0, R3, R50 ;  /* 0x0000000300307224 */ /* 0x000fe400078e0232 */
[--C-:B------:R-:W-:Y:S01]  /*2590*/  @!P5 IMAD.IADD R44, R44, 0x1, -R0.reuse ;  /* 0x000000012c2cd824 */ /* 0x100fe200078e0a00 */
[----:B------:R-:W-:Y:S01]  /*25a0*/  ISETP.GT.U32.AND P5, PT, R0, R47, PT ;  /* 0x0000002f0000720c */ /* 0x000fe20003fa4070 */
[----:B------:R-:W-:Y:S01]  /*25b0*/  @!P0 IMAD.IADD R46, R46, 0x1, -R0 ;  /* 0x000000012e2e8824 */ /* 0x000fe200078e0a00 */
[----:B------:R-:W-:Y:S01]  /*25c0*/  ISETP.GT.U32.AND P0, PT, R0, R48, PT ;  /* 0x000000300000720c */ /* 0x000fe20003f04070 */
[----:B------:R-:W-:Y:S01]  /*25d0*/  @!P2 IMAD.MOV R43, RZ, RZ, -R43 ;  /* 0x000000ffff2ba224 */ /* 0x000fe200078e0a2b */
[----:B------:R-:W-:Y:S01]  /*25e0*/  ISETP.GE.AND P2, PT, R51, RZ, PT ;  /* 0x000000ff3300720c */ /* 0x000fe20003f46270 */
[----:B------:R-:W-:Y:S01]  /*25f0*/  IMAD.HI.U32 R3, R11, R49, RZ ;  /* 0x000000310b037227 */ /* 0x000fe200078e00ff */
[----:B------:R-:W-:-:S02]  /*2600*/  IABS R51, R54 ;  /* 0x0000003600337213 */ /* 0x000fc40000000000 */
[----:B------:R-:W-:Y:S01]  /*2610*/  ISETP.GT.U32.AND P3, PT, R0, R45, PT ;  /* 0x0000002d0000720c */ /* 0x000fe20003f64070 */
[----:B------:R-:W-:Y:S01]  /*2620*/  IMAD.MOV R50, RZ, RZ, -R3 ;  /* 0x000000ffff327224 */ /* 0x000fe200078e0a03 */
[----:B------:R-:W-:Y:S01]  /*2630*/  @!P1 IADD3 R44, PT, PT, -R44, RZ, RZ ;  /* 0x000000ff2c2c9210 */ /* 0x000fe20007ffe1ff */
[----:B------:R-:W-:-:S04]  /*2640*/  IMAD.HI.U32 R3, R11, R51, RZ ;  /* 0x000000330b037227 */ /* 0x000fc800078e00ff */
[--C-:B------:R-:W-:Y:S01]  /*2650*/  @!P5 IMAD.IADD R47, R47, 0x1, -R0.reuse ;  /* 0x000000012f2fd824 */ /* 0x100fe200078e0a00 */
[----:B------:R-:W-:Y:S01]  /*2660*/  ISETP.GT.U32.AND P5, PT, R0, R46, PT ;  /* 0x0000002e0000720c */ /* 0x000fe20003fa4070 */
[--C-:B------:R-:W-:Y:S02]  /*2670*/  @!P0 IMAD.IADD R48, R48, 0x1, -R0.reuse ;  /* 0x0000000130308824 */ /* 0x100fe400078e0a00 */
[C---:B------:R-:W-:Y:S01]  /*2680*/  IMAD R49, R0.reuse, R50, R49 ;  /* 0x0000003200317224 */ /* 0x040fe200078e0231 */
[C---:B------:R-:W-:Y:S01]  /*2690*/  ISETP.GT.U32.AND P1, PT, R0.reuse, R47, PT ;  /* 0x0000002f0000720c */ /* 0x040fe20003f24070 */
[----:B------:R-:W-:Y:S01]  /*26a0*/  IMAD.MOV R3, RZ, RZ, -R3 ;  /* 0x000000ffff037224 */ /* 0x000fe200078e0a03 */
[----:B------:R-:W-:Y:S01]  /*26b0*/  ISETP.GT.U32.AND P0, PT, R0, R48, PT ;  /* 0x000000300000720c */ /* 0x000fe20003f04070 */
[--C-:B------:R-:W-:Y:S01]  /*26c0*/  @!P3 IMAD.IADD R45, R45, 0x1, -R0.reuse ;  /* 0x000000012d2db824 */ /* 0x100fe200078e0a00 */
[----:B------:R-:W-:Y:S01]  /*26d0*/  ISETP.GE.AND P3, PT, R52, RZ, PT ;  /* 0x000000ff3400720c */ /* 0x000fe20003f66270 */
[----:B------:R-:W-:Y:S01]  /*26e0*/  IMAD R50, R0, R3, R51 ;  /* 0x0000000300327224 */ /* 0x000fe200078e0233 */
[----:B------:R-:W-:Y:S01]  /*26f0*/  IABS R52, R55 ;  /* 0x0000003700347213 */ /* 0x000fe20000000000 */
[----:B------:R-:W-:Y:S01]  /*2700*/  @!P6 IMAD.MOV R45, RZ, RZ, -R45 ;  /* 0x000000ffff2de224 */ /* 0x000fe200078e0a2d */
[----:B------:R-:W-:Y:S01]  /*2710*/  ISETP.GE.AND P6, PT, R53, RZ, PT ;  /* 0x000000ff3500720c */ /* 0x000fe20003fc6270 */
[----:B------:R-:W-:Y:S01]  /*2720*/  @!P5 IMAD.IADD R46, R46, 0x1, -R0 ;  /* 0x000000012e2ed824 */ /* 0x000fe200078e0a00 */
[----:B------:R-:W-:Y:S01]  /*2730*/  ISETP.GT.U32.AND P5, PT, R0, R49, PT ;  /* 0x000000310000720c */ /* 0x000fe20003fa4070 */
[----:B------:R-:W-:Y:S01]  /*2740*/  IMAD.HI.U32 R3, R11, R52, RZ ;  /* 0x000000340b037227 */ /* 0x000fe200078e00ff */
[----:B------:R-:W-:-:S03]  /*2750*/  IABS R53, R57 ;  /* 0x0000003900357213 */ /* 0x000fc60000000000 */
[--C-:B------:R-:W-:Y:S01]  /*2760*/  @!P0 IMAD.IADD R48, R48, 0x1, -R0.reuse ;  /* 0x0000000130308824 */ /* 0x100fe200078e0a00 */
[----:B------:R-:W-:Y:S01]  /*2770*/  ISETP.GT.U32.AND P0, PT, R0, R50, PT ;  /* 0x000000320000720c */ /* 0x000fe20003f04070 */
[----:B------:R-:W-:Y:S02]  /*2780*/  IMAD.MOV R3, RZ, RZ, -R3 ;  /* 0x000000ffff037224 */ /* 0x000fe400078e0a03 */
[----:B------:R-:W-:Y:S01]  /*2790*/  @!P1 IMAD.IADD R47, R47, 0x1, -R0 ;  /* 0x000000012f2f9824 */ /* 0x000fe200078e0a00 */
[----:B------:R-:W-:Y:S01]  /*27a0*/  ISETP.GE.AND P1, PT, R54, RZ, PT ;  /* 0x000000ff3600720c */ /* 0x000fe20003f26270 */
[----:B------:R-:W-:Y:S01]  /*27b0*/  IMAD R3, R0, R3, R52 ;  /* 0x0000000300037224 */ /* 0x000fe200078e0234 */
[----:B------:R-:W-:Y:S01]  /*27c0*/  IABS R54, R58 ;  /* 0x0000003a00367213 */ /* 0x000fe20000000000 */
[----:B------:R-:W-:Y:S01]  /*27d0*/  @!P5 IMAD.IADD R49, R49, 0x1, -R0 ;  /* 0x000000013131d824 */ /* 0x000fe200078e0a00 */
[----:B------:R-:W-:Y:S01]  /*27e0*/  ISETP.GE.AND P5, PT, R55, RZ, PT ;  /* 0x000000ff3700720c */ /* 0x000fe20003fa6270 */
[----:B------:R-:W-:-:S04]  /*27f0*/  IMAD.HI.U32 R51, R11, R53, RZ ;  /* 0x000000350b337227 */ /* 0x000fc800078e00ff */
[----:B------:R-:W-:Y:S01]  /*2800*/  @!P0 IMAD.IADD R50, R50, 0x1, -R0 ;  /* 0x0000000132328824 */ /* 0x000fe200078e0a00 */
[----:B------:R-:W-:Y:S01]  /*2810*/  ISETP.GT.U32.AND P0, PT, R0, R49, PT ;  /* 0x000000310000720c */ /* 0x000fe20003f04070 */
[----:B------:R-:W-:-:S04]  /*2820*/  IMAD.HI.U32 R52, R11, R54, RZ ;  /* 0x000000360b347227 */ /* 0x000fc800078e00ff */
[----:B------:R-:W-:Y:S01]  /*2830*/  @!P2 IMAD.MOV R47, RZ, RZ, -R47 ;  /* 0x000000ffff2fa224 */ /* 0x000fe200078e0a2f */
[----:B------:R-:W-:Y:S01]  /*2840*/  ISETP.GT.U32.AND P2, PT, R0, R3, PT ;  /* 0x000000030000720c */ /* 0x000fe20003f44070 */
[----:B------:R-:W-:Y:S01]  /*2850*/  IMAD.MOV R51, RZ, RZ, -R51 ;  /* 0x000000ffff337224 */ /* 0x000fe200078e0a33 */
[----:B------:R-:W-:Y:S01]  /*2860*/  IADD3 R55, PT, PT, -R52, RZ, RZ ;  /* 0x000000ff34377210 */ /* 0x000fe20007ffe1ff */
[----:B------:R-:W-:Y:S01]  /*2870*/  @!P4 IMAD.MOV R46, RZ, RZ, -R46 ;  /* 0x000000ffff2ec224 */ /* 0x000fe200078e0a2e */
[C---:B------:R-:W-:Y:S01]  /*2880*/  ISETP.GT.U32.AND P4, PT, R0.reuse, R50, PT ;  /* 0x000000320000720c */ /* 0x040fe20003f84070 */
[C---:B------:R-:W-:Y:S02]  /*2890*/  IMAD R51, R0.reuse, R51, R53 ;  /* 0x0000003300337224 */ /* 0x040fe400078e0235 */
[C---:B------:R-:W-:Y:S02]  /*28a0*/  IMAD R53, R0.reuse, R55, R54 ;  /* 0x0000003700357224 */ /* 0x040fe400078e0236 */
[----:B------:R-:W-:Y:S01]  /*28b0*/  @!P0 IMAD.IADD R49, R49, 0x1, -R0 ;  /* 0x0000000131318824 */ /* 0x000fe200078e0a00 */
[C---:B------:R-:W-:Y:S01]  /*28c0*/  ISETP.GT.U32.AND P0, PT, R0.reuse, R51, PT ;  /* 0x000000330000720c */ /* 0x040fe20003f04070 */
[----:B------:R-:W-:Y:S01]  /*28d0*/  @!P3 IMAD.MOV R48, RZ, RZ, -R48 ;  /* 0x000000ffff30b224 */ /* 0x000fe200078e0a30 */
[----:B------:R-:W-:Y:S01]  /*28e0*/  ISETP.GE.AND P3, PT, R57, RZ, PT ;  /* 0x000000ff3900720c */ /* 0x000fe20003f66270 */
[----:B------:R-:W-:Y:S01]  /*28f0*/  @!P2 IMAD.IADD R3, R3, 0x1, -R0 ;  /* 0x000000010303a824 */ /* 0x000fe200078e0a00 */
[----:B------:R-:W-:Y:S01]  /*2900*/  ISETP.GT.U32.AND P2, PT, R0, R53, PT ;  /* 0x000000350000720c */ /* 0x000fe20003f44070 */
[----:B------:R-:W-:-:S04]  /*2910*/  IMAD.HI.U32 R52, R11, R56, RZ ;  /* 0x000000380b347227 */ /* 0x000fc800078e00ff */
[----:B------:R-:W-:Y:S01]  /*2920*/  @!P4 IMAD.IADD R50, R50, 0x1, -R0 ;  /* 0x000000013232c824 */ /* 0x000fe200078e0a00 */
[----:B------:R-:W-:Y:S01]  /*2930*/  ISETP.GE.AND P4, PT, R58, RZ, PT ;  /* 0x000000ff3a00720c */ /* 0x000fe20003f86270 */
[----:B------:R-:W-:Y:S01]  /*2940*/  IMAD.MOV R55, RZ, RZ, -R52 ;  /* 0x000000ffff377224 */ /* 0x000fe200078e0a34 */
[----:B------:R-:W-:Y:S01]  /*2950*/  LOP3.LUT R58, R10, 0x58, RZ, 0xfc, !PT ;  /* 0x000000580a3a7812 */ /* 0x000fe200078efcff */
[--C-:B------:R-:W-:Y:S01]  /*2960*/  @!P0 IMAD.IADD R51, R51, 0x1, -R0.reuse ;  /* 0x0000000133338824 */ /* 0x100fe200078e0a00 */
[C---:B------:R-:W-:Y:S01]  /*2970*/  ISETP.GT.U32.AND P0, PT, R0.reuse, R3, PT ;  /* 0x000000030000720c */ /* 0x040fe20003f04070 */
[----:B------:R-:W-:Y:S01]  /*2980*/  @!P6 IMAD.MOV R49, RZ, RZ, -R49 ;  /* 0x000000ffff31e224 */ /* 0x000fe200078e0a31 */
[----:B------:R-:W-:Y:S01]  /*2990*/  IABS R57, R58 ;  /* 0x0000003a00397213 */ /* 0x000fe20000000000 */
[----:B------:R-:W-:Y:S01]  /*29a0*/  @!P2 IMAD.IADD R53, R53, 0x1, -R0 ;  /* 0x000000013535a824 */ /* 0x000fe200078e0a00 */
[C---:B------:R-:W-:Y:S01]  /*29b0*/  ISETP.GT.U32.AND P2, PT, R0.reuse, R51, PT ;  /* 0x000000330000720c */ /* 0x040fe20003f44070 */
[----:B------:R-:W-:-:S02]  /*29c0*/  IMAD R55, R0, R55, R56 ;  /* 0x0000003700377224 */ /* 0x000fc400078e0238 */
[----:B------:R-:W-:Y:S01]  /*29d0*/  IMAD.HI.U32 R52, R11, R57, RZ ;  /* 0x000000390b347227 */ /* 0x000fe200078e00ff */
[----:B------:R-:W-:-:S03]  /*29e0*/  ISETP.GT.U32.AND P6, PT, R0, R53, PT ;  /* 0x000000350000720c */ /* 0x000fc60003fc4070 */
[----:B------:R-:W-:Y:S02]  /*29f0*/  IMAD.MOV R52, RZ, RZ, -R52 ;  /* 0x000000ffff347224 */ /* 0x000fe400078e0a34 */
[----:B------:R-:W-:Y:S01]  /*2a00*/  @!P0 IMAD.IADD R3, R3, 0x1, -R0 ;  /* 0x0000000103038824 */ /* 0x000fe200078e0a00 */
[----:B------:R-:W-:Y:S01]  /*2a10*/  ISETP.GE.AND P0, PT, R60, RZ, PT ;  /* 0x000000ff3c00720c */ /* 0x000fe20003f06270 */
[----:B------:R-:W-:Y:S01]  /*2a20*/  IMAD R57, R0, R52, R57 ;  /* 0x0000003400397224 */ /* 0x000fe200078e0239 */
[----:B------:R-:W-:Y:S01]  /*2a30*/  LOP3.LUT R60, R10, 0x5e, RZ, 0xfc, !PT ;  /* 0x0000005e0a3c7812 */ /* 0x000fe200078efcff */
[----:B------:R-:W-:Y:S01]  /*2a40*/  IMAD.HI.U32 R52, R11, R59, RZ ;  /* 0x0000003b0b347227 */ /* 0x000fe200078e00ff */
[----:B------:R-:W-:Y:S02]  /*2a50*/  @!P2 IADD3 R51, PT, PT, R51, -R0, RZ ;  /* 0x800000003333a210 */ /* 0x000fe40007ffe0ff */
[C---:B------:R-:W-:Y:S01]  /*2a60*/  ISETP.GT.U32.AND P2, PT, R0.reuse, R57, PT ;  /* 0x000000390000720c */ /* 0x040fe20003f44070 */
[----:B------:R-:W-:Y:S01]  /*2a70*/  IMAD.MOV R52, RZ, RZ, -R52 ;  /* 0x000000ffff347224 */ /* 0x000fe200078e0a34 */
[----:B------:R-:W-:Y:S01]  /*2a80*/  IABS R56, R60 ;  /* 0x0000003c00387213 */ /* 0x000fe20000000000 */
[----:B------:R-:W-:Y:S01]  /*2a90*/  @!P1 IMAD.MOV R50, RZ, RZ, -R50 ;  /* 0x000000ffff329224 */ /* 0x000fe200078e0a32 */
[----:B------:R-:W-:Y:S01]  /*2aa0*/  ISETP.GT.U32.AND P1, PT, R0, R55, PT ;  /* 0x000000370000720c */ /* 0x000fe20003f24070 */
[----:B------:R-:W-:-:S04]  /*2ab0*/  IMAD.HI.U32 R54, R11, R61, RZ ;  /* 0x0000003d0b367227 */ /* 0x000fc800078e00ff */
[C---:B------:R-:W-:Y:S02]  /*2ac0*/  IMAD R59, R0.reuse, R52, R59 ;  /* 0x00000034003b7224 */ /* 0x040fe400078e023b */
[----:B------:R-:W-:Y:S02]  /*2ad0*/  IMAD.MOV.U32 R52, RZ, RZ, R3 ;  /* 0x000000ffff347224 */ /* 0x000fe400078e0003 */
[----:B------:R-:W-:Y:S02]  /*2ae0*/  @!P2 IMAD.IADD R57, R57, 0x1, -R0 ;  /* 0x000000013939a824 */ /* 0x000fe400078e0a00 */
[----:B------:R-:W-:Y:S02]  /*2af0*/  IMAD.MOV R54, RZ, RZ, -R54 ;  /* 0x000000ffff367224 */ /* 0x000fe400078e0a36 */
[----:B------:R-:W-:Y:S01]  /*2b00*/  IMAD.HI.U32 R3, R11, R56, RZ ;  /* 0x000000380b037227 */ /* 0x000fe200078e00ff */
[----:B------:R-:W-:-:S03]  /*2b10*/  ISETP.GT.U32.AND P2, PT, R0, R57, PT ;  /* 0x000000390000720c */ /* 0x000fc60003f44070 */
[----:B------:R-:W-:Y:S01]  /*2b20*/  @!P6 IMAD.IADD R53, R53, 0x1, -R0 ;  /* 0x000000013535e824 */ /* 0x000fe200078e0a00 */
[----:B------:R-:W-:Y:S01]  /*2b30*/  ISETP.GE.AND P6, PT, R58, RZ, PT ;  /* 0x000000ff3a00720c */ /* 0x000fe20003fc6270 */
[----:B------:R-:W-:Y:S01]  /*2b40*/  IMAD R61, R0, R54, R61 ;  /* 0x00000036003d7224 */ /* 0x000fe200078e023d */
[----:B------:R-:W-:Y:S01]  /*2b50*/  LOP3.LUT R58, R10, 0x60, RZ, 0xfc, !PT ;  /* 0x000000600a3a7812 */ /* 0x000fe200078efcff */
[----:B------:R-:W-:Y:S02]  /*2b60*/  IMAD.MOV R3, RZ, RZ, -R3 ;  /* 0x000000ffff037224 */ /* 0x000fe400078e0a03 */
[----:B------:R-:W-:Y:S01]  /*2b70*/  @!P3 IMAD.MOV R51, RZ, RZ, -R51 ;  /* 0x000000ffff33b224 */ /* 0x000fe200078e0a33 */
[C---:B------:R-:W-:Y:S01]  /*2b80*/  ISETP.GT.U32.AND P3, PT, R0.reuse, R59, PT ;  /* 0x0000003b0000720c */ /* 0x040fe20003f64070 */
[C---:B------:R-:W-:Y:S01]  /*2b90*/  IMAD R3, R0.reuse, R3, R56 ;  /* 0x0000000300037224 */ /* 0x040fe200078e0238 */
[----:B------:R-:W-:Y:S01]  /*2ba0*/  IABS R63, R58 ;  /* 0x0000003a003f7213 */ /* 0x000fe20000000000 */
[----:B------:R-:W-:Y:S01]  /*2bb0*/  @!P4 IMAD.MOV R53, RZ, RZ, -R53 ;  /* 0x000000ffff35c224 */ /* 0x000fe200078e0a35 */
[C---:B------:R-:W-:Y:S01]  /*2bc0*/  ISETP.GT.U32.AND P4, PT, R0.reuse, R61, PT ;  /* 0x0000003d0000720c */ /* 0x040fe20003f84070 */
[----:B------:R-:W-:Y:S01]  /*2bd0*/  @!P1 IMAD.IADD R55, R55, 0x1, -R0 ;  /* 0x0000000137379824 */ /* 0x000fe200078e0a00 */
[----:B------:R-:W-:Y:S01]  /*2be0*/  @!P2 IADD3 R57, PT, PT, R57, -R0, RZ ;  /* 0x800000003939a210 */ /* 0x000fe20007ffe0ff */
[----:B------:R-:W-:Y:S01]  /*2bf0*/  @!P5 IMAD.MOV R52, RZ, RZ, -R52 ;  /* 0x000000ffff34d224 */ /* 0x000fe200078e0a34 */
[C---:B------:R-:W-:Y:S01]  /*2c00*/  ISETP.GT.U32.AND P2, PT, R0.reuse, R3, PT ;  /* 0x000000030000720c */ /* 0x040fe20003f44070 */
[----:B------:R-:W-:Y:S01]  /*2c10*/  IMAD.HI.U32 R54, R11, R63, RZ ;  /* 0x0000003f0b367227 */ /* 0x000fe200078e00ff */
[----:B------:R-:W-:-:S02]  /*2c20*/  ISETP.GT.U32.AND P5, PT, R0, R55, PT ;  /* 0x000000370000720c */ /* 0x000fc40003fa4070 */
[----:B------:R-:W-:Y:S01]  /*2c30*/  ISETP.GE.AND P1, PT, R62, RZ, PT ;  /* 0x000000ff3e00720c */ /* 0x000fe20003f26270 */
[----:B------:R-:W-:Y:S01]  /*2c40*/  @!P3 IMAD.IADD R59, R59, 0x1, -R0 ;  /* 0x000000013b3bb824 */ /* 0x000fe200078e0a00 */
[----:B------:R-:W-:Y:S01]  /*2c50*/  LOP3.LUT R62, R10, 0x62, RZ, 0xfc, !PT ;  /* 0x000000620a3e7812 */ /* 0x000fe200078efcff */
[----:B------:R-:W-:Y:S01]  /*2c60*/  IMAD.MOV R54, RZ, RZ, -R54 ;  /* 0x000000ffff367224 */ /* 0x000fe200078e0a36 */
[----:B------:R-:W-:Y:S01]  /*2c70*/  ISETP.GE.AND P3, PT, R60, RZ, PT ;  /* 0x000000ff3c00720c */ /* 0x000fe20003f66270 */
[--C-:B------:R-:W-:Y:S01]  /*2c80*/  @!P4 IMAD.IADD R61, R61, 0x1, -R0.reuse ;  /* 0x000000013d3dc824 */ /* 0x100fe200078e0a00 */
[----:B------:R-:W-:Y:S01]  /*2c90*/  IABS R65, R62 ;  /* 0x0000003e00417213 */ /* 0x000fe20000000000 */
[C---:B------:R-:W-:Y:S01]  /*2ca0*/  IMAD R63, R0.reuse, R54, R63 ;  /* 0x00000036003f7224 */ /* 0x040fe200078e023f */
[C---:B------:R-:W-:Y:S01]  /*2cb0*/  ISETP.GT.U32.AND P4, PT, R0.reuse, R59, PT ;  /* 0x0000003b0000720c */ /* 0x040fe20003f84070 */
[--C-:B------:R-:W-:Y:S01]  /*2cc0*/  @!P2 IMAD.IADD R3, R3, 0x1, -R0.reuse ;  /* 0x000000010303a824 */ /* 0x100fe200078e0a00 */
[----:B------:R-:W-:Y:S01]  /*2cd0*/  ISETP.GT.U32.AND P2, PT, R0, R61, PT ;  /* 0x0000003d0000720c */ /* 0x000fe20003f44070 */
[----:B------:R-:W-:Y:S01]  /*2ce0*/  @!P5 IMAD.IADD R55, R55, 0x1, -R0 ;  /* 0x000000013737d824 */ /* 0x000fe200078e0a00 */
[----:B------:R-:W-:Y:S01]  /*2cf0*/  ISETP.GE.AND P5, PT, R64, RZ, PT ;  /* 0x000000ff4000720c */ /* 0x000fe20003fa6270 */
[----:B------:R-:W-:Y:S01]  /*2d00*/  IMAD.HI.U32 R54, R11, R65, RZ ;  /* 0x000000410b367227 */ /* 0x000fe200078e00ff */
[----:B------:R-:W-:-:S02]  /*2d10*/  LOP3.LUT R64, R10, 0x64, RZ, 0xfc, !PT ;  /* 0x000000640a407812 */ /* 0x000fc400078efcff */
[----:B------:R-:W-:Y:S01]  /*2d20*/  LOP3.LUT R60, R10, 0x68, RZ, 0xfc, !PT ;  /* 0x000000680a3c7812 */ /* 0x000fe200078efcff */
[----:B------:R-:W-:Y:S01]  /*2d30*/  IMAD.MOV R56, RZ, RZ, -R54 ;  /* 0x000000ffff387224 */ /* 0x000fe200078e0a36 */
[----:B------:R-:W-:Y:S01]  /*2d40*/  IABS R67, R64 ;  /* 0x0000004000437213 */ /* 0x000fe20000000000 */
[----:B------:R-:W-:Y:S01]  /*2d50*/  @!P0 IMAD.MOV R55, RZ, RZ, -R55 ;  /* 0x000000ffff378224 */ /* 0x000fe200078e0a37 */
[C---:B------:R-:W-:Y:S01]  /*2d60*/  ISETP.GT.U32.AND P0, PT, R0.reuse, R3, PT ;  /* 0x000000030000720c */ /* 0x040fe20003f04070 */
[C---:B------:R-:W-:Y:S01]  /*2d70*/  IMAD R65, R0.reuse, R56, R65 ;  /* 0x0000003800417224 */ /* 0x040fe200078e0241 */
[----:B------:R-:W-:Y:S01]  /*2d80*/  IABS R71, R60 ;  /* 0x0000003c00477213 */ /* 0x000fe20000000000 */
[----:B------:R-:W-:Y:S01]  /*2d90*/  @!P4 IMAD.IADD R59, R59, 0x1, -R0 ;  /* 0x000000013b3bc824 */ /* 0x000fe200078e0a00 */
[----:B------:R-:W-:Y:S01]  /*2da0*/  ISETP.GT.U32.AND P4, PT, R0, R63, PT ;  /* 0x0000003f0000720c */ /* 0x000fe20003f84070 */
[----:B------:R-:W-:-:S03]  /*2db0*/  IMAD.HI.U32 R54, R11, R67, RZ ;  /* 0x000000430b367227 */ /* 0x000fc600078e00ff */
[----:B------:R-:W-:Y:S01]  /*2dc0*/  @!P1 IADD3 R59, PT, PT, -R59, RZ, RZ ;  /* 0x000000ff3b3b9210 */ /* 0x000fe20007ffe1ff */
[----:B------:R-:W-:Y:S01]  /*2dd0*/  @!P2 IMAD.IADD R61, R61, 0x1, -R0 ;  /* 0x000000013d3da824 */ /* 0x000fe200078e0a00 */
[----:B------:R-:W-:Y:S01]  /*2de0*/  ISETP.GT.U32.AND P2, PT, R0, R65, PT ;  /* 0x000000410000720c */ /* 0x000fe20003f44070 */
[----:B------:R-:W-:Y:S02]  /*2df0*/  IMAD.MOV R54, RZ, RZ, -R54 ;  /* 0x000000ffff367224 */ /* 0x000fe400078e0a36 */
[----:B------:R-:W-:Y:S01]  /*2e00*/  @!P6 IMAD.MOV R57, RZ, RZ, -R57 ;  /* 0x000000ffff39e224 */ /* 0x000fe200078e0a39 */
[----:B------:R-:W-:Y:S01]  /*2e10*/  ISETP.GE.AND P6, PT, R58, RZ, PT ;  /* 0x000000ff3a00720c */ /* 0x000fe20003fc6270 */
[----:B------:R-:W-:Y:S01]  /*2e20*/  IMAD R67, R0, R54, R67 ;  /* 0x0000003600437224 */ /* 0x000fe200078e0243 */
[----:B------:R-:W-:Y:S01]  /*2e30*/  LOP3.LUT R58, R10, 0x66, RZ, 0xfc, !PT ;  /* 0x000000660a3a7812 */ /* 0x000fe200078efcff */
[--C-:B------:R-:W-:Y:S02]  /*2e40*/  @!P4 IMAD.IADD R63, R63, 0x1, -R0.reuse ;  /* 0x000000013f3fc824 */ /* 0x100fe400078e0a00 */
[--C-:B------:R-:W-:Y:S01]  /*2e50*/  @!P0 IMAD.IADD R3, R3, 0x1, -R0.reuse ;  /* 0x0000000103038824 */ /* 0x100fe200078e0a00 */
[----:B------:R-:W-:Y:S01]  /*2e60*/  ISETP.GT.U32.AND P4, PT, R0, R67, PT ;  /* 0x000000430000720c */ /* 0x000fe20003f84070 */
[----:B------:R-:W-:Y:S01]  /*2e70*/  @!P5 IMAD.MOV R61, RZ, RZ, -R61 ;  /* 0x000000ffff3dd224 */ /* 0x000fe200078e0a3d */
[----:B------:R-:W-:Y:S01]  /*2e80*/  IABS R69, R58 ;  /* 0x0000003a00457213 */ /* 0x000fe20000000000 */
[----:B------:R-:W-:Y:S01]  /*2e90*/  @!P2 IMAD.IADD R65, R65, 0x1, -R0 ;  /* 0x000000014141a824 */ /* 0x000fe200078e0a00 */
[----:B------:R-:W-:Y:S01]  /*2ea0*/  ISETP.GE.AND P0, PT, R62, RZ, PT ;  /* 0x000000ff3e00720c */ /* 0x000fe20003f06270 */
[----:B------:R-:W-:Y:S01]  /*2eb0*/  IMAD.MOV.U32 R54, RZ, RZ, R3 ;  /* 0x000000ffff367224 */ /* 0x000fe200078e0003 */
[----:B------:R-:W-:Y:S01]  /*2ec0*/  LOP3.LUT R62, R10, 0x6a, RZ, 0xfc, !PT ;  /* 0x0000006a0a3e7812 */ /* 0x000fe200078efcff */
[----:B------:R-:W-:Y:S01]  /*2ed0*/  IMAD.HI.U32 R56, R11, R69, RZ ;  /* 0x000000450b387227 */ /* 0x000fe200078e00ff */
[----:B------:R-:W-:-:S02]  /*2ee0*/  ISETP.GT.U32.AND P2, PT, R0, R65, PT ;  /* 0x000000410000720c */ /* 0x000fc40003f44070 */
[----:B------:R-:W-:Y:S01]  /*2ef0*/  IABS R73, R62 ;  /* 0x0000003e00497213 */ /* 0x000fe20000000000 */
[----:B------:R-:W-:Y:S01]  /*2f00*/  IMAD.MOV R56, RZ, RZ, -R56 ;  /* 0x000000ffff387224 */ /* 0x000fe200078e0a38 */
[----:B------:R-:W-:Y:S01]  /*2f10*/  ISETP.GE.AND P5, PT, R64, RZ, PT ;  /* 0x000000ff4000720c */ /* 0x000fe20003fa6270 */
[----:B------:R-:W-:Y:S01]  /*2f20*/  @!P4 IMAD.IADD R67, R67, 0x1, -R0 ;  /* 0x000000014343c824 */ /* 0x000fe200078e0a00 */
[----:B------:R-:W-:Y:S01]  /*2f30*/  LOP3.LUT R64, R10, 0x6c, RZ, 0xfc, !PT ;  /* 0x0000006c0a407812 */ /* 0x000fe200078efcff */
[----:B------:R-:W-:Y:S01]  /*2f40*/  @!P3 IMAD.MOV R54, RZ, RZ, -R54 ;  /* 0x000000ffff36b224 */ /* 0x000fe200078e0a36 */
[C---:B------:R-:W-:Y:S01]  /*2f50*/  ISETP.GT.U32.AND P1, PT, R0.reuse, R63, PT ;  /* 0x0000003f0000720c */ /* 0x040fe20003f24070 */
[C---:B------:R-:W-:Y:S01]  /*2f60*/  IMAD R69, R0.reuse, R56, R69 ;  /* 0x0000003800457224 */ /* 0x040fe200078e0245 */
[----:B------:R-:W-:Y:S01]  /*2f70*/  ISETP.GT.U32.AND P3, PT, R0, R67, PT ;  /* 0x000000430000720c */ /* 0x000fe20003f64070 */
[----:B------:R-:W-:Y:S01]  /*2f80*/  IMAD.HI.U32 R3, R11, R71, RZ ;  /* 0x000000470b037227 */ /* 0x000fe200078e00ff */
[----:B------:R-:W-:-:S02]  /*2f90*/  IABS R75, R64 ;  /* 0x00000040004b7213 */ /* 0x000fc40000000000 */
[----:B------:R-:W-:Y:S01]  /*2fa0*/  ISETP.GE.AND P4, PT, R58, RZ, PT ;  /* 0x000000ff3a00720c */ /* 0x000fe20003f86270 */
[----:B------:R-:W-:Y:S01]  /*2fb0*/  @!P2 IMAD.IADD R65, R65, 0x1, -R0 ;  /* 0x000000014141a824 */ /* 0x000fe200078e0a00 */
[----:B------:R-:W-:Y:S01]  /*2fc0*/  ISETP.GT.U32.AND P2, PT, R0, R69, PT ;  /* 0x000000450000720c */ /* 0x000fe20003f44070 */
[----:B------:R-:W-:Y:S02]  /*2fd0*/  IMAD.MOV R3, RZ, RZ, -R3 ;  /* 0x000000ffff037224 */ /* 0x000fe400078e0a03 */
[----:B------:R-:W-:-:S04]  /*2fe0*/  IMAD.HI.U32 R56, R11, R75, RZ ;  /* 0x0000004b0b387227 */ /* 0x000fc800078e00ff */
[----:B------:R-:W-:Y:S01]  /*2ff0*/  IMAD R71, R0, R3, R71 ;  /* 0x0000000300477224 */ /* 0x000fe200078e0247 */
[----:B------:R-:W-:Y:S01]  /*3000*/  IADD3 R56, PT, PT, -R56, RZ, RZ ;  /* 0x000000ff38387210 */ /* 0x000fe20007ffe1ff */
[--C-:B------:R-:W-:Y:S02]  /*3010*/  @!P3 IMAD.IADD R67, R67, 0x1, -R0.reuse ;  /* 0x000000014343b824 */ /* 0x100fe400078e0a00 */
[----:B------:R-:W-:Y:S01]  /*3020*/  IMAD.HI.U32 R3, R11, R73, RZ ;  /* 0x000000490b037227 */ /* 0x000fe200078e00ff */
[----:B------:R-:W-:Y:S02]  /*3030*/  ISETP.GT.U32.AND P3, PT, R0, R71, PT ;  /* 0x000000470000720c */ /* 0x000fe40003f64070 */
[----:B------:R-:W-:Y:S01]  /*3040*/  @!P5 IADD3 R67, PT, PT, -R67, RZ, RZ ;  /* 0x000000ff4343d210 */ /* 0x000fe20007ffe1ff */
[----:B------:R-:W-:Y:S02]  /*3050*/  @!P2 IMAD.IADD R69, R69, 0x1, -R0 ;  /* 0x000000014545a824 */ /* 0x000fe400078e0a00 */
[----:B------:R-:W-:-:S02]  /*3060*/  IMAD.MOV R3, RZ, RZ, -R3 ;  /* 0x000000ffff037224 */ /* 0x000fc400078e0a03 */
[C---:B------:R-:W-:Y:S01]  /*3070*/  IMAD R75, R0.reuse, R56, R75 ;  /* 0x00000038004b7224 */ /* 0x040fe200078e024b */
[C---:B------:R-:W-:Y:S01]  /*3080*/  ISETP.GT.U32.AND P2, PT, R0.reuse, R69, PT ;  /* 0x000000450000720c */ /* 0x040fe20003f44070 */
[----:B------:R-:W-:Y:S02]  /*3090*/  IMAD R73, R0, R3, R73 ;  /* 0x0000000300497224 */ /* 0x000fe400078e0249 */
[----:B------:R-:W-:-:S04]  /*30a0*/  IMAD.HI.U32 R58, R11, R77, RZ ;  /* 0x0000004d0b3a7227 */ /* 0x000fc800078e00ff */
[----:B------:R-:W-:Y:S02]  /*30b0*/  @!P3 IMAD.IADD R71, R71, 0x1, -R0 ;  /* 0x000000014747b824 */ /* 0x000fe400078e0a00 */
[----:B------:R-:W-:Y:S02]  /*30c0*/  IMAD.MOV R58, RZ, RZ, -R58 ;  /* 0x000000ffff3a7224 */ /* 0x000fe400078e0a3a */
[--C-:B------:R-:W-:Y:S01]  /*30d0*/  @!P1 IMAD.IADD R63, R63, 0x1, -R0.reuse ;  /* 0x000000013f3f9824 */ /* 0x100fe200078e0a00 */
[C---:B------:R-:W-:Y:S01]  /*30e0*/  ISETP.GT.U32.AND P3, PT, R0.reuse, R71, PT ;  /* 0x000000470000720c */ /* 0x040fe20003f64070 */
[----:B------:R-:W-:Y:S01]  /*30f0*/  @!P2 IMAD.IADD R69, R69, 0x1, -R0 ;  /* 0x000000014545a824 */ /* 0x000fe200078e0a00 */
[C---:B------:R-:W-:Y:S01]  /*3100*/  ISETP.GT.U32.AND P2, PT, R0.reuse, R73, PT ;  /* 0x000000490000720c */ /* 0x040fe20003f44070 */
[----:B------:R-:W-:Y:S01]  /*3110*/  IMAD R77, R0, R58, R77 ;  /* 0x0000003a004d7224 */ /* 0x000fe200078e024d */
[----:B------:R-:W-:Y:S01]  /*3120*/  ISETP.GE.AND P1, PT, R60, RZ, PT ;  /* 0x000000ff3c00720c */ /* 0x000fe20003f26270 */
[----:B------:R-:W-:-:S04]  /*3130*/  IMAD.HI.U32 R60, R11, R79, RZ ;  /* 0x0000004f0b3c7227 */ /* 0x000fc800078e00ff */
[----:B------:R-:W-:Y:S02]  /*3140*/  IMAD.MOV R60, RZ, RZ, -R60 ;  /* 0x000000ffff3c7224 */ /* 0x000fe400078e0a3c */
[----:B------:R-:W-:-:S04]  /*3150*/  IMAD.HI.U32 R3, R11, R81, RZ ;  /* 0x000000510b037227 */ /* 0x000fc800078e00ff */
[--C-:B------:R-:W-:Y:S01]  /*3160*/  @!P3 IMAD.IADD R71, R71, 0x1, -R0.reuse ;  /* 0x000000014747b824 */ /* 0x100fe200078e0a00 */
[C---:B------:R-:W-:Y:S01]  /*3170*/  ISETP.GT.U32.AND P3, PT, R0.reuse, R75, PT ;  /* 0x0000004b0000720c */ /* 0x040fe20003f64070 */
[----:B------:R-:W-:Y:S02]  /*3180*/  @!P2 IMAD.IADD R73, R73, 0x1, -R0 ;  /* 0x000000014949a824 */ /* 0x000fe400078e0a00 */
[C---:B------:R-:W-:Y:S01]  /*3190*/  IMAD R79, R0.reuse, R60, R79 ;  /* 0x0000003c004f7224 */ /* 0x040fe200078e024f */
[----:B------:R-:W-:Y:S01]  /*31a0*/  @!P1 IADD3 R71, PT, PT, -R71, RZ, RZ ;  /* 0x000000ff47479210 */ /* 0x000fe20007ffe1ff */
[----:B------:R-:W-:Y:S01]  /*31b0*/  IMAD.MOV R3, RZ, RZ, -R3 ;  /* 0x000000ffff037224 */ /* 0x000fe200078e0a03 */
[----:B------:R-:W-:Y:S01]  /*31c0*/  ISETP.GT.U32.AND P2, PT, R0, R73, PT ;  /* 0x000000490000720c */ /* 0x000fe20003f44070 */
[----:B------:R-:W-:-:S04]  /*31d0*/  IMAD.HI.U32 R56, R11, R83, RZ ;  /* 0x000000530b387227 */ /* 0x000fc800078e00ff */
[----:B------:R-:W-:Y:S01]  /*31e0*/  IMAD R81, R0, R3, R81 ;  /* 0x0000000300517224 */ /* 0x000fe200078e0251 */
[----:B------:R-:W-:Y:S01]  /*31f0*/  LOP3.LUT R3, R252, 0x7f, RZ, 0xc0, !PT ;  /* 0x0000007ffc037812 */ /* 0x000fe200078ec0ff */
[----:B------:R-:W-:Y:S02]  /*3200*/  @!P3 IMAD.IADD R75, R75, 0x1, -R0 ;  /* 0x000000014b4bb824 */ /* 0x000fe400078e0a00 */
[----:B------:R-:W-:-:S03]  /*3210*/  IMAD.HI.U32 R58, R11, R85, RZ ;  /* 0x000000550b3a7227 */ /* 0x000fc600078e00ff */
[C---:B------:R-:W-:Y:S01]  /*3220*/  ISETP.GT.U32.AND P3, PT, R0.reuse, R75, PT ;  /* 0x0000004b0000720c */ /* 0x040fe20003f64070 */
[----:B------:R-:W-:Y:S01]  /*3230*/  @!P2 IMAD.IADD R73, R73, 0x1, -R0 ;  /* 0x000000014949a824 */ /* 0x000fe200078e0a00 */
[C---:B------:R-:W-:Y:S01]  /*3240*/  ISETP.GT.U32.AND P2, PT, R0.reuse, R77, PT ;  /* 0x0000004d0000720c */ /* 0x040fe20003f44070 */
[----:B------:R-:W-:Y:S02]  /*3250*/  IMAD.MOV R56, RZ, RZ, -R56 ;  /* 0x000000ffff387224 */ /* 0x000fe400078e0a38 */
[----:B------:R-:W-:Y:S02]  /*3260*/  IMAD.MOV R58, RZ, RZ, -R58 ;  /* 0x000000ffff3a7224 */ /* 0x000fe400078e0a3a */
[C---:B------:R-:W-:Y:S02]  /*3270*/  IMAD R83, R0.reuse, R56, R83 ;  /* 0x0000003800537224 */ /* 0x040fe400078e0253 */
[----:B------:R-:W-:Y:S01]  /*3280*/  IMAD R85, R0, R58, R85 ;  /* 0x0000003a00557224 */ /* 0x000fe200078e0255 */
[----:B------:R-:W-:Y:S01]  /*3290*/  LOP3.LUT R58, R10, 0x7c, RZ, 0xfc, !PT ;  /* 0x0000007c0a3a7812 */ /* 0x000fe200078efcff */
[----:B------:R-:W-:-:S02]  /*32a0*/  IMAD R199, R16, 0x100, R3 ;  /* 0x0000010010c77824 */ /* 0x000fc400078e0203 */
[----:B------:R-:W-:Y:S01]  /*32b0*/  @!P3 IADD3 R75, PT, PT, R75, -R0, RZ ;  /* 0x800000004b4bb210 */ /* 0x000fe20007ffe0ff */
[----:B------:R-:W-:Y:S01]  /*32c0*/  IMAD.HI.U32 R56, R11, R89, RZ ;  /* 0x000000590b387227 */ /* 0x000fe200078e00ff */
[C---:B------:R-:W-:Y:S02]  /*32d0*/  ISETP.GT.U32.AND P3, PT, R0.reuse, R79, PT ;  /* 0x0000004f0000720c */ /* 0x040fe40003f64070 */
[----:B------:R-:W-:Y:S01]  /*32e0*/  IABS R91, R58 ;  /* 0x0000003a005b7213 */ /* 0x000fe20000000000 */
[----:B------:R-:W-:Y:S01]  /*32f0*/  @!P2 IMAD.IADD R77, R77, 0x1, -R0 ;  /* 0x000000014d4da824 */ /* 0x000fe200078e0a00 */
[----:B------:R-:W-:Y:S01]  /*3300*/  ISETP.GT.U32.AND P2, PT, R0, R81, PT ;  /* 0x000000510000720c */ /* 0x000fe20003f44070 */
[----:B------:R-:W-:Y:S01]  /*3310*/  IMAD.HI.U32 R60, R11, R87, RZ ;  /* 0x000000570b3c7227 */ /* 0x000fe200078e00ff */
[----:B------:R-:W-:-:S03]  /*3320*/  IABS R16, R199 ;  /* 0x000000c700107213 */ /* 0x000fc60000000000 */
[----:B------:R-:W-:Y:S02]  /*3330*/  @!P0 IMAD.MOV R65, RZ, RZ, -R65 ;  /* 0x000000ffff418224 */ /* 0x000fe400078e0a41 */
[----:B------:R-:W-:-:S04]  /*3340*/  IMAD.HI.U32 R11, R11, R91, RZ ;  /* 0x0000005b0b0b7227 */ /* 0x000fc800078e00ff */
[--C-:B------:R-:W-:Y:S01]  /*3350*/  @!P3 IMAD.IADD R79, R79, 0x1, -R0.reuse ;  /* 0x000000014f4fb824 */ /* 0x100fe200078e0a00 */
[C---:B------:R-:W-:Y:S01]  /*3360*/  ISETP.GT.U32.AND P3, PT, R0.reuse, R83, PT ;  /* 0x000000530000720c */ /* 0x040fe20003f64070 */
[----:B------:R-:W-:Y:S01]  /*3370*/  @!P2 IMAD.IADD R81, R81, 0x1, -R0 ;  /* 0x000000015151a824 */ /* 0x000fe200078e0a00 */
[C---:B------:R-:W-:Y:S01]  /*3380*/  ISETP.GT.U32.AND P2, PT, R0.reuse, R85, PT ;  /* 0x000000550000720c */ /* 0x040fe20003f44070 */
[----:B------:R-:W-:Y:S02]  /*3390*/  IMAD.MOV R56, RZ, RZ, -R56 ;  /* 0x000000ffff387224 */ /* 0x000fe400078e0a38 */
[----:B------:R-:W-:Y:S01]  /*33a0*/  VIADD R200, R199, 0x80 ;  /* 0x00000080c7c87836 */ /* 0x000fe20000000000 */
[C---:B------:R-:W-:Y:S01]  /*33b0*/  ISETP.GT.U32.AND P0, PT, R0.reuse, R81, PT ;  /* 0x000000510000720c */ /* 0x040fe20003f04070 */
[----:B------:R-:W-:Y:S02]  /*33c0*/  IMAD.MOV R11, RZ, RZ, -R11 ;  /* 0x000000ffff0b7224 */ /* 0x000fe400078e0a0b */
[----:B------:R-:W-:Y:S01]  /*33d0*/  IMAD R89, R0, R56, R89 ;  /* 0x0000003800597224 */ /* 0x000fe200078e0259 */
[----:B------:R-:W-:Y:S01]  /*33e0*/  IABS R56, R200 ;  /* 0x000000c800387213 */ /* 0x000fe20000000000 */
[----:B------:R-:W-:-:S04]  /*33f0*/  IMAD.HI.U32 R10, R9, R16, RZ ;  /* 0x00000010090a7227 */ /* 0x000fc800078e00ff */
[--C-:B------:R-:W-:Y:S01]  /*3400*/  @!P3 IMAD.IADD R83, R83, 0x1, -R0.reuse ;  /* 0x000000015353b824 */ /* 0x100fe200078e0a00 */
[C---:B------:R-:W-:Y:S01]  /*3410*/  ISETP.GT.U32.AND P3, PT, R0.reuse, R79, PT ;  /* 0x0000004f0000720c */ /* 0x040fe20003f64070 */
[----:B------:R-:W-:Y:S02]  /*3420*/  @!P2 IMAD.IADD R85, R85, 0x1, -R0 ;  /* 0x000000015555a824 */ /* 0x000fe400078e0a00 */
[C---:B------:R-:W-:Y:S01]  /*3430*/  IMAD R91, R0.reuse, R11, R91 ;  /* 0x0000000b005b7224 */ /* 0x040fe200078e025b */
[C---:B------:R-:W-:Y:S01]  /*3440*/  ISETP.GT.U32.AND P2, PT, R0.reuse, R83, PT ;  /* 0x000000530000720c */ /* 0x040fe20003f44070 */
[----:B------:R-:W-:Y:S01]  /*3450*/  IMAD.MOV R11, RZ, RZ, -R10 ;  /* 0x000000ffff0b7224 */ /* 0x000fe200078e0a0a */
[----:B------:R-:W-:Y:S01]  /*3460*/  ISETP.GT.U32.AND P5, PT, R0, R85, PT ;  /* 0x000000550000720c */ /* 0x000fe20003fa4070 */
[----:B------:R-:W-:-:S04]  /*3470*/  IMAD.HI.U32 R10, R9, R56, RZ ;  /* 0x00000038090a7227 */ /* 0x000fc800078e00ff */
[----:B------:R-:W-:Y:S02]  /*3480*/  IMAD R9, R2, R11, R16 ;  /* 0x0000000b02097224 */ /* 0x000fe400078e0210 */
[--C-:B------:R-:W-:Y:S01]  /*3490*/  @!P3 IMAD.IADD R79, R79, 0x1, -R0.reuse ;  /* 0x000000014f4fb824 */ /* 0x100fe200078e0a00 */
[C---:B------:R-:W-:Y:S01]  /*34a0*/  ISETP.GT.U32.AND P3, PT, R0.reuse, R89, PT ;  /* 0x000000590000720c */ /* 0x040fe20003f64070 */
[----:B------:R-:W-:Y:S01]  /*34b0*/  @!P0 IMAD.IADD R81, R81, 0x1, -R0 ;  /* 0x0000000151518824 */ /* 0x000fe200078e0a00 */
[C---:B------:R-:W-:Y:S01]  /*34c0*/  ISETP.GT.U32.AND P0, PT, R0.reuse, R91, PT ;  /* 0x0000005b0000720c */ /* 0x040fe20003f04070 */
[----:B------:R-:W-:Y:S01]  /*34d0*/  @!P6 IMAD.MOV R63, RZ, RZ, -R63 ;  /* 0x000000ffff3fe224 */ /* 0x000fe200078e0a3f */
[----:B------:R-:W-:Y:S01]  /*34e0*/  ISETP.GT.U32.AND P6, PT, R0, R77, PT ;  /* 0x0000004d0000720c */ /* 0x000fe20003fc4070 */
[----:B------:R-:W-:Y:S02]  /*34f0*/  IMAD.MOV R11, RZ, RZ, -R10 ;  /* 0x000000ffff0b7224 */ /* 0x000fe400078e0a0a */
[----:B------:R-:W-:Y:S01]  /*3500*/  @!P5 IMAD.IADD R85, R85, 0x1, -R0 ;  /* 0x000000015555d824 */ /* 0x000fe200078e0a00 */
[C---:B------:R-:W-:Y:S01]  /*3510*/  ISETP.GT.U32.AND P5, PT, R2.reuse, R9, PT ;  /* 0x000000090200720c */ /* 0x040fe20003fa4070 */
[----:B------:R-:W-:-:S02]  /*3520*/  IMAD R11, R2, R11, R56 ;  /* 0x0000000b020b7224 */ /* 0x000fc400078e0238 */
[----:B------:R-:W-:Y:S02]  /*3530*/  IMAD.MOV R60, RZ, RZ, -R60 ;  /* 0x000000ffff3c7224 */ /* 0x000fe400078e0a3c */
[--C-:B------:R-:W-:Y:S01]  /*3540*/  @!P3 IMAD.IADD R89, R89, 0x1, -R0.reuse ;  /* 0x000000015959b824 */ /* 0x100fe200078e0a00 */
[----:B------:R-:W-:Y:S01]  /*3550*/  ISETP.GT.U32.AND P3, PT, R2, R11, PT ;  /* 0x0000000b0200720c */ /* 0x000fe20003f64070 */
[--C-:B------:R-:W-:Y:S01]  /*3560*/  @!P2 IMAD.IADD R83, R83, 0x1, -R0.reuse ;  /* 0x000000015353a824 */ /* 0x100fe200078e0a00 */
[----:B------:R-:W-:Y:S01]  /*3570*/  ISETP.GE.AND P2, PT, R62, RZ, PT ;  /* 0x000000ff3e00720c */ /* 0x000fe20003f46270 */
[----:B------:R-:W-:Y:S02]  /*3580*/  IMAD R87, R0, R60, R87 ;  /* 0x0000003c00577224 */ /* 0x000fe400078e0257 */
[----:B------:R-:W-:Y:S01]  /*3590*/  @!P4 IMAD.MOV R69, RZ, RZ, -R69 ;  /* 0x000000ffff45c224 */ /* 0x000fe200078e0a45 */
[----:B------:R-:W-:Y:S01]  /*35a0*/  ISETP.GE.AND P4, PT, R66, RZ, PT ;  /* 0x000000ff4200720c */ /* 0x000fe20003f86270 */
[--C-:B------:R-:W-:Y:S01]  /*35b0*/  @!P0 IMAD.IADD R91, R91, 0x1, -R0.reuse ;  /* 0x000000015b5b8824 */ /* 0x100fe200078e0a00 */
[C---:B------:R-:W-:Y:S01]  /*35c0*/  ISETP.GT.U32.AND P0, PT, R0.reuse, R89, PT ;  /* 0x000000590000720c */ /* 0x040fe20003f04070 */
[----:B------:R-:W-:Y:S01]  /*35d0*/  @!P6 IMAD.IADD R77, R77, 0x1, -R0 ;  /* 0x000000014d4de824 */ /* 0x000fe200078e0a00 */
[C---:B------:R-:W-:Y:S01]  /*35e0*/  ISETP.GT.U32.AND P6, PT, R0.reuse, R87, PT ;  /* 0x000000570000720c */ /* 0x040fe20003fc4070 */
[--C-:B------:R-:W-:Y:S01]  /*35f0*/  @!P5 IMAD.IADD R9, R9, 0x1, -R2.reuse ;  /* 0x000000010909d824 */ /* 0x100fe200078e0a02 */
[----:B------:R-:W-:Y:S01]  /*3600*/  ISETP.GT.U32.AND P5, PT, R0, R91, PT ;  /* 0x0000005b0000720c */ /* 0x000fe20003fa4070 */
[----:B------:R-:W-:Y:S01]  /*3610*/  @!P3 IMAD.IADD R11, R11, 0x1, -R2 ;  /* 0x000000010b0bb824 */ /* 0x000fe200078e0a02 */
[----:B------:R-:W1:Y:S01]  /*3620*/  LDS R60, [UR9] ;  /* 0x00000009ff3c7984 */ /* 0x000e620008000800 */
[----:B------:R-:W-:Y:S01]  /*3630*/  @!P2 IMAD.MOV R73, RZ, RZ, -R73 ;  /* 0x000000ffff49a224 */ /* 0x000fe200078e0a49 */
[----:B------:R-:W-:Y:S01]  /*3640*/  BAR.SYNC.DEFER_BLOCKING 0x0 ;  /* 0x0000000000007b1d */ /* 0x000fe20000010000 */
[----:B------:R-:W-:-:S02]  /*3650*/  ISETP.GT.U32.AND P2, PT, R2, R9, PT ;  /* 0x000000090200720c */ /* 0x000fc40003f44070 */
[----:B------:R-:W-:Y:S01]  /*3660*/  @!P4 IMAD.MOV R77, RZ, RZ, -R77 ;  /* 0x000000ffff4dc224 */ /* 0x000fe200078e0a4d */
[----:B------:R-:W-:Y:S01]  /*3670*/  ISETP.GT.U32.AND P4, PT, R2, R11, PT ;  /* 0x0000000b0200720c */ /* 0x000fe20003f84070 */
[--C-:B------:R-:W-:Y:S01]  /*3680*/  @!P0 IMAD.IADD R89, R89, 0x1, -R0.reuse ;  /* 0x0000000159598824 */ /* 0x100fe200078e0a00 */
[----:B------:R-:W-:Y:S01]  /*3690*/  ISETP.GE.AND P0, PT, R199, RZ, PT ;  /* 0x000000ffc700720c */ /* 0x000fe20003f06270 */
[--C-:B------:R-:W-:Y:S01]  /*36a0*/  @!P6 IMAD.IADD R87, R87, 0x1, -R0.reuse ;  /* 0x000000015757e824 */ /* 0x100fe200078e0a00 */
[----:B------:R-:W-:Y:S01]  /*36b0*/  ISETP.GE.AND P6, PT, R64, RZ, PT ;  /* 0x000000ff4000720c */ /* 0x000fe20003fc6270 */
[----:B------:R-:W-:Y:S01]  /*36c0*/  @!P5 IMAD.IADD R91, R91, 0x1, -R0 ;  /* 0x000000015b5bd824 */ /* 0x000fe200078e0a00 */
[----:B------:R-:W-:Y:S02]  /*36d0*/  ISETP.GE.AND P5, PT, R200, RZ, PT ;  /* 0x000000ffc800720c */ /* 0x000fe40003fa6270 */
[----:B------:R-:W-:Y:S02]  /*36e0*/  ISETP.GT.U32.AND P1, PT, R0, R87, PT ;  /* 0x000000570000720c */ /* 0x000fe40003f24070 */
[----:B------:R-:W-:Y:S01]  /*36f0*/  ISETP.GE.AND P3, PT, R68, RZ, PT ;  /* 0x000000ff4400720c */ /* 0x000fe20003f66270 */
[--C-:B------:R-:W-:Y:S01]  /*3700*/  @!P2 IMAD.IADD R9, R9, 0x1, -R2.reuse ;  /* 0x000000010909a824 */ /* 0x100fe200078e0a02 */
[----:B------:R-:W-:Y:S01]  /*3710*/  ISETP.GE.AND P2, PT, R76, RZ, PT ;  /* 0x000000ff4c00720c */ /* 0x000fe20003f46270 */
[----:B------:R-:W-:Y:S01]  /*3720*/  @!P4 IMAD.IADD R11, R11, 0x1, -R2 ;  /* 0x000000010b0bc824 */ /* 0x000fe200078e0a02 */
[----:B------:R-:W-:-:S02]  /*3730*/  ISETP.GE.AND P4, PT, R78, RZ, PT ;  /* 0x000000ff4e00720c */ /* 0x000fc40003f86270 */
[----:B------:R-:W-:Y:S01]  /*3740*/  @!P0 IADD3 R9, PT, PT, -R9, RZ, RZ ;  /* 0x000000ff09098210 */ /* 0x000fe20007ffe1ff */
[----:B------:R-:W-:Y:S01]  /*3750*/  @!P6 IMAD.MOV R75, RZ, RZ, -R75 ;  /* 0x000000ffff4be224 */ /* 0x000fe200078e0a4b */
[----:B------:R-:W-:Y:S01]  /*3760*/  ISETP.NE.AND P0, PT, R4, RZ, PT ;  /* 0x000000ff0400720c */ /* 0x000fe20003f05270 */
[----:B------:R-:W-:Y:S01]  /*3770*/  @!P5 IMAD.MOV R11, RZ, RZ, -R11 ;  /* 0x000000ffff0bd224 */ /* 0x000fe200078e0a0b */
[----:B------:R-:W-:Y:S01]  /*3780*/  LOP3.LUT R4, RZ, R4, RZ, 0x33, !PT ;  /* 0x00000004ff047212 */ /* 0x000fe200078e33ff */
[----:B------:R-:W-:Y:S01]  /*3790*/  @!P1 IMAD.IADD R87, R87, 0x1, -R0 ;  /* 0x0000000157579824 */ /* 0x000fe200078e0a00 */
[----:B------:R-:W-:Y:S01]  /*37a0*/  ISETP.GE.AND P1, PT, R72, RZ, PT ;  /* 0x000000ff4800720c */ /* 0x000fe20003f26270 */
[----:B------:R-:W-:Y:S01]  /*37b0*/  @!P3 IMAD.MOV R79, RZ, RZ, -R79 ;  /* 0x000000ffff4fb224 */ /* 0x000fe200078e0a4f */
[----:B------:R-:W-:Y:S01]  /*37c0*/  SEL R2, R4, R9, !P0 ;  /* 0x0000000904027207 */ /* 0x000fe20004000000 */
[----:B------:R-:W-:Y:S01]  /*37d0*/  IMAD R0, R80, UR7, RZ ;  /* 0x0000000750007c24 */ /* 0x000fe2000f8e02ff */
[----:B------:R-:W-:Y:S01]  /*37e0*/  SEL R4, R4, R11, !P0 ;  /* 0x0000000b04047207 */ /* 0x000fe20004000000 */
[----:B------:R-:W-:Y:S01]  /*37f0*/  @!P2 IMAD.MOV R87, RZ, RZ, -R87 ;  /* 0x000000ffff57a224 */ /* 0x000fe200078e0a57 */
[----:B------:R-:W-:Y:S01]  /*3800*/  ISETP.NE.AND P0, PT, R5, RZ, PT ;  /* 0x000000ff0500720c */ /* 0x000fe20003f05270 */
[----:B------:R-:W-:Y:S01]  /*3810*/  @!P4 IMAD.MOV R89, RZ, RZ, -R89 ;  /* 0x000000ffff59c224 */ /* 0x000fe200078e0a59 */
[----:B------:R-:W-:Y:S01]  /*3820*/  LOP3.LUT R5, RZ, R5, RZ, 0x33, !PT ;  /* 0x00000005ff057212 */ /* 0x000fe200078e33ff */
[----:B----4-:R-:W-:Y:S01]  /*3830*/  IMAD R2, R2, UR4, RZ ;  /* 0x0000000402027c24 */ /* 0x010fe2000f8e02ff */
[----:B------:R-:W-:-:S02]  /*3840*/  ISETP.GE.AND P6, PT, R70, RZ, PT ;  /* 0x000000ff4600720c */ /* 0x000fc40003fc6270 */
[----:B------:R-:W-:Y:S01]  /*3850*/  ISETP.GE.AND P3, PT, R74, RZ, PT ;  /* 0x000000ff4a00720c */ /* 0x000fe20003f66270 */
[----:B------:R-:W-:Y:S01]  /*3860*/  @!P1 IMAD.MOV R83, RZ, RZ, -R83 ;  /* 0x000000ffff539224 */ /* 0x000fe200078e0a53 */
[----:B------:R-:W-:Y:S02]  /*3870*/  ISETP.GE.AND P5, PT, R58, RZ, PT ;  /* 0x000000ff3a00720c */ /* 0x000fe40003fa6270 */
[C---:B------:R-:W-:Y:S01]  /*3880*/  SEL R9, R5.reuse, R7, !P0 ;  /* 0x0000000705097207 */ /* 0x040fe20004000000 */
[----:B------:R-:W-:Y:S01]  /*3890*/  IMAD R7, R4, UR4, RZ ;  /* 0x0000000404077c24 */ /* 0x000fe2000f8e02ff */
[C---:B------:R-:W-:Y:S01]  /*38a0*/  LEA R130, P2, R0.reuse, UR14, 0x2 ;  /* 0x0000000e00827c11 */ /* 0x040fe2000f8410ff */
[----:B------:R-:W-:Y:S01]  /*38b0*/  UIADD3 UR4, UPT, UPT, UR9, 0x38000, URZ ;  /* 0x0003800009047890 */ /* 0x000fe2000fffe0ff */
[----:B------:R-:W-:Y:S01]  /*38c0*/  SEL R125, R5, R6, !P0 ;  /* 0x00000006057d7207 */ /* 0x000fe20004000000 */
[----:B------:R-:W-:Y:S01]  /*38d0*/  VIADD R6, R133, 0xffffffff ;  /* 0xffffffff85067836 */ /* 0x000fe20000000000 */
[----:B------:R-:W-:Y:S01]  /*38e0*/  LEA R136, P1, R7, UR12, 0x2 ;  /* 0x0000000c07887c11 */ /* 0x000fe2000f8210ff */
[----:B------:R-:W-:Y:S01]  /*38f0*/  @!P6 IMAD.MOV R81, RZ, RZ, -R81 ;  /* 0x000000ffff51e224 */ /* 0x000fe200078e0a51 */
[----:B------:R-:W-:Y:S01]  /*3900*/  SEL R8, R5, R8, !P0 ;  /* 0x0000000805087207 */ /* 0x000fe20004000000 */
[----:B------:R-:W-:Y:S01]  /*3910*/  @!P3 IMAD.MOV R85, RZ, RZ, -R85 ;  /* 0x000000ffff55b224 */ /* 0x000fe200078e0a55 */
[----:B------:R-:W-:Y:S01]  /*3920*/  LEA.HI.X.SX32 R137, R7, UR13, 0x2, P1 ;  /* 0x0000000d07897c11 */ /* 0x000fe200088f16ff */
[----:B------:R-:W-:Y:S01]  /*3930*/  VIADD R7, R133, 0xfffffffc ;  /* 0xfffffffc85077836 */ /* 0x000fe20000000000 */
[----:B------:R-:W-:Y:S01]  /*3940*/  LEA.HI.X.SX32 R0, R0, UR15, 0x2, P2 ;  /* 0x0000000f00007c11 */ /* 0x000fe200090f16ff */
[----:B------:R-:W-:Y:S01]  /*3950*/  @!P5 IMAD.MOV R91, RZ, RZ, -R91 ;  /* 0x000000ffff5bd224 */ /* 0x000fe200078e0a5b */
[----:B-1----:R-:W-:-:S02]  /*3960*/  R2UR UR10, R60 ;  /* 0x000000003c0a72ca */ /* 0x002fc400000e0000 */
[----:B------:R-:W-:Y:S01]  /*3970*/  ISETP.GE.U32.AND P2, PT, R7, 0x7fffffbd, PT ;  /* 0x7fffffbd0700780c */ /* 0x000fe20003f46070 */
[----:B------:R-:W-:Y:S01]  /*3980*/  IMAD R7, R9, UR11, RZ ;  /* 0x0000000b09077c24 */ /* 0x000fe2000f8e02ff */
[C---:B------:R-:W-:Y:S01]  /*3990*/  SEL R11, R5.reuse, R12, !P0 ;  /* 0x0000000c050b7207 */ /* 0x040fe20004000000 */
[----:B------:R-:W-:Y:S01]  /*39a0*/  IMAD R9, R8, UR11, RZ ;  /* 0x0000000b08097c24 */ /* 0x000fe2000f8e02ff */
[C---:B------:R-:W-:Y:S02]  /*39b0*/  SEL R13, R5.reuse, R13, !P0 ;  /* 0x0000000d050d7207 */ /* 0x040fe40004000000 */
[----:B------:R-:W-:Y:S01]  /*39c0*/  SEL R14, R5, R14, !P0 ;  /* 0x0000000e050e7207 */ /* 0x000fe20004000000 */
[----:B------:R-:W-:Y:S01]  /*39d0*/  IMAD R11, R11, UR11, RZ ;  /* 0x0000000b0b0b7c24 */ /* 0x000fe2000f8e02ff */
[----:B------:R-:W-:Y:S01]  /*39e0*/  SEL R10, R5, R15, !P0 ;  /* 0x0000000f050a7207 */ /* 0x000fe20004000000 */
[----:B------:R-:W-:Y:S01]  /*39f0*/  IMAD R13, R13, UR11, RZ ;  /* 0x0000000b0d0d7c24 */ /* 0x000fe2000f8e02ff */
[C---:B------:R-:W-:Y:S01]  /*3a00*/  SEL R12, R5.reuse, R17, !P0 ;  /* 0x00000011050c7207 */ /* 0x040fe20004000000 */
[----:B------:R-:W-:Y:S01]  /*3a10*/  IMAD R15, R14, UR11, RZ ;  /* 0x0000000b0e0f7c24 */ /* 0x000fe2000f8e02ff */
[C---:B------:R-:W-:Y:S01]  /*3a20*/  SEL R18, R5.reuse, R18, !P0 ;  /* 0x0000001205127207 */ /* 0x040fe20004000000 */
[----:B------:R-:W-:Y:S01]  /*3a30*/  IMAD R17, R10, UR11, RZ ;  /* 0x0000000b0a117c24 */ /* 0x000fe2000f8e02ff */
[C---:B------:R-:W-:Y:S01]  /*3a40*/  SEL R16, R5.reuse, R19, !P0 ;  /* 0x0000001305107207 */ /* 0x040fe20004000000 */
[----:B------:R-:W-:Y:S01]  /*3a50*/  IMAD R19, R12, UR11, RZ ;  /* 0x0000000b0c137c24 */ /* 0x000fe2000f8e02ff */
[----:B------:R-:W-:-:S02]  /*3a60*/  SEL R20, R5, R20, !P0 ;  /* 0x0000001405147207 */ /* 0x000fc40004000000 */
[C---:B------:R-:W-:Y:S01]  /*3a70*/  SEL R56, R5.reuse, R21, !P0 ;  /* 0x0000001505387207 */ /* 0x040fe20004000000 */
[----:B------:R-:W-:Y:S01]  /*3a80*/  IMAD R21, R18, UR11, RZ ;  /* 0x0000000b12157c24 */ /* 0x000fe2000f8e02ff */
[C---:B------:R-:W-:Y:S02]  /*3a90*/  SEL R22, R5.reuse, R22, !P0 ;  /* 0x0000001605167207 */ /* 0x040fe40004000000 */
[C---:B------:R-:W-:Y:S01]  /*3aa0*/  SEL R58, R5.reuse, R23, !P0 ;  /* 0x00000017053a7207 */ /* 0x040fe20004000000 */
[----:B------:R-:W-:Y:S01]  /*3ab0*/  IMAD R23, R16, UR11, RZ ;  /* 0x0000000b10177c24 */ /* 0x000fe2000f8e02ff */
[C---:B------:R-:W-:Y:S02]  /*3ac0*/  SEL R24, R5.reuse, R24, !P0 ;  /* 0x0000001805187207 */ /* 0x040fe40004000000 */
        /* <DEDUP_REMOVED lines=20> */
[C---:B------:R-:W-:Y:S01]  /*3c10*/  SEL R74, R5.reuse, R39, !P0 ;  /* 0x00000027054a7207 */ /* 0x040fe20004000000 */
[----:B------:R-:W-:Y:S01]  /*3c20*/  IMAD R39, R62, UR11, RZ ;  /* 0x0000000b3e277c24 */ /* 0x000fe2000f8e02ff */
[----:B------:R-:W-:-:S02]  /*3c30*/  SEL R38, R5, R38, !P0 ;  /* 0x0000002605267207 */ /* 0x000fc40004000000 */
[C---:B------:R-:W-:Y:S02]  /*3c40*/  SEL R40, R5.reuse, R40, !P0 ;  /* 0x0000002805287207 */ /* 0x040fe40004000000 */
        /* <DEDUP_REMOVED lines=15> */
[C---:B------:R-:W-:Y:S02]  /*3d40*/  SEL R52, R5.reuse, R52, !P0 ;  /* 0x0000003405347207 */ /* 0x040fe40004000000 */
[C---:B------:R-:W-:Y:S01]  /*3d50*/  SEL R86, R5.reuse, R51, !P0 ;  /* 0x0000003305567207 */ /* 0x040fe20004000000 */
[----:B------:R-:W-:Y:S01]  /*3d60*/  IMAD R51, R68, UR11, RZ ;  /* 0x0000000b44337c24 */ /* 0x000fe2000f8e02ff */
        /* <DEDUP_REMOVED lines=42> */
[----:B------:R-:W-:Y:S01]  /*4010*/  ISETP.GE.U32.AND P5, PT, R6, 0x7fffffc0, PT ;  /* 0x7fffffc00600780c */ /* 0x000fe20003fa6070 */
[----:B------:R-:W-:Y:S01]  /*4020*/  VIADD R6, R133, 0xfffffffd ;  /* 0xfffffffd85067836 */ /* 0x000fe20000000000 */
[C---:B------:R-:W-:Y:S01]  /*4030*/  LEA R4, P0, R2.reuse, UR12, 0x2 ;  /* 0x0000000c02047c11 */ /* 0x040fe2000f8010ff */
[----:B------:R-:W-:Y:S01]  /*4040*/  IMAD R95, R95, UR11, RZ ;  /* 0x0000000b5f5f7c24 */ /* 0x000fe2000f8e02ff */
[-C--:B------:R-:W-:Y:S01]  /*4050*/  LEA R138, P4, R7, R130.reuse, 0x2 ;  /* 0x00000082078a7211 */ /* 0x080fe200078810ff */
[----:B------:R-:W-:Y:S01]  /*4060*/  IMAD R97, R97, UR11, RZ ;  /* 0x0000000b61617c24 */ /* 0x000fe2000f8e02ff */
[----:B------:R-:W-:Y:S01]  /*4070*/  LEA.HI.X.SX32 R5, R2, UR13, 0x2, P0 ;  /* 0x0000000d02057c11 */ /* 0x000fe200080f16ff */
[----:B------:R-:W-:Y:S01]  /*4080*/  IMAD R99, R99, UR11, RZ ;  /* 0x0000000b63637c24 */ /* 0x000fe2000f8e02ff */
[----:B------:R-:W-:Y:S01]  /*4090*/  ISETP.GE.U32.AND P0, PT, R6, 0x7fffffbe, PT ;  /* 0x7fffffbe0600780c */ /* 0x000fe20003f06070 */
[----:B------:R-:W-:Y:S01]  /*40a0*/  IMAD R103, R103, UR11, RZ ;  /* 0x0000000b67677c24 */ /* 0x000fe2000f8e02ff */
[----:B------:R-:W-:Y:S01]  /*40b0*/  LEA R6, P1, R9, R130, 0x2 ;  /* 0x0000008209067211 */ /* 0x000fe200078210ff */
[----:B------:R-:W-:Y:S01]  /*40c0*/  IMAD R107, R107, UR11, RZ ;  /* 0x0000000b6b6b7c24 */ /* 0x000fe2000f8e02ff */
[----:B------:R-:W-:Y:S01]  /*40d0*/  LEA.HI.X.SX32 R139, R7, R0, 0x2, P4 ;  /* 0x00000000078b7211 */ /* 0x000fe200020f16ff */
        /* <DEDUP_REMOVED lines=22> */
[----:B------:R-:W-:Y:S01]  /*4240*/  VIADD R2, R133, 0xfffffffe ;  /* 0xfffffffe85027836 */ /* 0x000fe20000000000 */
[----:B------:R-:W-:Y:S01]  /*4250*/  LEA.HI.X.SX32 R17, R19, R0, 0x2, P4 ;  /* 0x0000000013117211 */ /* 0x000fe200020f16ff */
[----:B------:R-:W-:Y:S01]  /*4260*/  UMOV UR12, 0x1 ;  /* 0x00000001000c7882 */ /* 0x000fe20000000000 */
[----:B------:R-:W-:-:S02]  /*4270*/  LEA R20, P4, R23, R130, 0x2 ;  /* 0x0000008217147211 */ /* 0x000fc400078810ff */
[----:B------:R-:W-:Y:S02]  /*4280*/  LEA.HI.X.SX32 R19, R21, R0, 0x2, P1 ;  /* 0x0000000015137211 */ /* 0x000fe400008f16ff */
[----:B------:R-:W-:Y:S02]  /*4290*/  LEA R22, P1, R25, R130, 0x2 ;  /* 0x0000008219167211 */ /* 0x000fe400078210ff */
[----:B------:R-:W-:Y:S02]  /*42a0*/  LEA.HI.X.SX32 R21, R23, R0, 0x2, P4 ;  /* 0x0000000017157211 */ /* 0x000fe400020f16ff */
[----:B------:R-:W-:Y:S02]  /*42b0*/  LEA R24, P4, R27, R130, 0x2 ;  /* 0x000000821b187211 */ /* 0x000fe400078810ff */
[----:B------:R-:W-:Y:S02]  /*42c0*/  LEA.HI.X.SX32 R23, R25, R0, 0x2, P1 ;  /* 0x0000000019177211 */ /* 0x000fe400008f16ff */
        /* <DEDUP_REMOVED lines=87> */
[----:B------:R-:W-:Y:S01]  /*4840*/  LEA.HI.X.SX32 R111, R127, R0, 0x2, P1 ;  /* 0x000000007f6f7211 */ /* 0x000fe200008f16ff */
[----:B------:R-:W-:Y:S01]  /*4850*/  IMAD R127, R113, UR11, RZ ;  /* 0x0000000b717f7c24 */ /* 0x000fe2000f8e02ff */
[----:B------:R-:W-:Y:S02]  /*4860*/  LEA R114, P1, R135, R130, 0x2 ;  /* 0x0000008287727211 */ /* 0x000fe400078210ff */
[----:B------:R-:W-:Y:S01]  /*4870*/  LEA.HI.X.SX32 R113, R131, R0, 0x2, P4 ;  /* 0x0000000083717211 */ /* 0x000fe200020f16ff */
[----:B------:R-:W-:Y:S01]  /*4880*/  IMAD R131, R117, UR11, RZ ;  /* 0x0000000b75837c24 */ /* 0x000fe2000f8e02ff */
[----:B------:R-:W-:-:S02]  /*4890*/  LEA R116, P4, R141, R130, 0x2 ;  /* 0x000000828d747211 */ /* 0x000fc400078810ff */
[----:B------:R-:W-:Y:S01]  /*48a0*/  LEA.HI.X.SX32 R115, R135, R0, 0x2, P1 ;  /* 0x0000000087737211 */ /* 0x000fe200008f16ff */
[----:B------:R-:W-:Y:S01]  /*48b0*/  IMAD R135, R121, UR11, RZ ;  /* 0x0000000b79877c24 */ /* 0x000fe2000f8e02ff */
[----:B------:R-:W-:Y:S02]  /*48c0*/  LEA R118, P1, R143, R130, 0x2 ;  /* 0x000000828f767211 */ /* 0x000fe400078210ff */
[----:B------:R-:W-:Y:S01]  /*48d0*/  LEA.HI.X.SX32 R117, R141, R0, 0x2, P4 ;  /* 0x000000008d757211 */ /* 0x000fe200020f16ff */
[----:B------:R-:W-:Y:S01]  /*48e0*/  IMAD R141, R125, UR11, RZ ;  /* 0x0000000b7d8d7c24 */ /* 0x000fe2000f8e02ff */
[----:B------:R-:W-:Y:S01]  /*48f0*/  LEA R120, P4, R145, R130, 0x2 ;  /* 0x0000008291787211 */ /* 0x000fe200078810ff */
[----:B------:R-:W-:Y:S01]  /*4900*/  UIADD3 UR11, UPT, UPT, UR10, UR5, URZ ;  /* 0x000000050a0b7290 */ /* 0x000fe2000fffe0ff */
[----:B------:R-:W-:Y:S02]  /*4910*/  LEA.HI.X.SX32 R119, R143, R0, 0x2, P1 ;  /* 0x000000008f777211 */ /* 0x000fe400008f16ff */
[----:B------:R-:W-:-:S02]  /*4920*/  LEA R122, P1, R147, R130, 0x2 ;  /* 0x00000082937a7211 */ /* 0x000fc400078210ff */
[----:B------:R-:W-:Y:S02]  /*4930*/  LEA.HI.X.SX32 R121, R145, R0, 0x2, P4 ;  /* 0x0000000091797211 */ /* 0x000fe400020f16ff */
[----:B------:R-:W-:Y:S02]  /*4940*/  LEA R124, P4, R127, R130, 0x2 ;  /* 0x000000827f7c7211 */ /* 0x000fe400078810ff */
[----:B------:R-:W-:Y:S02]  /*4950*/  ISETP.GE.U32.AND P6, PT, R2, 0x7fffffbf, PT ;  /* 0x7fffffbf0200780c */ /* 0x000fe40003fc6070 */
[----:B------:R-:W-:Y:S02]  /*4960*/  LEA.HI.X.SX32 R123, R147, R0, 0x2, P1 ;  /* 0x00000000937b7211 */ /* 0x000fe400008f16ff */
[----:B------:R-:W-:Y:S02]  /*4970*/  IADD3 R2, PT, PT, R133, -0x5, RZ ;  /* 0xfffffffb85027810 */ /* 0x000fe40007ffe0ff */
[----:B------:R-:W-:-:S02]  /*4980*/  LEA R126, P1, R131, R130, 0x2 ;  /* 0x00000082837e7211 */ /* 0x000fc400078210ff */
[----:B------:R-:W-:Y:S02]  /*4990*/  LEA.HI.X.SX32 R125, R127, R0, 0x2, P4 ;  /* 0x000000007f7d7211 */ /* 0x000fe400020f16ff */
[----:B------:R-:W-:Y:S02]  /*49a0*/  LEA R128, P4, R135, R130, 0x2 ;  /* 0x0000008287807211 */ /* 0x000fe400078810ff */
[----:B------:R-:W-:Y:S01]  /*49b0*/  ISETP.GE.U32.AND P3, PT, R2, 0x7fffffbc, PT ;  /* 0x7fffffbc0200780c */ /* 0x000fe20003f66070 */
[----:B------:R-:W-:Y:S01]  /*49c0*/  IMAD.SHL.U32 R2, R252, 0x200, RZ ;  /* 0x00000200fc027824 */ /* 0x000fe200078e00ff */
[-C--:B------:R-:W-:Y:S02]  /*49d0*/  LEA.HI.X.SX32 R127, R131, R0.reuse, 0x2, P1 ;  /* 0x00000000837f7211 */ /* 0x080fe400008f16ff */
[----:B------:R-:W-:Y:S01]  /*49e0*/  LOP3.LUT R131, R129, 0x7c, R132, 0x78, !PT ;  /* 0x0000007c81837812 */ /* 0x000fe200078e7884 */
[----:B------:R-:W-:Y:S01]  /*49f0*/  VIADD R132, R133, 0xfffffffa ;  /* 0xfffffffa85847836 */ /* 0x000fe20000000000 */
[----:B------:R-:W-:-:S02]  /*4a00*/  LEA.HI.X.SX32 R129, R135, R0, 0x2, P4 ;  /* 0x0000000087817211 */ /* 0x000fc400020f16ff */
[----:B------:R-:W-:Y:S02]  /*4a10*/  LEA R130, P4, R141, R130, 0x2 ;  /* 0x000000828d827211 */ /* 0x000fe400078810ff */
[----:B------:R-:W-:Y:S02]  /*4a20*/  LOP3.LUT R2, R131, 0x4000, R2, 0xf8, !PT ;  /* 0x0000400083027812 */ /* 0x000fe400078ef802 */
[----:B------:R-:W-:Y:S02]  /*4a30*/  ISETP.NE.U32.AND P1, PT, R3, RZ, PT ;  /* 0x000000ff0300720c */ /* 0x000fe40003f25070 */
[----:B------:R-:W-:Y:S01]  /*4a40*/  LEA.HI.X.SX32 R131, R141, R0, 0x2, P4 ;  /* 0x000000008d837211 */ /* 0x000fe200020f16ff */
[----:B------:R-:W-:Y:S10]  /*4a50*/  BRA.U UP0, `(.L_x_5) ;  /* 0x0000000100187547 */ /* 0x000ff4000b800000 */
[----:B------:R-:W-:Y:S01]  /*4a60*/  ELECT P4, URZ, PT ;  /* 0x0000000000ff782f */ /* 0x000fe20003880000 */
[----:B------:R-:W-:Y:S01]  /*4a70*/  IMAD.MOV.U32 R0, RZ, RZ, 0x1 ;  /* 0x00000001ff007424 */ /* 0x000fe200078e00ff */
[----:B------:R-:W-:Y:S01]  /*4a80*/  UMOV UR5, 0x40 ;  /* 0x0000004000057882 */ /* 0x000fe20000000000 */
[----:B------:R-:W-:Y:S01]  /*4a90*/  UVIRTCOUNT.DEALLOC.SMPOOL 0x80 ;  /* 0x000000800000784c */ /* 0x000fe20000000000 */
[----:B------:R-:W-:-:S09]  /*4aa0*/  ULEA UR5, UR8, UR5, 0x18 ;  /* 0x0000000508057291 */ /* 0x000fd2000f8ec0ff */
[----:B------:R1:W-:Y:S03]  /*4ab0*/  @P4 STS.U8 [UR5], R0 ;  /* 0x00000000ff004988 */ /* 0x0003e60008000005 */
.L_x_5:
[----:B------:R-:W-:Y:S01]  /*4ac0*/  STTM.x64 tmem[UR11], RZ ;  /* 0x000000ff000079ed */ /* 0x000fe2000834000b */
[----:B------:R-:W-:Y:S01]  /*4ad0*/  STTM.x64 tmem[UR11+0x40], RZ ;  /* 0x000040ff000079ed */ /* 0x000fe2000834000b */
[----:B------:R-:W-:Y:S01]  /*4ae0*/  STTM.x64 tmem[UR11+0x80], RZ ;  /* 0x000080ff000079ed */ /* 0x000fe2000834000b */
[----:B------:R-:W-:Y:S01]  /*4af0*/  STTM.x64 tmem[UR11+0xc0], RZ ;  /* 0x0000c0ff000079ed */ /* 0x000fe2000834000b */
[----:B------:R-:W2:Y:S02]  /*4b00*/  FENCE.VIEW.ASYNC.T ;  /* 0x00000000000073c6 */ /* 0x000ea40000000200 */
[----:B--2---:R-:W-:Y:S01]  /*4b10*/  VOTEU.ALL UP1, P1 ;  /* 0x0000000000ff7886 */ /* 0x004fe20000820000 */
[----:B------:R-:W-:Y:S02]  /*4b20*/  USHF.L.U32 UR5, UR6, 0x1, URZ ;  /* 0x0000000106057899 */ /* 0x000fe400080006ff */
[----:B------:R-:W-:Y:S01]  /*4b30*/  IMAD.U32 R135, RZ, RZ, UR6 ;  /* 0x00000006ff877e24 */ /* 0x000fe2000f8e00ff */
[----:B------:R-:W-:Y:S01]  /*4b40*/  VOTEU.ALL UP2, P1 ;  /* 0x0000000000ff7886 */ /* 0x000fe20000840000 */
[----:B------:R-:W-:Y:S01]  /*4b50*/  LEA R201, R3, UR9, 0x2 ;  /* 0x0000000903c97c11 */ /* 0x000fe2000f8e10ff */
[----:B------:R2:W-:Y:S01]  /*4b60*/  STL.64 [R1+0x6b8], R114 ;  /* 0x0006b87201007387 */ /* 0x0005e20000100a00 */
[----:B------:R-:W-:-:S04]  /*4b70*/  @!UP1 UIADD3 UR14, UPT, UPT, -UR12, 0x100000, URZ ;  /* 0x001000000c0e9890 */ /* 0x000fc8000fffe1ff */
[----:B------:R-:W-:Y:S02]  /*4b80*/  @!UP1 USHF.L.U32 UR15, UR14, 0xb, URZ ;  /* 0x0000000b0e0f9899 */ /* 0x000fe400080006ff */
[----:B------:R-:W-:Y:S01]  /*4b90*/  @!UP1 USHF.L.U32 UR14, UR14, 0x1, URZ ;  /* 0x000000010e0e9899 */ /* 0x000fe200080006ff */
[----:B------:R-:W-:Y:S01]  /*4ba0*/  IMAD.WIDE R142, R135, 0x4, R4 ;  /* 0x00000004878e7825 */ /* 0x000fe200078e0204 */
[----:B------:R-:W-:-:S04]  /*4bb0*/  @!UP1 UIADD3 UR12, UPT, UPT, -UR12, 0x100000, URZ ;  /* 0x001000000c0c9890 */ /* 0x000fc8000fffe1ff */
[----:B------:R-:W-:Y:S02]  /*4bc0*/  @!UP1 USHF.L.U32 UR13, UR12, 0xb, URZ ;  /* 0x0000000b0c0d9899 */ /* 0x000fe400080006ff */
[----:B------:R-:W-:Y:S01]  /*4bd0*/  @!UP1 USHF.L.U32 UR12, UR12, 0x1, URZ ;  /* 0x000000010c0c9899 */ /* 0x000fe200080006ff */
[----:B------:R-:W-:Y:S01]  /*4be0*/  BAR.SYNC.DEFER_BLOCKING 0x0 ;  /* 0x0000000000007b1d */ /* 0x000fe20000010000 */
[----:B------:R-:W-:Y:S01]  /*4bf0*/  ISETP.GE.U32.AND P4, PT, R132, 0x7fffffbb, PT ;  /* 0x7fffffbb8400780c */ /* 0x000fe20003f86070 */
[----:B------:R-:W-:Y:S01]  /*4c00*/  IMAD.WIDE R140, R135, 0x4, R136 ;  /* 0x00000004878c7825 */ /* 0x000fe200078e0288 */
[----:B------:R-:W-:Y:S01]  /*4c10*/  UIMAD UR8, UR6, 0x39, URZ ;  /* 0x00000039060878a4 */ /* 0x000fe2000f8e02ff */
[C---:B------:R-:W-:Y:S02]  /*4c20*/  IADD3 R134, PT, PT, R133.reuse, -0x40, RZ ;  /* 0xffffffc085867810 */ /* 0x040fe40007ffe0ff */
[----:B------:R-:W-:Y:S01]  /*4c30*/  VOTEU.ALL UP1, P1 ;  /* 0x0000000000ff7886 */ /* 0x000fe20000820000 */
[----:B------:R-:W-:Y:S01]  /*4c40*/  IMAD.U32 R135, RZ, RZ, UR5 ;  /* 0x00000005ff877e24 */ /* 0x000fe2000f8e00ff */
[----:B------:R-:W-:Y:S01]  /*4c50*/  UIMAD UR5, UR6, 0x3, URZ ;  /* 0x00000003060578a4 */ /* 0x000fe2000f8e02ff */
[----:B------:R3:W-:Y:S01]  /*4c60*/  STL.64 [R1+0x6b0], R122 ;  /* 0x0006b07a01007387 */ /* 0x0007e20000100a00 */
[----:B-1----:R-:W-:-:S02]  /*4c70*/  VIADD R0, R133, 0xfffffff9 ;  /* 0xfffffff985007836 */ /* 0x002fc40000000000 */
[----:B--2---:R-:W-:Y:S01]  /*4c80*/  IMAD.WIDE R114, R135, 0x4, R136 ;  /* 0x0000000487727825 */ /* 0x004fe200078e0288 */
[----:B------:R-:W-:Y:S03]  /*4c90*/  STL.64 [R1+0x6a8], R130 ;  /* 0x0006a88201007387 */ /* 0x000fe60000100a00 */
[----:B------:R-:W-:Y:S01]  /*4ca0*/  VIADD R132, R133, 0xffffffd7 ;  /* 0xffffffd785847836 */ /* 0x000fe20000000000 */
[----:B------:R-:W-:Y:S01]  /*4cb0*/  STL.64 [R1+0x680], R198 ;  /* 0x000680c601007387 */ /* 0x000fe20000100a00 */
[----:B---3--:R-:W-:-:S03]  /*4cc0*/  IMAD.WIDE R122, R135, 0x4, R4 ;  /* 0x00000004877a7825 */ /* 0x008fc600078e0204 */
[----:B------:R-:W-:Y:S04]  /*4cd0*/  STL.64 [R1+0x70], R142 ;  /* 0x0000708e01007387 */ /* 0x000fe80000100a00 */
[----:B------:R-:W1:Y:S02]  /*4ce0*/  FENCE.VIEW.ASYNC.S ;  /* 0x00000000000073c6 */ /* 0x000e640000000000 */
[----:B-1----:R-:W1:Y:S01]  /*4cf0*/  @!UP1 SYNCS.EXCH.64 URZ, [UR4], UR14 ;  /* 0x0000000e04ff95b2 */ /* 0x002e620008000100 */
[----:B------:R-:W-:Y:S01]  /*4d00*/  IMAD.U32 R135, RZ, RZ, UR5 ;  /* 0x00000005ff877e24 */ /* 0x000fe2000f8e00ff */
[----:B-1----:R-:W-:Y:S01]  /*4d10*/  BAR.SYNC.DEFER_BLOCKING 0x0 ;  /* 0x0000000000007b1d */ /* 0x002fe20000010000 */
[----:B------:R-:W-:-:S05]  /*4d20*/  USHF.L.U32 UR5, UR6, 0x2, URZ ;  /* 0x0000000206057899 */ /* 0x000fca00080006ff */
[----:B------:R-:W-:Y:S04]  /*4d30*/  STL.64 [R1+0x68], R140 ;  /* 0x0000688c01007387 */ /* 0x000fe80000100a00 */
[----:B------:R1:W-:Y:S04]  /*4d40*/  STL.64 [R1+0x60], R122 ;  /* 0x0000607a01007387 */ /* 0x0003e80000100a00 */
[----:B------:R2:W-:Y:S01]  /*4d50*/  STL.64 [R1+0x58], R114 ;  /* 0x0000587201007387 */ /* 0x0005e20000100a00 */
[----:B------:R3:W4:Y:S03]  /*4d60*/  @!UP2 SYNCS.EXCH.64 URZ, [UR9+0x38008], UR12 ;  /* 0x0380080c09ffa5b2 */ /* 0x0007260008000100 */
[----:B------:R-:W-:Y:S01]  /*4d70*/  @!PT LDS RZ, [RZ] ;  /* 0x00000000fffff984 */ /* 0x000fe20000000800 */
[----:B------:R-:W-:Y:S01]  /*4d80*/  @!PT LDS RZ, [RZ] ;  /* 0x00000000fffff984 */ /* 0x000fe20000000800 */
[----:B------:R-:W-:Y:S01]  /*4d90*/  @!PT LDS RZ, [RZ] ;  /* 0x00000000fffff984 */ /* 0x000fe20000000800 */
[----:B----4-:R-:W-:Y:S04]  /*4da0*/  LDGSTS.E [R201], desc[UR28][R4.64], !P5 ;  /* 0x0000000004c97fae */ /* 0x010fe8000e9a101c */
[----:B------:R-:W-:Y:S01]  /*4db0*/  LDGSTS.E [R201+0x200], desc[UR28][R136.64], !P5 ;  /* 0x0020000088c97fae */ /* 0x000fe2000e9a101c */
[----:B------:R-:W-:Y:S01]  /*4dc0*/  ISETP.GE.U32.AND P5, PT, R0, 0x7fffffba, PT ;  /* 0x7fffffba0000780c */ /* 0x000fe20003fa6070 */
[----:B------:R-:W-:-:S02]  /*4dd0*/  VIADD R0, R133, 0xfffffff8 ;  /* 0xfffffff885007836 */ /* 0x000fc40000000000 */
[----:B------:R-:W-:Y:S01]  /*4de0*/  LDGSTS.E [R201+0x400], desc[UR28][R142.64], !P6 ;  /* 0x004000008ec97fae */ /* 0x000fe2000f1a101c */
[----:B---3--:R-:W-:-:S03]  /*4df0*/  UIMAD UR12, UR6, 0x3b, URZ ;  /* 0x0000003b060c78a4 */ /* 0x008fc6000f8e02ff */
[----:B------:R-:W-:Y:S01]  /*4e00*/  LDGSTS.E [R201+0x600], desc[UR28][R140.64], !P6 ;  /* 0x006000008cc97fae */ /* 0x000fe2000f1a101c */
[----:B------:R-:W-:Y:S01]  /*4e10*/  ISETP.GE.U32.AND P6, PT, R0, 0x7fffffb9, PT ;  /* 0x7fffffb90000780c */ /* 0x000fe20003fc6070 */
[C---:B------:R-:W-:Y:S02]  /*4e20*/  VIADD R0, R133.reuse, 0xfffffff7 ;  /* 0xfffffff785007836 */ /* 0x040fe40000000000 */
[----:B------:R1:W-:Y:S04]  /*4e30*/  LDGSTS.E [R201+0x800], desc[UR28][R122.64], !P0 ;  /* 0x008000007ac97fae */ /* 0x0003e8000c1a101c */
[----:B------:R2:W-:Y:S01]  /*4e40*/  LDGSTS.E [R201+0xa00], desc[UR28][R114.64], !P0 ;  /* 0x00a0000072c97fae */ /* 0x0005e2000c1a101c */
[----:B------:R-:W-:Y:S01]  /*4e50*/  ISETP.GE.U32.AND P0, PT, R0, 0x7fffffb8, PT ;  /* 0x7fffffb80000780c */ /* 0x000fe20003f06070 */
[----:B------:R-:W-:-:S02]  /*4e60*/  VIADD R0, R133, 0xfffffff6 ;  /* 0xfffffff685007836 */ /* 0x000fc40000000000 */
[----:B-1----:R-:W-:-:S04]  /*4e70*/  IMAD.WIDE R122, R135, 0x4, R4 ;  /* 0x00000004877a7825 */ /* 0x002fc800078e0204 */
[----:B--2---:R-:W-:Y:S01]  /*4e80*/  IMAD.WIDE R114, R135, 0x4, R136 ;  /* 0x0000000487727825 */ /* 0x004fe200078e0288 */
[----:B------:R-:W-:Y:S01]  /*4e90*/  MOV R135, UR5 ;  /* 0x0000000500877c02 */ /* 0x000fe20008000f00 */
[----:B------:R-:W-:Y:S01]  /*4ea0*/  UIMAD UR5, UR6, 0x5, URZ ;  /* 0x00000005060578a4 */ /* 0x000fe2000f8e02ff */
[----:B------:R1:W-:Y:S04]  /*4eb0*/  STL.64 [R1+0x50], R122 ;  /* 0x0000507a01007387 */ /* 0x0003e80000100a00 */
[----:B------:R1:W-:Y:S04]  /*4ec0*/  LDGSTS.E [R201+0xc00], desc[UR28][R122.64], !P2 ;  /* 0x00c000007ac97fae */ /* 0x0003e8000d1a101c */
[----:B------:R2:W-:Y:S04]  /*4ed0*/  STL.64 [R1+0x48], R114 ;  /* 0x0000487201007387 */ /* 0x0005e80000100a00 */
[----:B------:R2:W-:Y:S01]  /*4ee0*/  LDGSTS.E [R201+0xe00], desc[UR28][R114.64], !P2 ;  /* 0x00e0000072c97fae */ /* 0x0005e2000d1a101c */
[----:B------:R-:W-:Y:S01]  /*4ef0*/  ISETP.GE.U32.AND P2, PT, R0, 0x7fffffb7, PT ;  /* 0x7fffffb70000780c */ /* 0x000fe20003f46070 */
[----:B------:R-:W-:-:S02]  /*4f00*/  VIADD R0, R133, 0xfffffff5 ;  /* 0xfffffff585007836 */ /* 0x000fc40000000000 */
[----:B-1----:R-:W-:-:S05]  /*4f10*/  IMAD.WIDE R122, R135, 0x4, R4 ;  /* 0x00000004877a7825 */ /* 0x002fca00078e0204 */
[----:B------:R1:W-:Y:S01]  /*4f20*/  STL.64 [R1+0x40], R122 ;  /* 0x0000407a01007387 */ /* 0x0003e20000100a00 */
[----:B--2---:R-:W-:-:S03]  /*4f30*/  IMAD.WIDE R114, R135, 0x4, R136 ;  /* 0x0000000487727825 */ /* 0x004fc600078e0288 */
[----:B------:R1:W-:Y:S01]  /*4f40*/  LDGSTS.E [R201+0x1000], desc[UR28][R122.64], !P3 ;  /* 0x010000007ac97fae */ /* 0x0003e2000d9a101c */
[----:B------:R-:W-:Y:S01]  /*4f50*/  IMAD.U32 R135, RZ, RZ, UR5 ;  /* 0x00000005ff877e24 */ /* 0x000fe2000f8e00ff */
[----:B------:R-:W-:Y:S02]  /*4f60*/  UIMAD UR5, UR6, 0x6, URZ ;  /* 0x00000006060578a4 */ /* 0x000fe4000f8e02ff */
        /* <DEDUP_REMOVED lines=19> */
[----:B------:R-:W-:Y:S02]  /*50a0*/  USHF.L.U32 UR5, UR6, 0x3, URZ ;  /* 0x0000000306057899 */ /* 0x000fe400080006ff */
[----:B------:R2:W-:Y:S04]  /*50b0*/  STL.64 [R1+0x18], R114 ;  /* 0x0000187201007387 */ /* 0x0005e80000100a00 */
[----:B------:R2:W-:Y:S01]  /*50c0*/  LDGSTS.E [R201+0x1a00], desc[UR28][R114.64], !P5 ;  /* 0x01a0000072c97fae */ /* 0x0005e2000e9a101c */
[----:B------:R-:W-:Y:S01]  /*50d0*/  IMAD.U32 R251, RZ, RZ, UR5 ;  /* 0x00000005fffb7e24 */ /* 0x000fe2000f8e00ff */
[----:B------:R-:W-:Y:S01]  /*50e0*/  UIMAD UR5, UR6, 0x9, URZ ;  /* 0x00000009060578a4 */ /* 0x000fe2000f8e02ff */
[----:B-1----:R-:W-:Y:S01]  /*50f0*/  IMAD.WIDE R122, R135, 0x4, R4 ;  /* 0x00000004877a7825 */ /* 0x002fe200078e0204 */
[----:B------:R-:W-:-:S03]  /*5100*/  ISETP.GE.U32.AND P5, PT, R0, 0x7fffffb4, PT ;  /* 0x7fffffb40000780c */ /* 0x000fc60003fa6070 */
[----:B------:R-:W-:Y:S01]  /*5110*/  VIADD R0, R133, 0xfffffff2 ;  /* 0xfffffff285007836 */ /* 0x000fe20000000000 */
[----:B------:R-:W-:Y:S01]  /*5120*/  STL.64 [R1+0x10], R122 ;  /* 0x0000107a01007387 */ /* 0x000fe20000100a00 */
[----:B------:R-:W-:Y:S01]  /*5130*/  IMAD.U32 R247, RZ, RZ, UR5 ;  /* 0x00000005fff77e24 */ /* 0x000fe2000f8e00ff */
[----:B------:R-:W-:Y:S01]  /*5140*/  UIMAD UR5, UR6, 0xa, URZ ;  /* 0x0000000a060578a4 */ /* 0x000fe2000f8e02ff */
[----:B--2---:R-:W-:Y:S01]  /*5150*/  IMAD.WIDE R114, R135, 0x4, R136 ;  /* 0x0000000487727825 */ /* 0x004fe200078e0288 */
[----:B------:R-:W-:Y:S04]  /*5160*/  LDGSTS.E [R201+0x1c00], desc[UR28][R122.64], !P6 ;  /* 0x01c000007ac97fae */ /* 0x000fe8000f1a101c */
[----:B------:R-:W-:Y:S01]  /*5170*/  MOV R143, UR5 ;  /* 0x00000005008f7c02 */ /* 0x000fe20008000f00 */
[----:B------:R-:W-:Y:S01]  /*5180*/  UIMAD UR5, UR6, 0xb, URZ ;  /* 0x0000000b060578a4 */ /* 0x000fe2000f8e02ff */
[----:B------:R1:W-:Y:S01]  /*5190*/  STL.64 [R1+0x8], R114 ;  /* 0x0000087201007387 */ /* 0x0003e20000100a00 */
[----:B------:R-:W-:-:S03]  /*51a0*/  IMAD.WIDE R248, R247, 0x4, R4 ;  /* 0x00000004f7f87825 */ /* 0x000fc600078e0204 */
[----:B------:R1:W-:Y:S01]  /*51b0*/  LDGSTS.E [R201+0x1e00], desc[UR28][R114.64], !P6 ;  /* 0x01e0000072c97fae */ /* 0x0003e2000f1a101c */
[----:B------:R-:W-:Y:S01]  /*51c0*/  IMAD.U32 R147, RZ, RZ, UR5 ;  /* 0x00000005ff937e24 */ /* 0x000fe2000f8e00ff */
[----:B------:R-:W-:Y:S01]  /*51d0*/  UIMAD UR5, UR6, 0xc, URZ ;  /* 0x0000000c060578a4 */ /* 0x000fe2000f8e02ff */
[----:B------:R-:W-:Y:S01]  /*51e0*/  ISETP.GE.U32.AND P6, PT, R0, 0x7fffffb3, PT ;  /* 0x7fffffb30000780c */ /* 0x000fe20003fc6070 */
[----:B------:R-:W-:Y:S02]  /*51f0*/  VIADD R0, R133, 0xfffffff1 ;  /* 0xfffffff185007836 */ /* 0x000fe40000000000 */
[----:B------:R-:W-:-:S04]  /*5200*/  IMAD.WIDE R246, R247, 0x4, R136 ;  /* 0x00000004f7f67825 */ /* 0x000fc800078e0288 */
[----:B------:R-:W-:Y:S01]  /*5210*/  IMAD.U32 R151, RZ, RZ, UR5 ;  /* 0x00000005ff977e24 */ /* 0x000fe2000f8e00ff */
[----:B------:R-:W-:Y:S01]  /*5220*/  UIMAD UR5, UR6, 0xd, URZ ;  /* 0x0000000d060578a4 */ /* 0x000fe2000f8e02ff */
[----:B-1----:R-:W-:-:S04]  /*5230*/  IMAD.WIDE R114, R251, 0x4, R4 ;  /* 0x00000004fb727825 */ /* 0x002fc800078e0204 */
[----:B------:R-:W-:Y:S01]  /*5240*/  IMAD.WIDE R250, R251, 0x4, R136 ;  /* 0x00000004fbfa7825 */ /* 0x000fe200078e0288 */
[----:B------:R1:W-:Y:S03]  /*5250*/  LDGSTS.E [R201+0x2000], desc[UR28][R114.64], !P0 ;  /* 0x0200000072c97fae */ /* 0x0003e6000c1a101c */
[----:B------:R-:W-:Y:S01]  /*5260*/  IMAD.U32 R155, RZ, RZ, UR5 ;  /* 0x00000005ff9b7e24 */ /* 0x000fe2000f8e00ff */
[----:B------:R-:W-:Y:S01]  /*5270*/  UIMAD UR5, UR6, 0xe, URZ ;  /* 0x0000000e060578a4 */ /* 0x000fe2000f8e02ff */
[----:B------:R-:W-:Y:S01]  /*5280*/  LDGSTS.E [R201+0x2200], desc[UR28][R250.64], !P0 ;  /* 0x02200000fac97fae */ /* 0x000fe2000c1a101c */
[----:B------:R-:W-:Y:S01]  /*5290*/  ISETP.GE.U32.AND P0, PT, R0, 0x7fffffb2, PT ;  /* 0x7fffffb20000780c */ /* 0x000fe20003f06070 */
[----:B------:R-:W-:Y:S02]  /*52a0*/  VIADD R0, R133, 0xfffffff0 ;  /* 0xfffffff085007836 */ /* 0x000fe40000000000 */
[----:B------:R-:W-:Y:S01]  /*52b0*/  LDGSTS.E [R201+0x2400], desc[UR28][R248.64], !P2 ;  /* 0x02400000f8c97fae */ /* 0x000fe2000d1a101c */
[----:B------:R-:W-:Y:S01]  /*52c0*/  IMAD.U32 R159, RZ, RZ, UR5 ;  /* 0x00000005ff9f7e24 */ /* 0x000fe2000f8e00ff */
[----:B------:R-:W-:Y:S01]  /*52d0*/  UIMAD UR5, UR6, 0xf, URZ ;  /* 0x0000000f060578a4 */ /* 0x000fe2000f8e02ff */
[----:B------:R-:W-:Y:S01]  /*52e0*/  IMAD.WIDE R140, R143, 0x4, R4 ;  /* 0x000000048f8c7825 */ /* 0x000fe200078e0204 */
[----:B------:R-:W-:Y:S01]  /*52f0*/  LDGSTS.E [R201+0x2600], desc[UR28][R246.64], !P2 ;  /* 0x02600000f6c97fae */ /* 0x000fe2000d1a101c */
[----:B------:R-:W-:-:S02]  /*5300*/  ISETP.GE.U32.AND P2, PT, R0, 0x7fffffb1, PT ;  /* 0x7fffffb10000780c */ /* 0x000fc40003f46070 */
[----:B------:R-:W-:Y:S01]  /*5310*/  IMAD.WIDE R142, R143, 0x4, R136 ;  /* 0x000000048f8e7825 */ /* 0x000fe200078e0288 */
[----:B------:R-:W-:Y:S03]  /*5320*/  LDGSTS.E [R201+0x2800], desc[UR28][R140.64], !P3 ;  /* 0x028000008cc97fae */ /* 0x000fe6000d9a101c */
[----:B------:R-:W-:Y:S01]  /*5330*/  VIADD R0, R133, 0xffffffef ;  /* 0xffffffef85007836 */ /* 0x000fe20000000000 */
[----:B------:R-:W-:Y:S01]  /*5340*/  LDGSTS.E [R201+0x2a00], desc[UR28][R142.64], !P3 ;  /* 0x02a000008ec97fae */ /* 0x000fe2000d9a101c */
[----:B------:R-:W-:-:S03]  /*5350*/  IMAD.WIDE R144, R147, 0x4, R4 ;  /* 0x0000000493907825 */ /* 0x000fc600078e0204 */
[----:B------:R-:W-:Y:S01]  /*5360*/  ISETP.GE.U32.AND P3, PT, R0, 0x7fffffb0, PT ;  /* 0x7fffffb00000780c */ /* 0x000fe20003f66070 */
[----:B------:R-:W-:Y:S01]  /*5370*/  IMAD.U32 R163, RZ, RZ, UR5 ;  /* 0x00000005ffa37e24 */ /* 0x000fe2000f8e00ff */
[----:B------:R-:W-:Y:S01]  /*5380*/  USHF.L.U32 UR5, UR6, 0x4, URZ ;  /* 0x0000000406057899 */ /* 0x000fe200080006ff */
[----:B------:R-:W-:Y:S01]  /*5390*/  IMAD.WIDE R146, R147, 0x4, R136 ;  /* 0x0000000493927825 */ /* 0x000fe200078e0288 */
[----:B------:R-:W-:Y:S03]  /*53a0*/  LDGSTS.E [R201+0x2c00], desc[UR28][R144.64], !P4 ;  /* 0x02c0000090c97fae */ /* 0x000fe6000e1a101c */
[----:B------:R-:W-:Y:S01]  /*53b0*/  VIADD R0, R133, 0xffffffee ;  /* 0xffffffee85007836 */ /* 0x000fe20000000000 */
[----:B------:R-:W-:Y:S01]  /*53c0*/  LDGSTS.E [R201+0x2e00], desc[UR28][R146.64], !P4 ;  /* 0x02e0000092c97fae */ /* 0x000fe2000e1a101c */
[C---:B------:R-:W-:Y:S01]  /*53d0*/  IMAD.WIDE R148, R151.reuse, 0x4, R4 ;  /* 0x0000000497947825 */ /* 0x040fe200078e0204 */
[----:B------:R-:W-:Y:S01]  /*53e0*/  MOV R167, UR5 ;  /* 0x0000000500a77c02 */ /* 0x000fe20008000f00 */
[----:B------:R-:W-:Y:S01]  /*53f0*/  UIMAD UR5, UR6, 0x11, URZ ;  /* 0x00000011060578a4 */ /* 0x000fe2000f8e02ff */
[----:B------:R-:W-:Y:S01]  /*5400*/  ISETP.GE.U32.AND P4, PT, R0, 0x7fffffaf, PT ;  /* 0x7fffffaf0000780c */ /* 0x000fe20003f86070 */
[----:B------:R-:W-:Y:S01]  /*5410*/  IMAD.WIDE R150, R151, 0x4, R136 ;  /* 0x0000000497967825 */ /* 0x000fe200078e0288 */
[----:B------:R-:W-:Y:S03]  /*5420*/  LDGSTS.E [R201+0x3000], desc[UR28][R148.64], !P5 ;  /* 0x0300000094c97fae */ /* 0x000fe6000e9a101c */
[----:B------:R-:W-:Y:S01]  /*5430*/  VIADD R0, R133, 0xffffffed ;  /* 0xffffffed85007836 */ /* 0x000fe20000000000 */
[----:B------:R-:W-:Y:S01]  /*5440*/  LDGSTS.E [R201+0x3200], desc[UR28][R150.64], !P5 ;  /* 0x0320000096c97fae */ /* 0x000fe2000e9a101c */
[----:B------:R-:W-:-:S03]  /*5450*/  IMAD.WIDE R152, R155, 0x4, R4 ;  /* 0x000000049b987825 */ /* 0x000fc600078e0204 */
[----:B------:R-:W-:Y:S01]  /*5460*/  ISETP.GE.U32.AND P5, PT, R0, 0x7fffffae, PT ;  /* 0x7fffffae0000780c */ /* 0x000fe20003fa6070 */
[----:B------:R-:W-:Y:S01]  /*5470*/  IMAD.WIDE R154, R155, 0x4, R136 ;  /* 0x000000049b9a7825 */ /* 0x000fe200078e0288 */
[----:B------:R-:W-:Y:S03]  /*5480*/  LDGSTS.E [R201+0x3400], desc[UR28][R152.64], !P6 ;  /* 0x0340000098c97fae */ /* 0x000fe6000f1a101c */
[----:B------:R-:W-:Y:S01]  /*5490*/  VIADD R0, R133, 0xffffffec ;  /* 0xffffffec85007836 */ /* 0x000fe20000000000 */
[----:B------:R-:W-:Y:S01]  /*54a0*/  LDGSTS.E [R201+0x3600], desc[UR28][R154.64], !P6 ;  /* 0x036000009ac97fae */ /* 0x000fe2000f1a101c */
[----:B------:R-:W-:Y:S01]  /*54b0*/  IMAD.U32 R171, RZ, RZ, UR5 ;  /* 0x00000005ffab7e24 */ /* 0x000fe2000f8e00ff */
[----:B------:R-:W-:Y:S01]  /*54c0*/  UIMAD UR5, UR6, 0x12, URZ ;  /* 0x00000012060578a4 */ /* 0x000fe2000f8e02ff */
[C---:B------:R-:W-:Y:S01]  /*54d0*/  IMAD.WIDE R156, R159.reuse, 0x4, R4 ;  /* 0x000000049f9c7825 */ /* 0x040fe200078e0204 */
[----:B------:R-:W-:Y:S01]  /*54e0*/  ISETP.GE.U32.AND P6, PT, R0, 0x7fffffad, PT ;  /* 0x7fffffad0000780c */ /* 0x000fe20003fc6070 */
[----:B------:R1:W-:Y:S02]  /*54f0*/  STL.64 [R1], R114 ;  /* 0x0000007201007387 */ /* 0x0003e40000100a00 */
[----:B------:R-:W-:-:S02]  /*5500*/  IMAD.WIDE R158, R159, 0x4, R136 ;  /* 0x000000049f9e7825 */ /* 0x000fc400078e0288 */
[----:B------:R-:W-:Y:S02]  /*5510*/  LDGSTS.E [R201+0x3800], desc[UR28][R156.64], !P0 ;  /* 0x038000009cc97fae */ /* 0x000fe4000c1a101c */
[----:B------:R-:W-:Y:S02]  /*5520*/  VIADD R0, R133, 0xffffffeb ;  /* 0xffffffeb85007836 */ /* 0x000fe40000000000 */
[----:B------:R-:W-:Y:S01]  /*5530*/  IMAD.U32 R175, RZ, RZ, UR5 ;  /* 0x00000005ffaf7e24 */ /* 0x000fe2000f8e00ff */
[----:B------:R-:W-:Y:S01]  /*5540*/  UIMAD UR5, UR6, 0x13, URZ ;  /* 0x00000013060578a4 */ /* 0x000fe2000f8e02ff */
[----:B------:R-:W-:Y:S01]  /*5550*/  LDGSTS.E [R201+0x3a00], desc[UR28][R158.64], !P0 ;  /* 0x03a000009ec97fae */ /* 0x000fe2000c1a101c */
[----:B------:R-:W-:Y:S01]  /*5560*/  IMAD.WIDE R160, R163, 0x4, R4 ;  /* 0x00000004a3a07825 */ /* 0x000fe200078e0204 */
[----:B------:R-:W-:-:S03]  /*5570*/  ISETP.GE.U32.AND P0, PT, R0, 0x7fffffac, PT ;  /* 0x7fffffac0000780c */ /* 0x000fc60003f06070 */
[----:B------:R-:W-:Y:S01]  /*5580*/  IMAD.WIDE R162, R163, 0x4, R136 ;  /* 0x00000004a3a27825 */ /* 0x000fe200078e0288 */
[----:B------:R-:W-:Y:S03]  /*5590*/  LDGSTS.E [R201+0x3c00], desc[UR28][R160.64], !P2 ;  /* 0x03c00000a0c97fae */ /* 0x000fe6000d1a101c */
[----:B------:R-:W-:Y:S01]  /*55a0*/  VIADD R0, R133, 0xffffffea ;  /* 0xffffffea85007836 */ /* 0x000fe20000000000 */
[----:B------:R-:W-:Y:S01]  /*55b0*/  LDGSTS.E [R201+0x3e00], desc[UR28][R162.64], !P2 ;  /* 0x03e00000a2c97fae */ /* 0x000fe2000d1a101c */
[----:B------:R-:W-:Y:S01]  /*55c0*/  IMAD.U32 R179, RZ, RZ, UR5 ;  /* 0x00000005ffb37e24 */ /* 0x000fe2000f8e00ff */
[----:B------:R-:W-:Y:S01]  /*55d0*/  UIMAD UR5, UR6, 0x14, URZ ;  /* 0x00000014060578a4 */ /* 0x000fe2000f8e02ff */
        /* <DEDUP_REMOVED lines=14> */
[----:B------:R-:W-:-:S03]  /*56c0*/  IMAD.WIDE R172, R175, 0x4, R4 ;  /* 0x00000004afac7825 */ /* 0x000fc600078e0204 */
[----:B------:R-:W-:Y:S01]  /*56d0*/  ISETP.GE.U32.AND P4, PT, R0, 0x7fffffa9, PT ;  /* 0x7fffffa90000780c */ /* 0x000fe20003f86070 */
[----:B------:R-:W-:Y:S01]  /*56e0*/  IMAD.U32 R187, RZ, RZ, UR5 ;  /* 0x00000005ffbb7e24 */ /* 0x000fe2000f8e00ff */
[----:B------:R-:W-:Y:S01]  /*56f0*/  UIMAD UR5, UR6, 0x16, URZ ;  /* 0x00000016060578a4 */ /* 0x000fe2000f8e02ff */
        /* <DEDUP_REMOVED lines=89> */
[----:B------:R-:W-:Y:S01]  /*5c90*/  USHF.L.U32 UR5, UR6, 0x5, URZ ;  /* 0x0000000506057899 */ /* 0x000fe200080006ff */
        /* <DEDUP_REMOVED lines=20> */
[C---:B------:R-:W-:Y:S01]  /*5de0*/  VIADD R0, R133.reuse, 0xffffffd9 ;  /* 0xffffffd985007836 */ /* 0x040fe20000000000 */
[----:B------:R-:W-:Y:S01]  /*5df0*/  LDGSTS.E [R201+0x8200], desc[UR28][R234.64], !P0 ;  /* 0x08200000eac97fae */ /* 0x000fe2000c1a101c */
[----:B------:R-:W-:Y:S01]  /*5e00*/  IMAD.WIDE R236, R238, 0x4, R4 ;  /* 0x00000004eeec7825 */ /* 0x000fe200078e0204 */
        /* <DEDUP_REMOVED lines=13> */
[----:B------:R-:W-:Y:S01]  /*5ee0*/  IMAD.WIDE R244, R0, 0x4, R4 ;  /* 0x0000000400f47825 */ /* 0x000fe200078e0204 */
[----:B------:R-:W-:Y:S01]  /*5ef0*/  LDGSTS.E [R201+0x8a00], desc[UR28][R242.64], !P3 ;  /* 0x08a00000f2c97fae */ /* 0x000fe2000d9a101c */
[----:B------:R-:W-:Y:S02]  /*5f00*/  ISETP.GE.U32.AND P3, PT, R132, 0x7fffff98, PT ;  /* 0x7fffff988400780c */ /* 0x000fe40003f66070 */
[----:B-1----:R-:W-:Y:S01]  /*5f10*/  IMAD.WIDE R114, R0, 0x4, R136 ;  /* 0x0000000400727825 */ /* 0x002fe200078e0288 */
[----:B------:R-:W-:Y:S03]  /*5f20*/  LDGSTS.E [R201+0x8c00], desc[UR28][R244.64], !P4 ;  /* 0x08c00000f4c97fae */ /* 0x000fe6000e1a101c */
[----:B------:R-:W-:Y:S01]  /*5f30*/  IMAD.U32 R0, RZ, RZ, UR5 ;  /* 0x00000005ff007e24 */ /* 0x000fe2000f8e00ff */
[----:B------:R-:W-:Y:S01]  /*5f40*/  UIMAD UR5, UR6, 0x25, URZ ;  /* 0x00000025060578a4 */ /* 0x000fe2000f8e02ff */
[----:B------:R1:W-:Y:S01]  /*5f50*/  STL.64 [R1+0x80], R114 ;  /* 0x0000807201007387 */ /* 0x0003e20000100a00 */
[----:B------:R-:W-:-:S02]  /*5f60*/  VIADD R132, R133, 0xffffffd6 ;  /* 0xffffffd685847836 */ /* 0x000fc40000000000 */
[----:B------:R-:W-:Y:S01]  /*5f70*/  IMAD.WIDE R122, R0, 0x4, R4 ;  /* 0x00000004007a7825 */ /* 0x000fe200078e0204 */
[----:B------:R1:W-:Y:S02]  /*5f80*/  LDGSTS.E [R201+0x8e00], desc[UR28][R114.64], !P4 ;  /* 0x08e0000072c97fae */ /* 0x0003e4000e1a101c */
[----:B------:R-:W-:Y:S01]  /*5f90*/  ISETP.GE.U32.AND P4, PT, R132, 0x7fffff97, PT ;  /* 0x7fffff978400780c */ /* 0x000fe20003f86070 */
[----:B------:R-:W-:Y:S01]  /*5fa0*/  VIADD R132, R133, 0xffffffd5 ;  /* 0xffffffd585847836 */ /* 0x000fe20000000000 */
[----:B------:R2:W-:Y:S04]  /*5fb0*/  STL.64 [R1+0x78], R122 ;  /* 0x0000787a01007387 */ /* 0x0005e80000100a00 */
[----:B------:R2:W-:Y:S01]  /*5fc0*/  LDGSTS.E [R201+0x9000], desc[UR28][R122.64], !P5 ;  /* 0x090000007ac97fae */ /* 0x0005e2000e9a101c */
[----:B-1----:R-:W-:-:S04]  /*5fd0*/  IMAD.WIDE R114, R0, 0x4, R136 ;  /* 0x0000000400727825 */ /* 0x002fc800078e0288 */
[----:B------:R-:W-:Y:S01]  /*5fe0*/  IMAD.U32 R0, RZ, RZ, UR5 ;  /* 0x00000005ff007e24 */ /* 0x000fe2000f8e00ff */
[----:B------:R-:W-:Y:S01]  /*5ff0*/  UIMAD UR5, UR6, 0x26, URZ ;  /* 0x00000026060578a4 */ /* 0x000fe2000f8e02ff */
[----:B------:R1:W-:Y:S02]  /*6000*/  STL.64 [R1+0x90], R114 ;  /* 0x0000907201007387 */ /* 0x0003e40000100a00 */
[----:B--2---:R-:W-:Y:S02]  /*6010*/  IMAD.WIDE R122, R0, 0x4, R4 ;  /* 0x00000004007a7825 */ /* 0x004fe400078e0204 */
[----:B------:R1:W-:Y:S01]  /*6020*/  LDGSTS.E [R201+0x9200], desc[UR28][R114.64], !P5 ;  /* 0x0920000072c97fae */ /* 0x0003e2000e9a101c */
[----:B------:R-:W-:Y:S01]  /*6030*/  ISETP.GE.U32.AND P5, PT, R132, 0x7fffff96, PT ;  /* 0x7fffff968400780c */ /* 0x000fe20003fa6070 */
[----:B------:R-:W-:Y:S02]  /*6040*/  VIADD R132, R133, 0xffffffd4 ;  /* 0xffffffd485847836 */ /* 0x000fe40000000000 */
        /* <DEDUP_REMOVED lines=22> */
[----:B-1----:R-:W-:Y:S01]  /*61b0*/  IMAD.WIDE R114, R0, 0x4, R136 ;  /* 0x0000000400727825 */ /* 0x002fe200078e0288 */
[----:B------:R-:W-:Y:S01]  /*61c0*/  MOV R0, UR5 ;  /* 0x0000000500007c02 */ /* 0x000fe20008000f00 */
[----:B------:R-:W-:-:S03]  /*61d0*/  UIMAD UR5, UR6, 0x29, URZ ;  /* 0x00000029060578a4 */ /* 0x000fc6000f8e02ff */
[----:B------:R1:W-:Y:S01]  /*61e0*/  STL.64 [R1+0xc0], R114 ;  /* 0x0000c07201007387 */ /* 0x0003e20000100a00 */
[----:B--2---:R-:W-:-:S03]  /*61f0*/  IMAD.WIDE R122, R0, 0x4, R4 ;  /* 0x00000004007a7825 */ /* 0x004fc600078e0204 */
        /* <DEDUP_REMOVED lines=157> */
[----:B------:R1:W-:Y:S01]  /*6bd0*/  STL.64 [R1+0x2b8], R114 ;  /* 0x0002b87201007387 */ /* 0x0003e20000100a00 */
[----:B------:R-:W-:Y:S02]  /*6be0*/  UIMAD UR5, UR6, 0x3a, URZ ;  /* 0x0000003a060578a4 */ /* 0x000fe4000f8e02ff */
[----:B--2---:R-:W-:Y:S01]  /*6bf0*/  IMAD.WIDE R122, R0, 0x4, R4 ;  /* 0x00000004007a7825 */ /* 0x004fe200078e0204 */
[----:B------:R1:W-:Y:S01]  /*6c00*/  LDGSTS.E [R201+0xde00], desc[UR28][R114.64], !P6 ;  /* 0x0de0000072c97fae */ /* 0x0003e2000f1a101c */
[----:B------:R-:W-:Y:S02]  /*6c10*/  ISETP.GE.U32.AND P6, PT, R132, 0x7fffff83, PT ;  /* 0x7fffff838400780c */ /* 0x000fe40003fc6070 */
[----:B------:R-:W-:Y:S01]  /*6c20*/  VIADD R132, R133, 0xffffffc1 ;  /* 0xffffffc185847836 */ /* 0x000fe20000000000 */
[----:B------:R2:W-:Y:S04]  /*6c30*/  LDGSTS.E [R201+0xe000], desc[UR28][R122.64], !P0 ;  /* 0x0e0000007ac97fae */ /* 0x0005e8000c1a101c */
[----:B------:R2:W-:Y:S01]  /*6c40*/  STL.64 [R1+0x2c0], R122 ;  /* 0x0002c07a01007387 */ /* 0x0005e20000100a00 */
[----:B-1----:R-:W-:-:S04]  /*6c50*/  IMAD.WIDE R114, R0, 0x4, R136 ;  /* 0x0000000400727825 */ /* 0x002fc800078e0288 */
[----:B------:R-:W-:Y:S01]  /*6c60*/  IMAD.U32 R0, RZ, RZ, UR8 ;  /* 0x00000008ff007e24 */ /* 0x000fe2000f8e00ff */
[----:B------:R1:W-:Y:S01]  /*6c70*/  LDGSTS.E [R201+0xe200], desc[UR28][R114.64], !P0 ;  /* 0x0e20000072c97fae */ /* 0x0003e2000c1a101c */
[----:B------:R-:W-:Y:S01]  /*6c80*/  ISETP.GE.U32.AND P0, PT, R132, 0x7fffff82, PT ;  /* 0x7fffff828400780c */ /* 0x000fe20003f06070 */
[----:B------:R-:W-:Y:S01]  /*6c90*/  IMAD.U32 R132, RZ, RZ, UR5 ;  /* 0x00000005ff847e24 */ /* 0x000fe2000f8e00ff */
[----:B------:R-:W-:Y:S01]  /*6ca0*/  UIMAD UR5, UR6, 0x3c, URZ ;  /* 0x0000003c060578a4 */ /* 0x000fe2000f8e02ff */
[C---:B------:R-:W-:Y:S01]  /*6cb0*/  IMAD.WIDE R198, R0.reuse, 0x4, R4 ;  /* 0x0000000400c67825 */ /* 0x040fe200078e0204 */
[----:B------:R1:W-:Y:S01]  /*6cc0*/  STL.64 [R1+0x2d0], R114 ;  /* 0x0002d07201007387 */ /* 0x0003e20000100a00 */
[----:B------:R-:W-:Y:S02]  /*6cd0*/  UIMAD UR8, UR6, 0x3d, URZ ;  /* 0x0000003d060878a4 */ /* 0x000fe4000f8e02ff */
[----:B------:R-:W-:Y:S01]  /*6ce0*/  IMAD.WIDE R130, R0, 0x4, R136 ;  /* 0x0000000400827825 */ /* 0x000fe200078e0288 */
[----:B------:R3:W-:Y:S03]  /*6cf0*/  STL.64 [R1+0x2d8], R198 ;  /* 0x0002d8c601007387 */ /* 0x0007e60000100a00 */
[C---:B--2---:R-:W-:Y:S01]  /*6d00*/  IMAD.WIDE R122, R132.reuse, 0x4, R4 ;  /* 0x00000004847a7825 */ /* 0x044fe200078e0204 */
[----:B------:R3:W-:Y:S03]  /*6d10*/  LDGSTS.E [R201+0xe400], desc[UR28][R198.64], !P2 ;  /* 0x0e400000c6c97fae */ /* 0x0007e6000d1a101c */
[----:B------:R-:W-:Y:S01]  /*6d20*/  IMAD.U32 R0, RZ, RZ, UR12 ;  /* 0x0000000cff007e24 */ /* 0x000fe2000f8e00ff */
[----:B------:R2:W-:Y:S01]  /*6d30*/  STL.64 [R1+0x2f0], R130 ;  /* 0x0002f08201007387 */ /* 0x0005e20000100a00 */
[----:B-1----:R-:W-:-:S03]  /*6d40*/  IMAD.WIDE R114, R132, 0x4, R136 ;  /* 0x0000000484727825 */ /* 0x002fc600078e0288 */
[----:B------:R2:W-:Y:S01]  /*6d50*/  LDGSTS.E [R201+0xe600], desc[UR28][R130.64], !P2 ;  /* 0x0e60000082c97fae */ /* 0x0005e2000d1a101c */
[----:B------:R-:W-:Y:S01]  /*6d60*/  IMAD.U32 R132, RZ, RZ, UR8 ;  /* 0x00000008ff847e24 */ /* 0x000fe2000f8e00ff */
[----:B------:R-:W-:Y:S02]  /*6d70*/  ISETP.GE.U32.AND P2, PT, R134, 0x7fffff81, PT ;  /* 0x7fffff818600780c */ /* 0x000fe40003f46070 */
[----:B------:R1:W-:Y:S01]  /*6d80*/  STL.64 [R1+0x308], R122 ;  /* 0x0003087a01007387 */ /* 0x0003e20000100a00 */
[----:B---3--:R-:W-:-:S03]  /*6d90*/  IMAD.WIDE R198, R132, 0x4, R4 ;  /* 0x0000000484c67825 */ /* 0x008fc600078e0204 */
[----:B------:R1:W-:Y:S04]  /*6da0*/  LDGSTS.E [R201+0xe800], desc[UR28][R122.64], !P3 ;  /* 0x0e8000007ac97fae */ /* 0x0003e8000d9a101c */
[----:B------:R3:W-:Y:S01]  /*6db0*/  STL.64 [R1+0x350], R114 ;  /* 0x0003507201007387 */ /* 0x0007e20000100a00 */
[----:B--2---:R-:W-:Y:S01]  /*6dc0*/  LOP3.LUT R131, R252, 0x3f, RZ, 0xc0, !PT ;  /* 0x0000003ffc837812 */ /* 0x004fe200078ec0ff */
[----:B------:R-:W-:Y:S02]  /*6dd0*/  VIADD R130, R133, 0x3f ;  /* 0x0000003f85827836 */ /* 0x000fe40000000000 */
[----:B------:R3:W-:Y:S01]  /*6de0*/  LDGSTS.E [R201+0xea00], desc[UR28][R114.64], !P3 ;  /* 0x0ea0000072c97fae */ /* 0x0007e2000d9a101c */
[----:B------:R-:W-:Y:S01]  /*6df0*/  ISETP.GE.AND P3, PT, R131, R134, PT ;  /* 0x000000868300720c */ /* 0x000fe20003f66270 */
[----:B------:R-:W-:-:S04]  /*6e00*/  IMAD.WIDE R134, R132, 0x4, R136 ;  /* 0x0000000484867825 */ /* 0x000fc800078e0288 */
[----:B-1----:R-:W-:-:S05]  /*6e10*/  IMAD.WIDE R122, R0, 0x4, R4 ;  /* 0x00000004007a7825 */ /* 0x002fca00078e0204 */
[----:B------:R1:W-:Y:S01]  /*6e20*/  LDGSTS.E [R201+0xec00], desc[UR28][R122.64], !P4 ;  /* 0x0ec000007ac97fae */ /* 0x0003e2000e1a101c */
[----:B---3--:R-:W-:-:S03]  /*6e30*/  IMAD.WIDE R114, R0, 0x4, R136 ;  /* 0x0000000400727825 */ /* 0x008fc600078e0288 */
[----:B------:R1:W-:Y:S01]  /*6e40*/  STL.64 [R1+0x3a8], R122 ;  /* 0x0003a87a01007387 */ /* 0x0003e20000100a00 */
[----:B------:R-:W-:-:S03]  /*6e50*/  VIADD R0, R133, 0xffffffbe ;  /* 0xffffffbe85007836 */ /* 0x000fc60000000000 */
[----:B------:R2:W-:Y:S02]  /*6e60*/  LDGSTS.E [R201+0xee00], desc[UR28][R114.64], !P4 ;  /* 0x0ee0000072c97fae */ /* 0x0005e4000e1a101c */
[----:B------:R-:W-:Y:S01]  /*6e70*/  ISETP.GE.U32.AND P4, PT, R0, 0x7fffff7f, PT ;  /* 0x7fffff7f0000780c */ /* 0x000fe20003f86070 */
[----:B------:R-:W-:Y:S01]  /*6e80*/  IMAD.U32 R0, RZ, RZ, UR5 ;  /* 0x00000005ff007e24 */ /* 0x000fe2000f8e00ff */
[----:B------:R2:W-:Y:S01]  /*6e90*/  STL.64 [R1+0x3d0], R114 ;  /* 0x0003d07201007387 */ /* 0x0005e20000100a00 */
[----:B------:R-:W-:Y:S02]  /*6ea0*/  UIMAD UR5, UR6, 0x3e, URZ ;  /* 0x0000003e060578a4 */ /* 0x000fe4000f8e02ff */
[----:B-1----:R-:W-:-:S04]  /*6eb0*/  IMAD.WIDE R122, R0, 0x4, R136 ;  /* 0x00000004007a7825 */ /* 0x002fc800078e0288 */
[----:B--2---:R-:W-:Y:S01]  /*6ec0*/  IMAD.WIDE R114, R0, 0x4, R4 ;  /* 0x0000000400727825 */ /* 0x004fe200078e0204 */
[----:B------:R-:W-:-:S03]  /*6ed0*/  SEL R132, RZ, 0x4, P3 ;  /* 0x00000004ff847807 */ /* 0x000fc60001800000 */
[----:B------:R-:W-:Y:S01]  /*6ee0*/  IMAD.U32 R0, RZ, RZ, UR5 ;  /* 0x00000005ff007e24 */ /* 0x000fe2000f8e00ff */
[----:B------:R-:W-:Y:S01]  /*6ef0*/  LDGSTS.E [R201+0xf000], desc[UR28][R114.64], !P5 ;  /* 0x0f00000072c97fae */ /* 0x000fe2000e9a101c */
[----:B------:R-:W-:-:S03]  /*6f00*/  ISETP.GT.AND P3, PT, R130, 0x7f, PT ;  /* 0x0000007f8200780c */ /* 0x000fc60003f64270 */
[----:B------:R1:W-:Y:S04]  /*6f10*/  STL.64 [R1+0x3f8], R114 ;  /* 0x0003f87201007387 */ /* 0x0003e80000100a00 */
[----:B------:R-:W-:Y:S01]  /*6f20*/  LDGSTS.E [R201+0xf200], desc[UR28][R122.64], !P5 ;  /* 0x0f2000007ac97fae */ /* 0x000fe2000e9a101c */
[----:B------:R-:W-:-:S03]  /*6f30*/  ISETP.GT.AND P5, PT, R130, 0x3f, PT ;  /* 0x0000003f8200780c */ /* 0x000fc60003fa4270 */
[----:B------:R2:W-:Y:S04]  /*6f40*/  STL.64 [R1+0x458], R122 ;  /* 0x0004587a01007387 */ /* 0x0005e80000100a00 */
[----:B------:R3:W-:Y:S04]  /*6f50*/  LDGSTS.E [R201+0xf400], desc[UR28][R198.64], !P6 ;  /* 0x0f400000c6c97fae */ /* 0x0007e8000f1a101c */
[----:B-1----:R-:W4:Y:S04]  /*6f60*/  LDL.LU.64 R114, [R1+0x6b8] ;  /* 0x0006b80001727983 */ /* 0x002f280000300a00 */
[----:B------:R1:W-:Y:S01]  /*6f70*/  LDGSTS.E [R201+0xf600], desc[UR28][R134.64], !P6 ;  /* 0x0f60000086c97fae */ /* 0x0003e2000f1a101c */
[----:B------:R-:W-:Y:S01]  /*6f80*/  ISETP.GE.AND P6, PT, R131, R133, PT ;  /* 0x000000858300720c */ /* 0x000fe20003fc6270 */
[----:B------:R-:W-:-:S02]  /*6f90*/  IMAD.WIDE R130, R0, 0x4, R4 ;  /* 0x0000000400827825 */ /* 0x000fc400078e0204 */
[----:B--2---:R-:W2:Y:S01]  /*6fa0*/  LDL.LU.64 R122, [R1+0x6b0] ;  /* 0x0006b000017a7983 */ /* 0x004ea20000300a00 */
[----:B------:R-:W-:-:S03]  /*6fb0*/  USHF.L.U32 UR7, UR7, 0x6, URZ ;  /* 0x0000000607077899 */ /* 0x000fc600080006ff */
[----:B------:R3:W-:Y:S04]  /*6fc0*/  STL.64 [R1+0x420], R198 ;  /* 0x000420c601007387 */ /* 0x0007e80000100a00 */
[----:B------:R1:W-:Y:S04]  /*6fd0*/  STL.64 [R1+0x478], R134 ;  /* 0x0004788601007387 */ /* 0x0003e80000100a00 */
[----:B------:R1:W-:Y:S01]  /*6fe0*/  STL.64 [R1+0x448], R130 ;  /* 0x0004488201007387 */ /* 0x0003e20000100a00 */
[----:B---3--:R-:W-:-:S03]  /*6ff0*/  IMAD.WIDE R198, R0, 0x4, R136 ;  /* 0x0000000400c67825 */ /* 0x008fc600078e0288 */
[----:B------:R-:W-:Y:S01]  /*7000*/  LDGSTS.E [R201+0xf800], desc[UR28][R130.64], !P0 ;  /* 0x0f80000082c97fae */ /* 0x000fe2000c1a101c */
[----:B------:R-:W-:Y:S01]  /*7010*/  UIMAD UR5, UR6, 0x3f, URZ ;  /* 0x0000003f060578a4 */ /* 0x000fe2000f8e02ff */
[----:B------:R-:W-:Y:S01]  /*7020*/  SEL R0, R132, RZ, P3 ;  /* 0x000000ff84007207 */ /* 0x000fe20001800000 */
[----:B-1----:R-:W-:Y:S01]  /*7030*/  VIADD R135, R133, 0xffffffbf ;  /* 0xffffffbf85877836 */ /* 0x002fe20000000000 */
[----:B------:R1:W-:Y:S01]  /*7040*/  STL.64 [R1+0x488], R198 ;  /* 0x000488c601007387 */ /* 0x0003e20000100a00 */
[----:B------:R-:W-:-:S03]  /*7050*/  SEL R134, RZ, 0x4, !P5 ;  /* 0x00000004ff867807 */ /* 0x000fc60006800000 */
[----:B------:R1:W-:Y:S01]  /*7060*/  LDGSTS.E [R201+0xfa00], desc[UR28][R198.64], !P0 ;  /* 0x0fa00000c6c97fae */ /* 0x0003e2000c1a101c */
[----:B------:R-:W-:-:S03]  /*7070*/  SEL R133, R134, RZ, !P6 ;  /* 0x000000ff86857207 */ /* 0x000fc60007000000 */
[----:B------:R-:W3:Y:S01]  /*7080*/  LDL.LU.64 R130, [R1+0x6a8] ;  /* 0x0006a80001827983 */ /* 0x000ee20000300a00 */
[----:B------:R-:W-:Y:S02]  /*7090*/  ISETP.NE.U32.AND P3, PT, R133, RZ, PT ;  /* 0x000000ff8500720c */ /* 0x000fe40003f65070 */
[----:B------:R-:W-:Y:S01]  /*70a0*/  ISETP.NE.U32.AND P0, PT, R0, RZ, PT ;  /* 0x000000ff0000720c */ /* 0x000fe20003f05070 */
[----:B------:R-:W-:Y:S01]  /*70b0*/  IMAD.U32 R0, RZ, RZ, UR5 ;  /* 0x00000005ff007e24 */ /* 0x000fe2000f8e00ff */
[C---:B------:R-:W-:Y:S01]  /*70c0*/  LOP3.LUT R134, R2.reuse, 0x20, RZ, 0x3c, !PT ;  /* 0x0000002002867812 */ /* 0x040fe200078e3cff */
[C---:B------:R-:W-:Y:S01]  /*70d0*/  VIADD R252, R2.reuse, UR9 ;  /* 0x0000000902fc7c36 */ /* 0x040fe20008000000 */
[C---:B------:R-:W-:Y:S01]  /*70e0*/  LOP3.LUT R133, R2.reuse, 0x40, RZ, 0x3c, !PT ;  /* 0x0000004002857812 */ /* 0x040fe200078e3cff */
[----:B------:R1:W-:Y:S01]  /*70f0*/  STL.64 [R1+0x688], R2 ;  /* 0x0006880201007387 */ /* 0x0003e20000100a00 */
[----:B------:R-:W-:Y:S01]  /*7100*/  LOP3.LUT R132, R2, 0x60, RZ, 0x3c, !PT ;  /* 0x0000006002847812 */ /* 0x000fe200078e3cff */
[----:B-1----:R-:W-:Y:S01]  /*7110*/  IMAD.WIDE R198, R0, 0x4, R136 ;  /* 0x0000000400c67825 */ /* 0x002fe200078e0288 */
[----:B------:R-:W-:-:S03]  /*7120*/  ISETP.GE.U32.AND P6, PT, R135, 0x7fffff80, PT ;  /* 0x7fffff808700780c */ /* 0x000fc60003fc6070 */
[----:B------:R-:W-:-:S04]  /*7130*/  IMAD.WIDE R2, R0, 0x4, R4 ;  /* 0x0000000400027825 */ /* 0x000fc800078e0204 */
[----:B------:R-:W-:Y:S01]  /*7140*/  VIADD R134, R134, UR9 ;  /* 0x0000000986867c36 */ /* 0x000fe20008000000 */
[----:B------:R1:W-:Y:S01]  /*7150*/  LDGSTS.E [R201+0xfc00], desc[UR28][R2.64], !P2 ;  /* 0x0fc0000002c97fae */ /* 0x0003e2000d1a101c */
[----:B------:R-:W-:Y:S01]  /*7160*/  IMAD.U32 R135, RZ, RZ, UR7 ;  /* 0x00000007ff877e24 */ /* 0x000fe2000f8e00ff */
[----:B------:R-:W-:Y:S01]  /*7170*/  IADD3 R133, PT, PT, R133, UR9, RZ ;  /* 0x0000000985857c10 */ /* 0x000fe2000fffe0ff */
[----:B------:R-:W-:Y:S01]  /*7180*/  VIADD R132, R132, UR9 ;  /* 0x0000000984847c36 */ /* 0x000fe20008000000 */
[----:B------:R-:W-:Y:S01]  /*7190*/  LDGSTS.E [R201+0xfe00], desc[UR28][R198.64], !P2 ;  /* 0x0fe00000c6c97fae */ /* 0x000fe2000d1a101c */
[----:B------:R-:W-:Y:S01]  /*71a0*/  USHF.L.U32 UR6, UR6, 0x6, URZ ;  /* 0x0000000606067899 */ /* 0x000fe200080006ff */
[----:B------:R-:W1:Y:S02]  /*71b0*/  LDC R0, c[0x0][0x3a0] ;  /* 0x0000e800ff007b82 */ /* 0x000e640000000800 */
[----:B------:R-:W0:Y:S04]  /*71c0*/  LDGDEPBAR ;  /* 0x00000000000079af */ /* 0x000e280000000000 */
[----:B------:R1:W-:Y:S04]  /*71d0*/  LDGSTS.E [R252+0x20000], desc[UR28][R138.64], P3 ;  /* 0x200000008afc7fae */ /* 0x0003e800099a101c */
[----:B------:R-:W-:Y:S04]  /*71e0*/  LDGSTS.E [R252+0x20400], desc[UR28][R12.64], P3 ;  /* 0x204000000cfc7fae */ /* 0x000fe800099a101c */
        /* <DEDUP_REMOVED lines=11> */
[----:B------:R1:W-:Y:S04]  /*72a0*/  STL.64 [R1+0x450], R2 ;  /* 0x0004500201007387 */ /* 0x0003e80000100a00 */
[----:B------:R-:W-:Y:S04]  /*72b0*/  LDGSTS.E [R252+0x23400], desc[UR28][R108.64], P3 ;  /* 0x234000006cfc7fae */ /* 0x000fe800099a101c */
[----:B------:R-:W-:Y:S01]  /*72c0*/  LDGSTS.E [R252+0x23800], desc[UR28][R116.64], P3 ;  /* 0x2380000074fc7fae */ /* 0x000fe200099a101c */
[----:B-1----:R-:W-:-:S03]  /*72d0*/  IMAD.WIDE R2, R135, 0x4, R138 ;  /* 0x0000000487027825 */ /* 0x002fc600078e028a */
[----:B------:R-:W-:Y:S01]  /*72e0*/  LDGSTS.E [R252+0x23c00], desc[UR28][R124.64], P3 ;  /* 0x23c000007cfc7fae */ /* 0x000fe200099a101c */
[----:B------:R-:W1:Y:S03]  /*72f0*/  LDC R139, c[0x0][0x3a0] ;  /* 0x0000e800ff8b7b82 */ /* 0x000e660000000800 */
[----:B------:R1:W-:Y:S04]  /*7300*/  LDGSTS.E [R134+0x20100], desc[UR28][R6.64], P3 ;  /* 0x2010000006867fae */ /* 0x0003e800099a101c */
[----:B------:R-:W-:Y:S04]  /*7310*/  LDGSTS.E [R134+0x20500], desc[UR28][R14.64], P3 ;  /* 0x205000000e867fae */ /* 0x000fe800099a101c */
[----:B------:R-:W-:Y:S04]  /*7320*/  STL.64 [R1+0x4b0], R198 ;  /* 0x0004b0c601007387 */ /* 0x000fe80000100a00 */
[----:B------:R-:W-:Y:S04]  /*7330*/  LDGSTS.E [R134+0x20900], desc[UR28][R22.64], P3 ;  /* 0x2090000016867fae */ /* 0x000fe800099a101c */
[----:B------:R1:W-:Y:S04]  /*7340*/  STL.64 [R1+0x540], R2 ;  /* 0x0005400201007387 */ /* 0x0003e80000100a00 */
[----:B------:R-:W-:Y:S04]  /*7350*/  LDGSTS.E [R134+0x20d00], desc[UR28][R30.64], P3 ;  /* 0x20d000001e867fae */ /* 0x000fe800099a101c */
[----:B------:R-:W-:Y:S01]  /*7360*/  LDGSTS.E [R134+0x21100], desc[UR28][R38.64], P3 ;  /* 0x2110000026867fae */ /* 0x000fe200099a101c */
[----:B-1----:R-:W-:-:S03]  /*7370*/  IMAD.WIDE R2, R135, 0x4, R6 ;  /* 0x0000000487027825 */ /* 0x002fc600078e0206 */
        /* <DEDUP_REMOVED lines=12> */
[----:B------:R-:W-:Y:S04]  /*7440*/  LDGSTS.E [R134+0x23d00], desc[UR28][R126.64], P3 ;  /* 0x23d000007e867fae */ /* 0x000fe800099a101c */
[----:B------:R1:W-:Y:S04]  /*7450*/  STL.64 [R1+0x590], R2 ;  /* 0x0005900201007387 */ /* 0x0003e80000100a00 */
[----:B------:R1:W-:Y:S01]  /*7460*/  LDGSTS.E [R133+0x20200], desc[UR28][R8.64], P3 ;  /* 0x2020000008857fae */ /* 0x0003e200099a101c */
[----:B------:R-:W-:-:S03]  /*7470*/  IMAD.WIDE R6, R135, 0x4, R14 ;  /* 0x0000000487067825 */ /* 0x000fc600078e020e */
[----:B------:R-:W-:Y:S01]  /*7480*/  LDGSTS.E [R133+0x20600], desc[UR28][R16.64], P3 ;  /* 0x2060000010857fae */ /* 0x000fe200099a101c */
[----:B-1----:R-:W-:-:S03]  /*7490*/  IMAD.WIDE R2, R135, 0x4, R10 ;  /* 0x0000000487027825 */ /* 0x002fc600078e020a */
[----:B------:R-:W-:Y:S01]  /*74a0*/  LDGSTS.E [R133+0x20a00], desc[UR28][R24.64], P3 ;  /* 0x20a0000018857fae */ /* 0x000fe200099a101c */
[----:B------:R-:W-:-:S03]  /*74b0*/  IMAD.WIDE R8, R135, 0x4, R12 ;  /* 0x0000000487087825 */ /* 0x000fc600078e020c */
        /* <DEDUP_REMOVED lines=8> */
[----:B------:R1:W-:Y:S04]  /*7540*/  STL.64 [R1+0x518], R8 ;  /* 0x0005180801007387 */ /* 0x0003e80000100a00 */
[----:B------:R-:W-:Y:S04]  /*7550*/  LDGSTS.E [R133+0x22600], desc[UR28][R80.64], P3 ;  /* 0x2260000050857fae */ /* 0x000fe800099a101c */
[----:B------:R4:W-:Y:S04]  /*7560*/  STL.64 [R1+0x538], R6 ;  /* 0x0005380601007387 */ /* 0x0009e80000100a00 */
[----:B------:R-:W-:Y:S01]  /*7570*/  LDGSTS.E [R133+0x22a00], desc[UR28][R88.64], P3 ;  /* 0x22a0000058857fae */ /* 0x000fe200099a101c */
[----:B-1----:R-:W-:-:S03]  /*7580*/  IMAD.WIDE R8, R135, 0x4, R20 ;  /* 0x0000000487087825 */ /* 0x002fc600078e0214 */
[----:B------:R-:W-:Y:S01]  /*7590*/  LDGSTS.E [R133+0x22e00], desc[UR28][R96.64], P3 ;  /* 0x22e0000060857fae */ /* 0x000fe200099a101c */
[----:B----4-:R-:W-:-:S03]  /*75a0*/  IMAD.WIDE R6, R135, 0x4, R18 ;  /* 0x0000000487067825 */ /* 0x010fc600078e0212 */
[----:B------:R1:W-:Y:S04]  /*75b0*/  STL.64 [R1+0x570], R2 ;  /* 0x0005700201007387 */ /* 0x0003e80000100a00 */
[----:B------:R-:W-:Y:S04]  /*75c0*/  LDGSTS.E [R133+0x23200], desc[UR28][R104.64], P3 ;  /* 0x2320000068857fae */ /* 0x000fe800099a101c */
[----:B------:R-:W-:Y:S01]  /*75d0*/  LDGSTS.E [R133+0x23600], desc[UR28][R112.64], P3 ;  /* 0x2360000070857fae */ /* 0x000fe200099a101c */
[----:B-1----:R-:W-:-:S03]  /*75e0*/  IMAD.WIDE R2, R135, 0x4, R22 ;  /* 0x0000000487027825 */ /* 0x002fc600078e0216 */
[----:B------:R-:W-:Y:S04]  /*75f0*/  LDGSTS.E [R133+0x23a00], desc[UR28][R120.64], P3 ;  /* 0x23a0000078857fae */ /* 0x000fe800099a101c */
[----:B------:R-:W-:Y:S04]  /*7600*/  LDGSTS.E [R133+0x23e00], desc[UR28][R128.64], P3 ;  /* 0x23e0000080857fae */ /* 0x000fe800099a101c */
[----:B------:R1:W-:Y:S04]  /*7610*/  STL.64 [R1+0x5c8], R6 ;  /* 0x0005c80601007387 */ /* 0x0003e80000100a00 */
[----:B------:R4:W-:Y:S04]  /*7620*/  LDGSTS.E [R132+0x20300], desc[UR28][R10.64], P3 ;  /* 0x203000000a847fae */ /* 0x0009e800099a101c */
[----:B------:R2:W-:Y:S01]  /*7630*/  STL.64 [R1+0x508], R8 ;  /* 0x0005080801007387 */ /* 0x0005e20000100a00 */
[----:B-1----:R-:W-:-:S03]  /*7640*/  IMAD.WIDE R6, R135, 0x4, R24 ;  /* 0x0000000487067825 */ /* 0x002fc600078e0218 */
[----:B------:R1:W-:Y:S01]  /*7650*/  STL.64 [R1+0x510], R2 ;  /* 0x0005100201007387 */ /* 0x0003e20000100a00 */
[----:B----4-:R-:W-:-:S03]  /*7660*/  IMAD.WIDE R10, R135, 0x4, R28 ;  /* 0x00000004870a7825 */ /* 0x010fc600078e021c */
[----:B------:R4:W-:Y:S01]  /*7670*/  STL.64 [R1+0x550], R6 ;  /* 0x0005500601007387 */ /* 0x0009e20000100a00 */
[----:B--2---:R-:W-:-:S03]  /*7680*/  IMAD.WIDE R8, R135, 0x4, R30 ;  /* 0x0000000487087825 */ /* 0x004fc600078e021e */
[----:B------:R2:W-:Y:S01]  /*7690*/  STL.64 [R1+0x4e8], R10 ;  /* 0x0004e80a01007387 */ /* 0x0005e20000100a00 */
[----:B-1----:R-:W-:-:S03]  /*76a0*/  IMAD.WIDE R2, R135, 0x4, R26 ;  /* 0x0000000487027825 */ /* 0x002fc600078e021a */
[----:B------:R-:W-:Y:S01]  /*76b0*/  LDGSTS.E [R132+0x20700], desc[UR28][R18.64], P3 ;  /* 0x2070000012847fae */ /* 0x000fe200099a101c */
[----:B----4-:R-:W-:-:S03]  /*76c0*/  IMAD.WIDE R6, R135, 0x4, R32 ;  /* 0x0000000487067825 */ /* 0x010fc600078e0220 */
[----:B------:R-:W-:Y:S01]  /*76d0*/  STL.64 [R1+0x5a8], R2 ;  /* 0x0005a80201007387 */ /* 0x000fe20000100a00 */
[----:B------:R-:W-:-:S03]  /*76e0*/  IMAD.WIDE R198, R135, 0x4, R34 ;  /* 0x0000000487c67825 */ /* 0x000fc600078e0222 */
[----:B------:R-:W-:Y:S01]  /*76f0*/  STL.64 [R1+0x4f8], R8 ;  /* 0x0004f80801007387 */ /* 0x000fe20000100a00 */
[----:B--2---:R-:W1:Y:S03]  /*7700*/  LDC R11, c[0x0][0x3a0] ;  /* 0x0000e800ff0b7b82 */ /* 0x004e660000000800 */
[----:B------:R2:W-:Y:S04]  /*7710*/  STL.64 [R1+0x690], R2 ;  /* 0x0006900201007387 */ /* 0x0005e80000100a00 */
[----:B------:R4:W-:Y:S01]  /*7720*/  STL.64 [R1+0x530], R6 ;  /* 0x0005300601007387 */ /* 0x0009e20000100a00 */
[C---:B------:R-:W-:Y:S01]  /*7730*/  IMAD.WIDE R44, R135.reuse, 0x4, R44 ;  /* 0x00000004872c7825 */ /* 0x040fe200078e022c */
[----:B------:R-:W1:Y:S02]  /*7740*/  LDC R10, c[0x0][0x3a0] ;  /* 0x0000e800ff0a7b82 */ /* 0x000e640000000800 */
[----:B------:R-:W3:Y:S01]  /*7750*/  LDL.LU.64 R12, [R1+0x70] ;  /* 0x00007000010c7983 */ /* 0x000ee20000300a00 */
[----:B--2---:R-:W-:-:S03]  /*7760*/  IMAD.WIDE R2, R135, 0x4, R36 ;  /* 0x0000000487027825 */ /* 0x004fc600078e0224 */
[----:B------:R-:W-:Y:S02]  /*7770*/  LDGSTS.E [R132+0x20b00], desc[UR28][R26.64], P3 ;  /* 0x20b000001a847fae */ /* 0x000fe400099a101c */
[----:B------:R-:W2:Y:S01]  /*7780*/  LDC R8, c[0x0][0x3a0] ;  /* 0x0000e800ff087b82 */ /* 0x000ea20000000800 */
[C---:B----4-:R-:W-:Y:S01]  /*7790*/  IMAD.WIDE R6, R135.reuse, 0x4, R38 ;  /* 0x0000000487067825 */ /* 0x050fe200078e0226 */
[----:B------:R4:W-:Y:S03]  /*77a0*/  STL.64 [R1+0x4c0], R2 ;  /* 0x0004c00201007387 */ /* 0x0009e60000100a00 */
[C---:B------:R-:W-:Y:S01]  /*77b0*/  IMAD.WIDE R36, R135.reuse, 0x4, R42 ;  /* 0x0000000487247825 */ /* 0x040fe200078e022a */
[----:B------:R-:W-:Y:S02]  /*77c0*/  STL.64 [R1+0x4d8], R6 ;  /* 0x0004d80601007387 */ /* 0x000fe40000100a00 */
[----:B------:R-:W1:Y:S02]  /*77d0*/  LDC R9, c[0x0][0x3a0] ;  /* 0x0000e800ff097b82 */ /* 0x000e640000000800 */
[----:B------:R-:W-:Y:S01]  /*77e0*/  STL.64 [R1+0x580], R198 ;  /* 0x000580c601007387 */ /* 0x000fe20000100a00 */
[----:B----4-:R-:W-:-:S03]  /*77f0*/  IMAD.WIDE R2, R135, 0x4, R40 ;  /* 0x0000000487027825 */ /* 0x010fc600078e0228 */
[----:B------:R4:W-:Y:S01]  /*7800*/  STL.64 [R1+0x698], R198 ;  /* 0x000698c601007387 */ /* 0x0009e20000100a00 */
[----:B------:R-:W-:-:S03]  /*7810*/  IMAD.WIDE R48, R135, 0x4, R48 ;  /* 0x0000000487307825 */ /* 0x000fc600078e0230 */
[----:B------:R4:W-:Y:S04]  /*7820*/  LDGSTS.E [R132+0x20f00], desc[UR28][R34.64], P3 ;  /* 0x20f0000022847fae */ /* 0x0009e800099a101c */
[----:B------:R-:W-:Y:S01]  /*7830*/  STL.64 [R1+0x500], R2 ;  /* 0x0005000201007387 */ /* 0x000fe20000100a00 */
[----:B----4-:R-:W-:-:S03]  /*7840*/  IMAD.WIDE R198, R135, 0x4, R46 ;  /* 0x0000000487c67825 */ /* 0x010fc600078e022e */
[----:B------:R4:W-:Y:S01]  /*7850*/  LDGSTS.E [R132+0x21300], desc[UR28][R42.64], P3 ;  /* 0x213000002a847fae */ /* 0x0009e200099a101c */
[----:B------:R-:W-:-:S03]  /*7860*/  IMAD.WIDE R34, R135, 0x4, R50 ;  /* 0x0000000487227825 */ /* 0x000fc600078e0232 */
[----:B------:R1:W-:Y:S01]  /*7870*/  STL.64 [R1+0x6a0], R2 ;  /* 0x0006a00201007387 */ /* 0x0003e20000100a00 */
[----:B------:R-:W-:-:S03]  /*7880*/  IMAD.WIDE R54, R135, 0x4, R54 ;  /* 0x0000000487367825 */ /* 0x000fc600078e0236 */
[----:B------:R-:W-:Y:S01]  /*7890*/  STL.64 [R1+0x560], R36 ;  /* 0x0005602401007387 */ /* 0x000fe20000100a00 */
[----:B----4-:R-:W-:-:S03]  /*78a0*/  IMAD.WIDE R42, R135, 0x4, R52 ;  /* 0x00000004872a7825 */ /* 0x010fc600078e0234 */
[----:B------:R-:W-:Y:S01]  /*78b0*/  STL.64 [R1+0x480], R44 ;  /* 0x0004802c01007387 */ /* 0x000fe20000100a00 */
[----:B------:R-:W-:-:S03]  /*78c0*/  IMAD.WIDE R56, R135, 0x4, R56 ;  /* 0x0000000487387825 */ /* 0x000fc600078e0238 */
[----:B------:R-:W-:Y:S01]  /*78d0*/  STL.64 [R1+0x4a8], R198 ;  /* 0x0004a8c601007387 */ /* 0x000fe20000100a00 */
[----:B------:R-:W-:-:S03]  /*78e0*/  IMAD.WIDE R32, R135, 0x4, R58 ;  /* 0x0000000487207825 */ /* 0x000fc600078e023a */
[----:B------:R-:W-:Y:S01]  /*78f0*/  STL.64 [R1+0x4d0], R48 ;  /* 0x0004d03001007387 */ /* 0x000fe20000100a00 */
[----:B-1----:R-:W-:-:S03]  /*7900*/  IMAD.WIDE R2, R135, 0x4, R60 ;  /* 0x0000000487027825 */ /* 0x002fc600078e023c */
[----:B------:R-:W-:Y:S01]  /*7910*/  STL.64 [R1+0x528], R34 ;  /* 0x0005282201007387 */ /* 0x000fe20000100a00 */
[----:B------:R-:W-:-:S03]  /*7920*/  IMAD.WIDE R62, R135, 0x4, R62 ;  /* 0x00000004873e7825 */ /* 0x000fc600078e023e */
[----:B------:R-:W-:Y:S04]  /*7930*/  LDGSTS.E [R132+0x21700], desc[UR28][R50.64], P3 ;  /* 0x2170000032847fae */ /* 0x000fe800099a101c */
[----:B------:R-:W-:Y:S01]  /*7940*/  STL.64 [R1+0x460], R42 ;  /* 0x0004602a01007387 */ /* 0x000fe20000100a00 */
[----:B------:R-:W-:-:S03]  /*7950*/  IMAD.WIDE R64, R135, 0x4, R64 ;  /* 0x0000000487407825 */ /* 0x000fc600078e0240 */
[----:B------:R-:W-:Y:S01]  /*7960*/  LDGSTS.E [R132+0x21b00], desc[UR28][R58.64], P3 ;  /* 0x21b000003a847fae */ /* 0x000fe200099a101c */
[----:B------:R-:W-:-:S03]  /*7970*/  IMAD.WIDE R30, R135, 0x4, R66 ;  /* 0x00000004871e7825 */ /* 0x000fc600078e0242 */
[----:B------:R-:W-:Y:S01]  /*7980*/  STL.64 [R1+0x468], R54 ;  /* 0x0004683601007387 */ /* 0x000fe20000100a00 */
[----:B------:R-:W-:-:S03]  /*7990*/  IMAD.WIDE R68, R135, 0x4, R68 ;  /* 0x0000000487447825 */ /* 0x000fc600078e0244 */
[----:B------:R-:W-:Y:S01]  /*79a0*/  LDGSTS.E [R132+0x21f00], desc[UR28][R66.64], P3 ;  /* 0x21f0000042847fae */ /* 0x000fe200099a101c */
[----:B------:R-:W-:-:S03]  /*79b0*/  IMAD.WIDE R70, R135, 0x4, R70 ;  /* 0x0000000487467825 */ /* 0x000fc600078e0246 */
[----:B------:R-:W4:Y:S01]  /*79c0*/  LDL.LU.64 R58, [R1+0x68] ;  /* 0x00006800013a7983 */ /* 0x000f220000300a00 */
[----:B------:R-:W-:-:S03]  /*79d0*/  IMAD.WIDE R72, R135, 0x4, R72 ;  /* 0x0000000487487825 */ /* 0x000fc600078e0248 */
[----:B------:R-:W-:Y:S01]  /*79e0*/  STL.64 [R1+0x498], R56 ;  /* 0x0004983801007387 */ /* 0x000fe20000100a00 */
        /* <DEDUP_REMOVED lines=35> */
[----:B------:R-:W-:Y:S01]  /*7c20*/  LDGSTS.E [R132+0x22300], desc[UR28][R74.64], P3 ;  /* 0x223000004a847fae */ /* 0x000fe200099a101c */
[----:B------:R-:W-:-:S03]  /*7c30*/  VIADD R139, R139, 0xffffffbd ;  /* 0xffffffbd8b8b7836 */ /* 0x000fc60000000000 */
[----:B------:R-:W-:Y:S01]  /*7c40*/  STL.64 [R1+0x340], R92 ;  /* 0x0003405c01007387 */ /* 0x000fe20000100a00 */
[----:B------:R-:W-:-:S03]  /*7c50*/  IMAD.WIDE R110, R135, 0x4, R110 ;  /* 0x00000004876e7825 */ /* 0x000fc600078e026e */
[----:B------:R-:W-:Y:S04]  /*7c60*/  LDGSTS.E [R132+0x22700], desc[UR28][R82.64], P3 ;  /* 0x2270000052847fae */ /* 0x000fe800099a101c */
[----:B------:R-:W-:Y:S01]  /*7c70*/  STL.64 [R1+0x330], R94 ;  /* 0x0003305e01007387 */ /* 0x000fe20000100a00 */
[----:B------:R-:W-:-:S03]  /*7c80*/  IMAD.WIDE R112, R135, 0x4, R112 ;  /* 0x0000000487707825 */ /* 0x000fc600078e0270 */
[----:B------:R-:W-:Y:S04]  /*7c90*/  LDGSTS.E [R132+0x22b00], desc[UR28][R90.64], P3 ;  /* 0x22b000005a847fae */ /* 0x000fe800099a101c */
[----:B------:R-:W-:Y:S01]  /*7ca0*/  STL.64 [R1+0x328], R96 ;  /* 0x0003286001007387 */ /* 0x000fe20000100a00 */
[----:B------:R-:W-:-:S03]  /*7cb0*/  IMAD.WIDE R14, R135, 0x4, R114 ;  /* 0x00000004870e7825 */ /* 0x000fc600078e0272 */
[----:B------:R1:W-:Y:S04]  /*7cc0*/  LDGSTS.E [R132+0x22f00], desc[UR28][R98.64], P3 ;  /* 0x22f0000062847fae */ /* 0x0003e800099a101c */
[----:B------:R-:W-:Y:S01]  /*7cd0*/  STL.64 [R1+0x678], R22 ;  /* 0x0006781601007387 */ /* 0x000fe20000100a00 */
[----:B------:R-:W-:-:S03]  /*7ce0*/  IMAD.WIDE R116, R135, 0x4, R116 ;  /* 0x0000000487747825 */ /* 0x000fc600078e0274 */
[----:B------:R-:W-:Y:S04]  /*7cf0*/  STL.64 [R1+0x318], R100 ;  /* 0x0003186401007387 */ /* 0x000fe80000100a00 */
[----:B------:R-:W-:Y:S01]  /*7d00*/  LDGSTS.E [R132+0x23300], desc[UR28][R106.64], P3 ;  /* 0x233000006a847fae */ /* 0x000fe200099a101c */
        /* <DEDUP_REMOVED lines=8> */
[----:B---3--:R-:W-:Y:S01]  /*7d90*/  LDGSTS.E [R132+0x23f00], desc[UR28][R130.64], P3 ;  /* 0x23f0000082847fae */ /* 0x008fe200099a101c */
[----:B------:R-:W-:Y:S02]  /*7da0*/  ISETP.GE.U32.AND P3, PT, R139, 0x7fffff7e, PT ;  /* 0x7fffff7e8b00780c */ /* 0x000fe40003f66070 */
[----:B------:R-:W3:Y:S01]  /*7db0*/  LDC R139, c[0x0][0x3a0] ;  /* 0x0000e800ff8b7b82 */ /* 0x000ee20000000800 */
[----:B------:R-:W-:Y:S01]  /*7dc0*/  STL.64 [R1+0x2e8], R108 ;  /* 0x0002e86c01007387 */ /* 0x000fe20000100a00 */
[----:B------:R-:W-:-:S03]  /*7dd0*/  IMAD.WIDE R124, R135, 0x4, R124 ;  /* 0x00000004877c7825 */ /* 0x000fc600078e027c */
[----:B------:R-:W-:Y:S01]  /*7de0*/  STL.64 [R1+0x2e0], R110 ;  /* 0x0002e06e01007387 */ /* 0x000fe20000100a00 */
[----:B------:R-:W-:-:S03]  /*7df0*/  IMAD.WIDE R126, R135, 0x4, R126 ;  /* 0x00000004877e7825 */ /* 0x000fc600078e027e */
[----:B------:R-:W-:Y:S01]  /*7e00*/  STL.64 [R1+0x2c8], R112 ;  /* 0x0002c87001007387 */ /* 0x000fe20000100a00 */
[----:B------:R-:W-:-:S03]  /*7e10*/  IMAD.WIDE R128, R135, 0x4, R128 ;  /* 0x0000000487807825 */ /* 0x000fc600078e0280 */
[----:B------:R-:W-:Y:S04]  /*7e20*/  STL.64 [R1+0x668], R14 ;  /* 0x0006680e01007387 */ /* 0x000fe80000100a00 */
[----:B------:R-:W-:Y:S04]  /*7e30*/  STL.64 [R1+0x2a0], R116 ;  /* 0x0002a07401007387 */ /* 0x000fe80000100a00 */
[----:B------:R-:W-:Y:S04]  /*7e40*/  STL.64 [R1+0x290], R118 ;  /* 0x0002907601007387 */ /* 0x000fe80000100a00 */
[----:B------:R-:W-:Y:S04]  /*7e50*/  STL.64 [R1+0x280], R120 ;  /* 0x0002807801007387 */ /* 0x000fe80000100a00 */
[----:B------:R-:W-:Y:S04]  /*7e60*/  STL.64 [R1+0x660], R18 ;  /* 0x0006601201007387 */ /* 0x000fe80000100a00 */
[----:B------:R-:W-:Y:S01]  /*7e70*/  STL.64 [R1+0x268], R124 ;  /* 0x0002687c01007387 */ /* 0x000fe20000100a00 */
[----:B------:R-:W-:-:S02]  /*7e80*/  IMAD.WIDE R16, R135, 0x4, R130 ;  /* 0x0000000487107825 */ /* 0x000fc400078e0282 */
[----:B------:R-:W1:Y:S01]  /*7e90*/  LDC R135, c[0x0][0x3a0] ;  /* 0x0000e800ff877b82 */ /* 0x000e620000000800 */
[----:B------:R-:W-:Y:S04]  /*7ea0*/  STL.64 [R1+0x260], R126 ;  /* 0x0002607e01007387 */ /* 0x000fe80000100a00 */
[----:B------:R-:W-:Y:S04]  /*7eb0*/  STL.64 [R1+0x250], R128 ;  /* 0x0002508001007387 */ /* 0x000fe80000100a00 */
[----:B------:R-:W1:Y:S04]  /*7ec0*/  LDL.LU.64 R40, [R1+0x60] ;  /* 0x0000600001287983 */ /* 0x000e680000300a00 */
[----:B------:R-:W2:Y:S04]  /*7ed0*/  LDL.LU.64 R38, [R1+0x58] ;  /* 0x0000580001267983 */ /* 0x000ea80000300a00 */
[----:B------:R-:W-:Y:S04]  /*7ee0*/  STL.64 [R1+0x658], R16 ;  /* 0x0006581001007387 */ /* 0x000fe80000100a00 */
[----:B------:R-:W2:Y:S01]  /*7ef0*/  LDL.LU.64 R50, [R1+0x50] ;  /* 0x0000500001327983 */ /* 0x000ea20000300a00 */
[----:B---3--:R-:W-:-:S03]  /*7f00*/  VIADD R6, R139, 0xffffffbb ;  /* 0xffffffbb8b067836 */ /* 0x008fc60000000000 */
[----:B------:R-:W3:Y:S04]  /*7f10*/  LDL.LU.64 R138, [R1+0x48] ;  /* 0x00004800018a7983 */ /* 0x000ee80000300a00 */
[----:B------:R-:W0:Y:S01]  /*7f20*/  LDGDEPBAR ;  /* 0x00000000000079af */ /* 0x000e220000000000 */
[----:B------:R-:W-:-:S04]  /*7f30*/  IMAD.U32 R7, RZ, RZ, UR6 ;  /* 0x00000006ff077e24 */ /* 0x000fc8000f8e00ff */
[C---:B------:R-:W-:Y:S01]  /*7f40*/  IMAD.WIDE R52, R7.reuse, 0x4, R4 ;  /* 0x0000000407347825 */ /* 0x040fe200078e0204 */
[----:B------:R-:W-:Y:S03]  /*7f50*/  BAR.SYNC.DEFER_BLOCKING 0x0 ;  /* 0x0000000000007b1d */ /* 0x000fe60000010000 */
[----:B------:R-:W-:-:S04]  /*7f60*/  IMAD.WIDE R46, R7, 0x4, R136 ;  /* 0x00000004072e7825 */ /* 0x000fc800078e0288 */
[----:B------:R-:W-:Y:S01]  /*7f70*/  IMAD.WIDE R12, R7, 0x4, R12 ;  /* 0x00000004070c7825 */ /* 0x000fe200078e020c */
[----:B------:R1:W-:Y:S04]  /*7f80*/  STL.64 [R1+0x230], R52 ;  /* 0x0002303401007387 */ /* 0x0003e80000100a00 */
[----:B------:R-:W-:Y:S04]  /*7f90*/  STL.64 [R1+0x228], R46 ;  /* 0x0002282e01007387 */ /* 0x000fe80000100a00 */
[----:B------:R1:W-:Y:S04]  /*7fa0*/  STL.64 [R1+0x220], R12 ;  /* 0x0002200c01007387 */ /* 0x0003e80000100a00 */
[----:B------:R-:W-:Y:S01]  /*7fb0*/  @!PT LDS RZ, [RZ] ;  /* 0x00000000fffff984 */ /* 0x000fe20000000800 */
[----:B------:R-:W-:Y:S01]  /*7fc0*/  @!PT LDS RZ, [RZ] ;  /* 0x00000000fffff984 */ /* 0x000fe20000000800 */
[----:B------:R-:W-:Y:S01]  /*7fd0*/  @!PT LDS RZ, [RZ] ;  /* 0x00000000fffff984 */ /* 0x000fe20000000800 */
[----:B------:R-:W-:Y:S04]  /*7fe0*/  LDGSTS.E [R201+0x10000], desc[UR28][R52.64], !P6 ;  /* 0x1000000034c97fae */ /* 0x000fe8000f1a101c */
[----:B------:R-:W-:Y:S01]  /*7ff0*/  LDGSTS.E [R201+0x10200], desc[UR28][R46.64], !P6 ;  /* 0x102000002ec97fae */ /* 0x000fe2000f1a101c */
[----:B------:R-:W-:-:S03]  /*8000*/  VIADD R0, R0, 0xffffffbc ;  /* 0xffffffbc00007836 */ /* 0x000fc60000000000 */
[----:B------:R1:W-:Y:S01]  /*8010*/  LDGSTS.E [R201+0x10400], desc[UR28][R12.64], !P4 ;  /* 0x104000000cc97fae */ /* 0x0003e2000e1a101c */
[----:B----4-:R-:W-:-:S04]  /*8020*/  IMAD.WIDE R4, R7, 0x4, R58 ;  /* 0x0000000407047825 */ /* 0x010fc800078e023a */
[C---:B-1----:R-:W-:Y:S01]  /*8030*/  IMAD.WIDE R98, R7.reuse, 0x4, R40 ;  /* 0x0000000407627825 */ /* 0x042fe200078e0228 */
[----:B------:R1:W-:Y:S03]  /*8040*/  STL.64 [R1+0x648], R4 ;  /* 0x0006480401007387 */ /* 0x0003e60000100a00 */
[C---:B--2---:R-:W-:Y:S01]  /*8050*/  IMAD.WIDE R90, R7.reuse, 0x4, R38 ;  /* 0x00000004075a7825 */ /* 0x044fe200078e0226 */
[----:B------:R-:W2:Y:S03]  /*8060*/  LDL.LU.64 R60, [R1+0x40] ;  /* 0x00004000013c7983 */ /* 0x000ea60000300a00 */
[C---:B------:R-:W-:Y:S01]  /*8070*/  IMAD.WIDE R82, R7.reuse, 0x4, R50 ;  /* 0x0000000407527825 */ /* 0x040fe200078e0232 */
[----:B------:R-:W4:Y:S03]  /*8080*/  LDL.LU.64 R58, [R1+0x38] ;  /* 0x00003800013a7983 */ /* 0x000f260000300a00 */
[----:B---3--:R-:W-:Y:S01]  /*8090*/  IMAD.WIDE R74, R7, 0x4, R138 ;  /* 0x00000004074a7825 */ /* 0x008fe200078e028a */
[----:B------:R-:W3:Y:S01]  /*80a0*/  LDL.LU.64 R52, [R1+0x30] ;  /* 0x0000300001347983 */ /* 0x000ee20000300a00 */
[----:B------:R-:W-:Y:S01]  /*80b0*/  ISETP.GE.U32.AND P2, PT, R0, 0x7fffff7d, PT ;  /* 0x7fffff7d0000780c */ /* 0x000fe20003f46070 */
[----:B------:R-:W1:Y:S02]  /*80c0*/  LDC R13, c[0x0][0x3a0] ;  /* 0x0000e800ff0d7b82 */ /* 0x000e640000000800 */
[----:B------:R-:W3:Y:S04]  /*80d0*/  LDL.LU.64 R66, [R1+0x28] ;  /* 0x0000280001427983 */ /* 0x000ee80000300a00 */
[----:B------:R-:W3:Y:S02]  /*80e0*/  LDL.LU.64 R46, [R1+0x20] ;  /* 0x00002000012e7983 */ /* 0x000ee40000300a00 */
[----:B------:R-:W1:Y:S02]  /*80f0*/  LDC R0, c[0x0][0x3a0] ;  /* 0x0000e800ff007b82 */ /* 0x000e640000000800 */
[----:B------:R-:W3:Y:S04]  /*8100*/  LDL.LU.64 R40, [R1+0x18] ;  /* 0x0000180001287983 */ /* 0x000ee80000300a00 */
[----:B------:R-:W-:Y:S01]  /*8110*/  STL.64 [R1+0x218], R98 ;  /* 0x0002186201007387 */ /* 0x000fe20000100a00 */
[----:B------:R-:W-:Y:S01]  /*8120*/  ISETP.GE.U32.AND P6, PT, R6, 0x7fffff7c, PT ;  /* 0x7fffff7c0600780c */ /* 0x000fe20003fc6070 */
[----:B------:R-:W2:Y:S02]  /*8130*/  LDC R12, c[0x0][0x3a0] ;  /* 0x0000e800ff0c7b82 */ /* 0x000ea40000000800 */
[----:B------:R-:W3:Y:S04]  /*8140*/  LDL.LU.64 R38, [R1+0x10] ;  /* 0x0000100001267983 */ /* 0x000ee80000300a00 */
[----:B------:R-:W-:Y:S02]  /*8150*/  STL.64 [R1+0x640], R90 ;  /* 0x0006405a01007387 */ /* 0x000fe40000100a00 */
[----:B------:R-:W2:Y:S02]  /*8160*/  LDC R6, c[0x0][0x3a0] ;  /* 0x0000e800ff067b82 */ /* 0x000ea40000000800 */
[----:B------:R-:W3:Y:S04]  /*8170*/  LDL.LU.64 R50, [R1+0x8] ;  /* 0x0000080001327983 */ /* 0x000ee80000300a00 */
[----:B------:R-:W-:Y:S04]  /*8180*/  STL.64 [R1+0x210], R82 ;  /* 0x0002105201007387 */ /* 0x000fe80000100a00 */
[----:B------:R-:W-:Y:S04]  /*8190*/  STL.64 [R1+0x638], R74 ;  /* 0x0006384a01007387 */ /* 0x000fe80000100a00 */
[----:B------:R-:W3:Y:S01]  /*81a0*/  LDL.LU.64 R138, [R1] ;  /* 0x00000000018a7983 */ /* 0x000ee20000300a00 */
[----:B-1----:R-:W-:-:S03]  /*81b0*/  VIADD R0, R0, 0xffffffba ;  /* 0xffffffba00007836 */ /* 0x002fc60000000000 */
[----:B------:R1:W-:Y:S02]  /*81c0*/  LDGSTS.E [R201+0x10600], desc[UR28][R4.64], !P4 ;  /* 0x1060000004c97fae */ /* 0x0003e4000e1a101c */
[----:B------:R-:W-:Y:S01]  /*81d0*/  ISETP.GE.U32.AND P4, PT, R0, 0x7fffff7b, PT ;  /* 0x7fffff7b0000780c */ /* 0x000fe20003f86070 */
[----:B------:R-:W-:Y:S01]  /*81e0*/  VIADD R0, R8, 0xffffffb8 ;  /* 0xffffffb808007836 */ /* 0x000fe20000000000 */
[----:B------:R-:W-:Y:S04]  /*81f0*/  LDGSTS.E [R201+0x10800], desc[UR28][R98.64], !P3 ;  /* 0x1080000062c97fae */ /* 0x000fe8000d9a101c */
[----:B------:R-:W-:Y:S01]  /*8200*/  LDGSTS.E [R201+0x10a00], desc[UR28][R90.64], !P3 ;  /* 0x10a000005ac97fae */ /* 0x000fe2000d9a101c */
[----:B-1----:R-:W-:-:S03]  /*8210*/  VIADD R4, R13, 0xffffffb9 ;  /* 0xffffffb90d047836 */ /* 0x002fc60000000000 */
[----:B------:R-:W-:Y:S01]  /*8220*/  LDGSTS.E [R201+0x10c00], desc[UR28][R82.64], !P2 ;  /* 0x10c0000052c97fae */ /* 0x000fe2000d1a101c */
[----:B------:R-:W1:Y:S01]  /*8230*/  LDC R5, c[0x0][0x3a0] ;  /* 0x0000e800ff057b82 */ /* 0x000e620000000800 */
[----:B------:R-:W-:Y:S02]  /*8240*/  ISETP.GE.U32.AND P3, PT, R4, 0x7fffff7a, PT ;  /* 0x7fffff7a0400780c */ /* 0x000fe40003f66070 */
[----:B------:R-:W-:Y:S01]  /*8250*/  LDGSTS.E [R201+0x10e00], desc[UR28][R74.64], !P2 ;  /* 0x10e000004ac97fae */ /* 0x000fe2000d1a101c */
[----:B------:R-:W-:Y:S01]  /*8260*/  ISETP.GE.U32.AND P2, PT, R0, 0x7fffff79, PT ;  /* 0x7fffff790000780c */ /* 0x000fe20003f46070 */
[----:B------:R-:W-:-:S03]  /*8270*/  VIADD R4, R9, 0xffffffb7 ;  /* 0xffffffb709047836 */ /* 0x000fc60000000000 */
[----:B------:R-:W1:Y:S01]  /*8280*/  LDC R13, c[0x0][0x3a0] ;  /* 0x0000e800ff0d7b82 */ /* 0x000e620000000800 */
[----:B------:R-:W-:Y:S02]  /*8290*/  VIADD R0, R11, 0xffffffb6 ;  /* 0xffffffb60b007836 */ /* 0x000fe40000000000 */
[----:B--2---:R-:W-:-:S04]  /*82a0*/  IMAD.WIDE R60, R7, 0x4, R60 ;  /* 0x00000004073c7825 */ /* 0x004fc800078e023c */
[C---:B----4-:R-:W-:Y:S01]  /*82b0*/  IMAD.WIDE R58, R7.reuse, 0x4, R58 ;  /* 0x00000004073a7825 */ /* 0x050fe200078e023a */
[----:B------:R-:W-:Y:S03]  /*82c0*/  STL.64 [R1+0x200], R60 ;  /* 0x0002003c01007387 */ /* 0x000fe60000100a00 */
[C---:B---3--:R-:W-:Y:S01]  /*82d0*/  IMAD.WIDE R52, R7.reuse, 0x4, R52 ;  /* 0x0000000407347825 */ /* 0x048fe200078e0234 */
[----:B------:R-:W-:Y:S03]  /*82e0*/  LDGSTS.E [R201+0x11000], desc[UR28][R60.64], !P6 ;  /* 0x110000003cc97fae */ /* 0x000fe6000f1a101c */
[C---:B------:R-:W-:Y:S01]  /*82f0*/  IMAD.WIDE R8, R7.reuse, 0x4, R66 ;  /* 0x0000000407087825 */ /* 0x040fe200078e0242 */
[----:B------:R-:W-:Y:S03]  /*8300*/  STL.64 [R1+0x630], R58 ;  /* 0x0006303a01007387 */ /* 0x000fe60000100a00 */
[----:B------:R-:W-:Y:S01]  /*8310*/  IMAD.WIDE R46, R7, 0x4, R46 ;  /* 0x00000004072e7825 */ /* 0x000fe200078e022e */
[----:B------:R-:W-:Y:S01]  /*8320*/  LDGSTS.E [R201+0x11200], desc[UR28][R58.64], !P6 ;  /* 0x112000003ac97fae */ /* 0x000fe2000f1a101c */
[----:B------:R-:W-:-:S02]  /*8330*/  ISETP.GE.U32.AND P6, PT, R4, 0x7fffff78, PT ;  /* 0x7fffff780400780c */ /* 0x000fc40003fc6070 */
[C---:B------:R-:W-:Y:S01]  /*8340*/  IMAD.WIDE R40, R7.reuse, 0x4, R40 ;  /* 0x0000000407287825 */ /* 0x040fe200078e0228 */
[----:B------:R-:W-:Y:S03]  /*8350*/  STL.64 [R1+0x1f0], R52 ;  /* 0x0001f03401007387 */ /* 0x000fe60000100a00 */
[----:B------:R-:W-:Y:S01]  /*8360*/  VIADD R4, R10, 0xffffffb5 ;  /* 0xffffffb50a047836 */ /* 0x000fe20000000000 */
[----:B------:R-:W-:Y:S01]  /*8370*/  LDGSTS.E [R201+0x11400], desc[UR28][R52.64], !P4 ;  /* 0x1140000034c97fae */ /* 0x000fe2000e1a101c */
[----:B------:R-:W-:-:S03]  /*8380*/  IMAD.WIDE R38, R7, 0x4, R38 ;  /* 0x0000000407267825 */ /* 0x000fc600078e0226 */
[----:B------:R2:W-:Y:S04]  /*8390*/  STL.64 [R1+0x628], R8 ;  /* 0x0006280801007387 */ /* 0x0005e80000100a00 */
[----:B------:R2:W-:Y:S01]  /*83a0*/  LDGSTS.E [R201+0x11600], desc[UR28][R8.64], !P4 ;  /* 0x1160000008c97fae */ /* 0x0005e2000e1a101c */
[----:B------:R-:W-:-:S03]  /*83b0*/  IMAD.WIDE R10, R7, 0x4, R50 ;  /* 0x00000004070a7825 */ /* 0x000fc600078e0232 */
[----:B------:R-:W-:Y:S04]  /*83c0*/  STL.64 [R1+0x1e8], R46 ;  /* 0x0001e82e01007387 */ /* 0x000fe80000100a00 */
[----:B------:R-:W-:Y:S01]  /*83d0*/  LDGSTS.E [R201+0x11800], desc[UR28][R46.64], !P3 ;  /* 0x118000002ec97fae */ /* 0x000fe2000d9a101c */
[----:B--2---:R-:W2:Y:S03]  /*83e0*/  LDC R9, c[0x0][0x3a0] ;  /* 0x0000e800ff097b82 */ /* 0x004ea60000000800 */
[----:B------:R-:W-:Y:S04]  /*83f0*/  STL.64 [R1+0x620], R40 ;  /* 0x0006202801007387 */ /* 0x000fe80000100a00 */
[----:B------:R-:W-:Y:S01]  /*8400*/  LDGSTS.E [R201+0x11a00], desc[UR28][R40.64], !P3 ;  /* 0x11a0000028c97fae */ /* 0x000fe2000d9a101c */
[----:B------:R-:W3:Y:S03]  /*8410*/  LDC R8, c[0x0][0x3a0] ;  /* 0x0000e800ff087b82 */ /* 0x000ee60000000800 */
[----:B------:R-:W-:Y:S01]  /*8420*/  STL.64 [R1+0x1d8], R38 ;  /* 0x0001d82601007387 */ /* 0x000fe20000100a00 */
[----:B------:R-:W-:-:S03]  /*8430*/  ISETP.GE.U32.AND P4, PT, R0, 0x7fffff77, PT ;  /* 0x7fffff770000780c */ /* 0x000fc60003f86070 */
[----:B------:R-:W-:Y:S04]  /*8440*/  LDGSTS.E [R201+0x11c00], desc[UR28][R38.64], !P2 ;  /* 0x11c0000026c97fae */ /* 0x000fe8000d1a101c */
[----:B------:R4:W-:Y:S04]  /*8450*/  STL.64 [R1+0x618], R10 ;  /* 0x0006180a01007387 */ /* 0x0009e80000100a00 */
[----:B------:R4:W-:Y:S01]  /*8460*/  LDGSTS.E [R201+0x11e00], desc[UR28][R10.64], !P2 ;  /* 0x11e000000ac97fae */ /* 0x0009e2000d1a101c */
[----:B------:R-:W-:Y:S01]  /*8470*/  IADD3 R0, PT, PT, R12, -0x4c, RZ ;  /* 0xffffffb40c007810 */ /* 0x000fe20007ffe0ff */
[----:B------:R-:W-:Y:S01]  /*8480*/  IMAD.WIDE R50, R7, 0x4, R138 ;  /* 0x0000000407327825 */ /* 0x000fe200078e028a */
[----:B------:R-:W-:Y:S01]  /*8490*/  ISETP.GE.U32.AND P3, PT, R4, 0x7fffff76, PT ;  /* 0x7fffff760400780c */ /* 0x000fe20003f66070 */
[----:B----4-:R-:W4:Y:S02]  /*84a0*/  LDC R10, c[0x0][0x3a0] ;  /* 0x0000e800ff0a7b82 */ /* 0x010f240000000800 */
[----:B-1----:R-:W-:Y:S01]  /*84b0*/  VIADD R4, R5, 0xffffffb3 ;  /* 0xffffffb305047836 */ /* 0x002fe20000000000 */
[----:B------:R-:W-:Y:S01]  /*84c0*/  ISETP.GE.U32.AND P2, PT, R0, 0x7fffff75, PT ;  /* 0x7fffff750000780c */ /* 0x000fe20003f46070 */
[C---:B------:R-:W-:Y:S01]  /*84d0*/  IMAD.WIDE R46, R7.reuse, 0x4, R250 ;  /* 0x00000004072e7825 */ /* 0x040fe200078e02fa */
[----:B------:R-:W-:Y:S03]  /*84e0*/  STL.64 [R1+0x1c8], R50 ;  /* 0x0001c83201007387 */ /* 0x000fe60000100a00 */
[C---:B------:R-:W-:Y:S01]  /*84f0*/  IMAD.WIDE R40, R7.reuse, 0x4, R248 ;  /* 0x0000000407287825 */ /* 0x040fe200078e02f8 */
[----:B------:R-:W1:Y:S01]  /*8500*/  LDC R5, c[0x0][0x3a0] ;  /* 0x0000e800ff057b82 */ /* 0x000e620000000800 */
[----:B------:R-:W-:Y:S02]  /*8510*/  LDGSTS.E [R201+0x12000], desc[UR28][R50.64], !P6 ;  /* 0x1200000032c97fae */ /* 0x000fe4000f1a101c */
[----:B------:R-:W-:-:S02]  /*8520*/  IMAD.WIDE R38, R7, 0x4, R246 ;  /* 0x0000000407267825 */ /* 0x000fc400078e02f6 */
[----:B------:R2:W-:Y:S03]  /*8530*/  STL.64 [R1+0x610], R46 ;  /* 0x0006102e01007387 */ /* 0x0005e60000100a00 */
[----:B------:R-:W1:Y:S01]  /*8540*/  LDC R11, c[0x0][0x3a0] ;  /* 0x0000e800ff0b7b82 */ /* 0x000e620000000800 */
[----:B------:R-:W-:Y:S01]  /*8550*/  VIADD R0, R13, 0xffffffb2 ;  /* 0xffffffb20d007836 */ /* 0x000fe20000000000 */
[----:B------:R2:W-:Y:S01]  /*8560*/  LDGSTS.E [R201+0x12200], desc[UR28][R46.64], !P6 ;  /* 0x122000002ec97fae */ /* 0x0005e2000f1a101c */
[----:B------:R-:W-:Y:S01]  /*8570*/  ISETP.GE.U32.AND P6, PT, R4, 0x7fffff74, PT ;  /* 0x7fffff740400780c */ /* 0x000fe20003fc6070 */
[----:B------:R-:W-:Y:S02]  /*8580*/  VIADD R4, R6, 0xffffffb1 ;  /* 0xffffffb106047836 */ /* 0x000fe40000000000 */
[----:B------:R3:W-:Y:S01]  /*8590*/  STL.64 [R1+0x1c0], R40 ;  /* 0x0001c02801007387 */ /* 0x0007e20000100a00 */
[C---:B------:R-:W-:Y:S01]  /*85a0*/  IMAD.WIDE R12, R7.reuse, 0x4, R146 ;  /* 0x00000004070c7825 */ /* 0x040fe200078e0292 */
[----:B------:R-:W1:Y:S02]  /*85b0*/  LDC R6, c[0x0][0x3a0] ;  /* 0x0000e800ff067b82 */ /* 0x000e640000000800 */
[----:B------:R3:W-:Y:S01]  /*85c0*/  LDGSTS.E [R201+0x12400], desc[UR28][R40.64], !P4 ;  /* 0x1240000028c97fae */ /* 0x0007e2000e1a101c */
[----:B--2---:R-:W-:-:S03]  /*85d0*/  IMAD.WIDE R46, R7, 0x4, R140 ;  /* 0x00000004072e7825 */ /* 0x004fc600078e028c */
[----:B------:R2:W-:Y:S04]  /*85e0*/  STL.64 [R1+0x608], R38 ;  /* 0x0006082601007387 */ /* 0x0005e80000100a00 */
[----:B------:R2:W-:Y:S01]  /*85f0*/  LDGSTS.E [R201+0x12600], desc[UR28][R38.64], !P4 ;  /* 0x1260000026c97fae */ /* 0x0005e2000e1a101c */
[----:B------:R-:W-:Y:S01]  /*8600*/  ISETP.GE.U32.AND P4, PT, R0, 0x7fffff73, PT ;  /* 0x7fffff730000780c */ /* 0x000fe20003f86070 */
[----:B---3--:R-:W-:Y:S02]  /*8610*/  IMAD.WIDE R40, R7, 0x4, R142 ;  /* 0x0000000407287825 */ /* 0x008fe400078e028e */
[----:B------:R3:W-:Y:S02]  /*8620*/  LDGSTS.E [R201+0x12800], desc[UR28][R46.64], !P3 ;  /* 0x128000002ec97fae */ /* 0x0007e4000d9a101c */
[----:B------:R-:W-:-:S02]  /*8630*/  VIADD R0, R9, 0xffffffb0 ;  /* 0xffffffb009007836 */ /* 0x000fc40000000000 */
[----:B------:R1:W-:Y:S01]  /*8640*/  LDGSTS.E [R201+0x12a00], desc[UR28][R40.64], !P3 ;  /* 0x12a0000028c97fae */ /* 0x0003e2000d9a101c */
[----:B------:R-:W1:Y:S01]  /*8650*/  LDC R9, c[0x0][0x3a0] ;  /* 0x0000e800ff097b82 */ /* 0x000e620000000800 */
[----:B--2---:R-:W-:Y:S01]  /*8660*/  IMAD.WIDE R38, R7, 0x4, R144 ;  /* 0x0000000407267825 */ /* 0x004fe200078e0290 */
[----:B------:R-:W-:Y:S01]  /*8670*/  ISETP.GE.U32.AND P3, PT, R4, 0x7fffff72, PT ;  /* 0x7fffff720400780c */ /* 0x000fe20003f66070 */
[----:B------:R3:W-:Y:S02]  /*8680*/  STL.64 [R1+0x1b0], R46 ;  /* 0x0001b02e01007387 */ /* 0x0007e40000100a00 */
[----:B------:R-:W-:Y:S02]  /*8690*/  VIADD R4, R8, 0xffffffaf ;  /* 0xffffffaf08047836 */ /* 0x000fe40000000000 */
[----:B------:R2:W-:Y:S01]  /*86a0*/  LDGSTS.E [R201+0x12c00], desc[UR28][R38.64], !P2 ;  /* 0x12c0000026c97fae */ /* 0x0005e2000d1a101c */
[----:B------:R-:W1:Y:S03]  /*86b0*/  LDC R8, c[0x0][0x3a0] ;  /* 0x0000e800ff087b82 */ /* 0x000e660000000800 */
[----:B------:R1:W-:Y:S01]  /*86c0*/  LDGSTS.E [R201+0x12e00], desc[UR28][R12.64], !P2 ;  /* 0x12e000000cc97fae */ /* 0x0003e2000d1a101c */
[----:B------:R-:W-:Y:S01]  /*86d0*/  ISETP.GE.U32.AND P2, PT, R0, 0x7fffff71, PT ;  /* 0x7fffff710000780c */ /* 0x000fe20003f46070 */
[----:B----4-:R-:W-:-:S02]  /*86e0*/  VIADD R0, R10, 0xffffffae ;  /* 0xffffffae0a007836 */ /* 0x010fc40000000000 */
[----:B------:R1:W-:Y:S01]  /*86f0*/  STL.64 [R1+0x600], R40 ;  /* 0x0006002801007387 */ /* 0x0003e20000100a00 */
[C---:B---3--:R-:W-:Y:S01]  /*8700*/  IMAD.WIDE R46, R7.reuse, 0x4, R148 ;  /* 0x00000004072e7825 */ /* 0x048fe200078e0294 */
[----:B------:R-:W3:Y:S02]  /*8710*/  LDC R10, c[0x0][0x3a0] ;  /* 0x0000e800ff0a7b82 */ /* 0x000ee40000000800 */
[----:B------:R2:W-:Y:S04]  /*8720*/  STL.64 [R1+0x1a0], R38 ;  /* 0x0001a02601007387 */ /* 0x0005e80000100a00 */
[----:B------:R4:W-:Y:S01]  /*8730*/  STL.64 [R1+0x5f8], R12 ;  /* 0x0005f80c01007387 */ /* 0x0009e20000100a00 */
[----:B-1----:R-:W-:-:S03]  /*8740*/  IMAD.WIDE R40, R7, 0x4, R150 ;  /* 0x0000000407287825 */ /* 0x002fc600078e0296 */
[----:B------:R1:W-:Y:S01]  /*8750*/  LDGSTS.E [R201+0x13000], desc[UR28][R46.64], !P6 ;  /* 0x130000002ec97fae */ /* 0x0003e2000f1a101c */
[----:B--2---:R-:W-:-:S03]  /*8760*/  IMAD.WIDE R38, R7, 0x4, R152 ;  /* 0x0000000407267825 */ /* 0x004fc600078e0298 */
[----:B------:R2:W-:Y:S01]  /*8770*/  LDGSTS.E [R201+0x13200], desc[UR28][R40.64], !P6 ;  /* 0x1320000028c97fae */ /* 0x0005e2000f1a101c */
[----:B----4-:R-:W-:Y:S01]  /*8780*/  IMAD.WIDE R12, R7, 0x4, R154 ;  /* 0x00000004070c7825 */ /* 0x010fe200078e029a */
[----:B------:R-:W-:Y:S02]  /*8790*/  ISETP.GE.U32.AND P6, PT, R4, 0x7fffff70, PT ;  /* 0x7fffff700400780c */ /* 0x000fe40003fc6070 */
[----:B------:R4:W-:Y:S01]  /*87a0*/  LDGSTS.E [R201+0x13400], desc[UR28][R38.64], !P4 ;  /* 0x1340000026c97fae */ /* 0x0009e2000e1a101c */
[----:B------:R-:W-:-:S03]  /*87b0*/  VIADD R4, R5, 0xffffffad ;  /* 0xffffffad05047836 */ /* 0x000fc60000000000 */
[----:B------:R1:W-:Y:S01]  /*87c0*/  STL.64 [R1+0x198], R46 ;  /* 0x0001982e01007387 */ /* 0x0003e20000100a00 */
[----:B------:R-:W3:Y:S03]  /*87d0*/  LDC R5, c[0x0][0x3a0] ;  /* 0x0000e800ff057b82 */ /* 0x000ee60000000800 */
[----:B------:R2:W-:Y:S01]  /*87e0*/  LDGSTS.E [R201+0x13600], desc[UR28][R12.64], !P4 ;  /* 0x136000000cc97fae */ /* 0x0005e2000e1a101c */
[----:B------:R-:W-:Y:S01]  /*87f0*/  ISETP.GE.U32.AND P4, PT, R0, 0x7fffff6f, PT ;  /* 0x7fffff6f0000780c */ /* 0x000fe20003f86070 */
[----:B------:R-:W-:Y:S02]  /*8800*/  VIADD R0, R11, 0xffffffac ;  /* 0xffffffac0b007836 */ /* 0x000fe40000000000 */
[----:B------:R2:W-:Y:S01]  /*8810*/  STL.64 [R1+0x5f0], R40 ;  /* 0x0005f02801007387 */ /* 0x0005e20000100a00 */
[----:B------:R-:W3:Y:S01]  /*8820*/  LDC R11, c[0x0][0x3a0] ;  /* 0x0000e800ff0b7b82 */ /* 0x000ee20000000800 */
[----:B-1----:R-:W-:-:S02]  /*8830*/  IMAD.WIDE R46, R7, 0x4, R156 ;  /* 0x00000004072e7825 */ /* 0x002fc400078e029c */
[----:B------:R4:W-:Y:S04]  /*8840*/  STL.64 [R1+0x188], R38 ;  /* 0x0001882601007387 */ /* 0x0009e80000100a00 */
[----:B------:R1:W-:Y:S01]  /*8850*/  STL.64 [R1+0x5e0], R12 ;  /* 0x0005e00c01007387 */ /* 0x0003e20000100a00 */
[----:B--2---:R-:W-:-:S03]  /*8860*/  IMAD.WIDE R40, R7, 0x4, R158 ;  /* 0x0000000407287825 */ /* 0x004fc600078e029e */
[----:B------:R2:W-:Y:S01]  /*8870*/  STL.64 [R1+0x178], R46 ;  /* 0x0001782e01007387 */ /* 0x0005e20000100a00 */
[----:B----4-:R-:W-:-:S03]  /*8880*/  IMAD.WIDE R38, R7, 0x4, R160 ;  /* 0x0000000407267825 */ /* 0x010fc600078e02a0 */
[----:B------:R2:W-:Y:S01]  /*8890*/  LDGSTS.E [R201+0x13800], desc[UR28][R46.64], !P3 ;  /* 0x138000002ec97fae */ /* 0x0005e2000d9a101c */
[----:B-1----:R-:W-:-:S03]  /*88a0*/  IMAD.WIDE R12, R7, 0x4, R162 ;  /* 0x00000004070c7825 */ /* 0x002fc600078e02a2 */
[----:B------:R1:W-:Y:S04]  /*88b0*/  STL.64 [R1+0x5d8], R40 ;  /* 0x0005d82801007387 */ /* 0x0003e80000100a00 */
[----:B------:R1:W-:Y:S01]  /*88c0*/  LDGSTS.E [R201+0x13a00], desc[UR28][R40.64], !P3 ;  /* 0x13a0000028c97fae */ /* 0x0003e2000d9a101c */
[----:B------:R-:W-:Y:S01]  /*88d0*/  ISETP.GE.U32.AND P3, PT, R4, 0x7fffff6e, PT ;  /* 0x7fffff6e0400780c */ /* 0x000fe20003f66070 */
[----:B------:R-:W-:Y:S02]  /*88e0*/  VIADD R4, R6, 0xffffffab ;  /* 0xffffffab06047836 */ /* 0x000fe40000000000 */
[C---:B--2---:R-:W-:Y:S01]  /*88f0*/  IMAD.WIDE R46, R7.reuse, 0x4, R164 ;  /* 0x00000004072e7825 */ /* 0x044fe200078e02a4 */
[----:B------:R2:W-:Y:S01]  /*8900*/  STL.64 [R1+0x170], R38 ;  /* 0x0001702601007387 */ /* 0x0005e20000100a00 */
[----:B------:R-:W4:Y:S03]  /*8910*/  LDC R6, c[0x0][0x3a0] ;  /* 0x0000e800ff067b82 */ /* 0x000f260000000800 */
[----:B------:R2:W-:Y:S01]  /*8920*/  LDGSTS.E [R201+0x13c00], desc[UR28][R38.64], !P2 ;  /* 0x13c0000026c97fae */ /* 0x0005e2000d1a101c */
[----:B-1----:R-:W-:-:S03]  /*8930*/  IMAD.WIDE R40, R7, 0x4, R166 ;  /* 0x0000000407287825 */ /* 0x002fc600078e02a6 */
[----:B------:R1:W-:Y:S04]  /*8940*/  STL.64 [R1+0x5d0], R12 ;  /* 0x0005d00c01007387 */ /* 0x0003e80000100a00 */
[----:B------:R1:W-:Y:S01]  /*8950*/  LDGSTS.E [R201+0x13e00], desc[UR28][R12.64], !P2 ;  /* 0x13e000000cc97fae */ /* 0x0003e2000d1a101c */
[----:B------:R-:W-:Y:S01]  /*8960*/  ISETP.GE.U32.AND P2, PT, R0, 0x7fffff6d, PT ;  /* 0x7fffff6d0000780c */ /* 0x000fe20003f46070 */
[----:B------:R-:W-:Y:S02]  /*8970*/  VIADD R0, R9, 0xffffffaa ;  /* 0xffffffaa09007836 */ /* 0x000fe40000000000 */
[C---:B--2---:R-:W-:Y:S01]  /*8980*/  IMAD.WIDE R38, R7.reuse, 0x4, R168 ;  /* 0x0000000407267825 */ /* 0x044fe200078e02a8 */
[----:B------:R2:W-:Y:S01]  /*8990*/  LDGSTS.E [R201+0x14000], desc[UR28][R46.64], !P6 ;  /* 0x140000002ec97fae */ /* 0x0005e2000f1a101c */
[----:B------:R-:W4:Y:S03]  /*89a0*/  LDC R9, c[0x0][0x3a0] ;  /* 0x0000e800ff097b82 */ /* 0x000f260000000800 */
[----:B------:R2:W-:Y:S01]  /*89b0*/  LDGSTS.E [R201+0x14200], desc[UR28][R40.64], !P6 ;  /* 0x1420000028c97fae */ /* 0x0005e2000f1a101c */
[----:B-1----:R-:W-:Y:S01]  /*89c0*/  IMAD.WIDE R12, R7, 0x4, R170 ;  /* 0x00000004070c7825 */ /* 0x002fe200078e02aa */
[----:B------:R-:W-:-:S02]  /*89d0*/  ISETP.GE.U32.AND P6, PT, R4, 0x7fffff6c, PT ;  /* 0x7fffff6c0400780c */ /* 0x000fc40003fc6070 */
[----:B------:R1:W-:Y:S01]  /*89e0*/  LDGSTS.E [R201+0x14400], desc[UR28][R38.64], !P4 ;  /* 0x1440000026c97fae */ /* 0x0003e2000e1a101c */
[----:B------:R-:W-:-:S03]  /*89f0*/  VIADD R4, R8, 0xffffffa9 ;  /* 0xffffffa908047836 */ /* 0x000fc60000000000 */
[----:B------:R1:W-:Y:S01]  /*8a00*/  LDGSTS.E [R201+0x14600], desc[UR28][R12.64], !P4 ;  /* 0x146000000cc97fae */ /* 0x0003e2000e1a101c */
[----:B------:R-:W-:Y:S01]  /*8a10*/  ISETP.GE.U32.AND P4, PT, R0, 0x7fffff6b, PT ;  /* 0x7fffff6b0000780c */ /* 0x000fe20003f86070 */
[----:B------:R-:W4:Y:S01]  /*8a20*/  LDC R8, c[0x0][0x3a0] ;  /* 0x0000e800ff087b82 */ /* 0x000f220000000800 */
[----:B---3--:R-:W-:Y:S01]  /*8a30*/  IADD3 R0, PT, PT, R10, -0x58, RZ ;  /* 0xffffffa80a007810 */ /* 0x008fe20007ffe0ff */
[----:B------:R2:W-:Y:S04]  /*8a40*/  STL.64 [R1+0x160], R46 ;  /* 0x0001602e01007387 */ /* 0x0005e80000100a00 */
[----:B------:R3:W-:Y:S02]  /*8a50*/  STL.64 [R1+0x5c0], R40 ;  /* 0x0005c02801007387 */ /* 0x0007e40000100a00 */
[----:B------:R-:W4:Y:S02]  /*8a60*/  LDC R10, c[0x0][0x3a0] ;  /* 0x0000e800ff0a7b82 */ /* 0x000f240000000800 */
[----:B------:R1:W-:Y:S01]  /*8a70*/  STL.64 [R1+0x150], R38 ;  /* 0x0001502601007387 */ /* 0x0003e20000100a00 */
[----:B--2---:R-:W-:-:S03]  /*8a80*/  IMAD.WIDE R46, R7, 0x4, R172 ;  /* 0x00000004072e7825 */ /* 0x004fc600078e02ac */
[----:B------:R2:W-:Y:S01]  /*8a90*/  STL.64 [R1+0x5b8], R12 ;  /* 0x0005b80c01007387 */ /* 0x0005e20000100a00 */
[----:B---3--:R-:W-:-:S03]  /*8aa0*/  IMAD.WIDE R40, R7, 0x4, R174 ;  /* 0x0000000407287825 */ /* 0x008fc600078e02ae */
[----:B------:R3:W-:Y:S01]  /*8ab0*/  STL.64 [R1+0x148], R46 ;  /* 0x0001482e01007387 */ /* 0x0007e20000100a00 */
[----:B-1----:R-:W-:-:S03]  /*8ac0*/  IMAD.WIDE R38, R7, 0x4, R176 ;  /* 0x0000000407267825 */ /* 0x002fc600078e02b0 */
[----:B------:R3:W-:Y:S01]  /*8ad0*/  LDGSTS.E [R201+0x14800], desc[UR28][R46.64], !P3 ;  /* 0x148000002ec97fae */ /* 0x0007e2000d9a101c */
[----:B--2---:R-:W-:-:S03]  /*8ae0*/  IMAD.WIDE R12, R7, 0x4, R178 ;  /* 0x00000004070c7825 */ /* 0x004fc600078e02b2 */
[----:B------:R1:W-:Y:S04]  /*8af0*/  STL.64 [R1+0x5b0], R40 ;  /* 0x0005b02801007387 */ /* 0x0003e80000100a00 */
[----:B------:R1:W-:Y:S01]  /*8b00*/  LDGSTS.E [R201+0x14a00], desc[UR28][R40.64], !P3 ;  /* 0x14a0000028c97fae */ /* 0x0003e2000d9a101c */
[----:B------:R-:W-:Y:S01]  /*8b10*/  ISETP.GE.U32.AND P3, PT, R4, 0x7fffff6a, PT ;  /* 0x7fffff6a0400780c */ /* 0x000fe20003f66070 */
[----:B---3--:R-:W-:Y:S02]  /*8b20*/  IMAD.WIDE R46, R7, 0x4, R180 ;  /* 0x00000004072e7825 */ /* 0x008fe400078e02b4 */
[----:B------:R2:W-:Y:S02]  /*8b30*/  STL.64 [R1+0x138], R38 ;  /* 0x0001382601007387 */ /* 0x0005e40000100a00 */
[----:B------:R-:W-:-:S02]  /*8b40*/  VIADD R4, R5, 0xffffffa7 ;  /* 0xffffffa705047836 */ /* 0x000fc40000000000 */
[----:B------:R2:W-:Y:S01]  /*8b50*/  LDGSTS.E [R201+0x14c00], desc[UR28][R38.64], !P2 ;  /* 0x14c0000026c97fae */ /* 0x0005e2000d1a101c */
[----:B------:R-:W3:Y:S01]  /*8b60*/  LDC R5, c[0x0][0x3a0] ;  /* 0x0000e800ff057b82 */ /* 0x000ee20000000800 */
[C---:B-1----:R-:W-:Y:S02]  /*8b70*/  IMAD.WIDE R40, R7.reuse, 0x4, R182 ;  /* 0x0000000407287825 */ /* 0x042fe400078e02b6 */
[----:B------:R1:W-:Y:S04]  /*8b80*/  STL.64 [R1+0x5a0], R12 ;  /* 0x0005a00c01007387 */ /* 0x0003e80000100a00 */
[----:B------:R1:W-:Y:S01]  /*8b90*/  LDGSTS.E [R201+0x14e00], desc[UR28][R12.64], !P2 ;  /* 0x14e000000cc97fae */ /* 0x0003e2000d1a101c */
[----:B------:R-:W-:Y:S01]  /*8ba0*/  ISETP.GE.U32.AND P2, PT, R0, 0x7fffff69, PT ;  /* 0x7fffff690000780c */ /* 0x000fe20003f46070 */
[----:B--2---:R-:W-:-:S02]  /*8bb0*/  IMAD.WIDE R38, R7, 0x4, R184 ;  /* 0x0000000407267825 */ /* 0x004fc400078e02b8 */
[----:B------:R2:W-:Y:S02]  /*8bc0*/  LDGSTS.E [R201+0x15000], desc[UR28][R46.64], !P6 ;  /* 0x150000002ec97fae */ /* 0x0005e4000f1a101c */
[----:B------:R-:W-:Y:S02]  /*8bd0*/  VIADD R0, R11, 0xffffffa6 ;  /* 0xffffffa60b007836 */ /* 0x000fe40000000000 */
[----:B------:R2:W-:Y:S01]  /*8be0*/  LDGSTS.E [R201+0x15200], desc[UR28][R40.64], !P6 ;  /* 0x1520000028c97fae */ /* 0x0005e2000f1a101c */
[----:B-1----:R-:W-:Y:S01]  /*8bf0*/  IMAD.WIDE R12, R7, 0x4, R186 ;  /* 0x00000004070c7825 */ /* 0x002fe200078e02ba */
[----:B------:R-:W-:Y:S02]  /*8c00*/  ISETP.GE.U32.AND P6, PT, R4, 0x7fffff68, PT ;  /* 0x7fffff680400780c */ /* 0x000fe40003fc6070 */
[----:B------:R1:W-:Y:S01]  /*8c10*/  LDGSTS.E [R201+0x15400], desc[UR28][R38.64], !P4 ;  /* 0x1540000026c97fae */ /* 0x0003e2000e1a101c */
[----:B------:R-:W3:Y:S03]  /*8c20*/  LDC R11, c[0x0][0x3a0] ;  /* 0x0000e800ff0b7b82 */ /* 0x000ee60000000800 */
[----:B------:R2:W-:Y:S01]  /*8c30*/  STL.64 [R1+0x128], R46 ;  /* 0x0001282e01007387 */ /* 0x0005e20000100a00 */
[----:B----4-:R-:W-:-:S03]  /*8c40*/  VIADD R4, R6, 0xffffffa5 ;  /* 0xffffffa506047836 */ /* 0x010fc60000000000 */
[----:B------:R4:W-:Y:S01]  /*8c50*/  LDGSTS.E [R201+0x15600], desc[UR28][R12.64], !P4 ;  /* 0x156000000cc97fae */ /* 0x0009e2000e1a101c */
[----:B------:R-:W-:-:S03]  /*8c60*/  ISETP.GE.U32.AND P4, PT, R0, 0x7fffff67, PT ;  /* 0x7fffff670000780c */ /* 0x000fc60003f86070 */
[----:B------:R1:W-:Y:S01]  /*8c70*/  STL.64 [R1+0x598], R40 ;  /* 0x0005982801007387 */ /* 0x0003e20000100a00 */
[----:B--2---:R-:W-:-:S03]  /*8c80*/  IMAD.WIDE R46, R7, 0x4, R188 ;  /* 0x00000004072e7825 */ /* 0x004fc600078e02bc */
[----:B------:R2:W-:Y:S01]  /*8c90*/  STL.64 [R1+0x120], R38 ;  /* 0x0001202601007387 */ /* 0x0005e20000100a00 */
[----:B------:R-:W3:Y:S03]  /*8ca0*/  LDC R6, c[0x0][0x3a0] ;  /* 0x0000e800ff067b82 */ /* 0x000ee60000000800 */
[----:B------:R4:W-:Y:S01]  /*8cb0*/  STL.64 [R1+0x588], R12 ;  /* 0x0005880c01007387 */ /* 0x0009e20000100a00 */
[----:B-1----:R-:W-:-:S03]  /*8cc0*/  IMAD.WIDE R40, R7, 0x4, R190 ;  /* 0x0000000407287825 */ /* 0x002fc600078e02be */
[----:B------:R1:W-:Y:S01]  /*8cd0*/  STL.64 [R1+0x110], R46 ;  /* 0x0001102e01007387 */ /* 0x0003e20000100a00 */
[----:B--2---:R-:W-:-:S03]  /*8ce0*/  IMAD.WIDE R38, R7, 0x4, R192 ;  /* 0x0000000407267825 */ /* 0x004fc600078e02c0 */
[----:B------:R1:W-:Y:S01]  /*8cf0*/  LDGSTS.E [R201+0x15800], desc[UR28][R46.64], !P3 ;  /* 0x158000002ec97fae */ /* 0x0003e2000d9a101c */
[----:B----4-:R-:W-:-:S03]  /*8d00*/  IMAD.WIDE R12, R7, 0x4, R194 ;  /* 0x00000004070c7825 */ /* 0x010fc600078e02c2 */
[----:B------:R2:W-:Y:S01]  /*8d10*/  STL.64 [R1+0x578], R40 ;  /* 0x0005782801007387 */ /* 0x0005e20000100a00 */
[----:B------:R-:W-:-:S03]  /*8d20*/  VIADD R0, R9, 0xffffffa4 ;  /* 0xffffffa409007836 */ /* 0x000fc60000000000 */
[----:B------:R2:W-:Y:S01]  /*8d30*/  LDGSTS.E [R201+0x15a00], desc[UR28][R40.64], !P3 ;  /* 0x15a0000028c97fae */ /* 0x0005e2000d9a101c */
[----:B------:R-:W-:Y:S01]  /*8d40*/  ISETP.GE.U32.AND P3, PT, R4, 0x7fffff66, PT ;  /* 0x7fffff660400780c */ /* 0x000fe20003f66070 */
[----:B------:R-:W-:Y:S01]  /*8d50*/  VIADD R4, R8, 0xffffffa3 ;  /* 0xffffffa308047836 */ /* 0x000fe20000000000 */
[----:B------:R-:W4:Y:S01]  /*8d60*/  LDC R9, c[0x0][0x3a0] ;  /* 0x0000e800ff097b82 */ /* 0x000f220000000800 */
[C---:B-1----:R-:W-:Y:S01]  /*8d70*/  IMAD.WIDE R46, R7.reuse, 0x4, R196 ;  /* 0x00000004072e7825 */ /* 0x042fe200078e02c4 */
[----:B------:R1:W-:Y:S04]  /*8d80*/  STL.64 [R1+0x100], R38 ;  /* 0x0001002601007387 */ /* 0x0003e80000100a00 */
[----:B------:R1:W-:Y:S02]  /*8d90*/  LDGSTS.E [R201+0x15c00], desc[UR28][R38.64], !P2 ;  /* 0x15c0000026c97fae */ /* 0x0003e4000d1a101c */
[----:B------:R-:W3:Y:S01]  /*8da0*/  LDC R8, c[0x0][0x3a0] ;  /* 0x0000e800ff087b82 */ /* 0x000ee20000000800 */
[----:B--2---:R-:W-:Y:S01]  /*8db0*/  IMAD.WIDE R40, R7, 0x4, R202 ;  /* 0x0000000407287825 */ /* 0x004fe200078e02ca */
[----:B------:R2:W-:Y:S04]  /*8dc0*/  STL.64 [R1+0x568], R12 ;  /* 0x0005680c01007387 */ /* 0x0005e80000100a00 */
[----:B------:R2:W-:Y:S01]  /*8dd0*/  LDGSTS.E [R201+0x15e00], desc[UR28][R12.64], !P2 ;  /* 0x15e000000cc97fae */ /* 0x0005e2000d1a101c */
[----:B------:R-:W-:Y:S01]  /*8de0*/  ISETP.GE.U32.AND P2, PT, R0, 0x7fffff65, PT ;  /* 0x7fffff650000780c */ /* 0x000fe20003f46070 */
[----:B------:R-:W-:-:S02]  /*8df0*/  VIADD R0, R10, 0xffffffa2 ;  /* 0xffffffa20a007836 */ /* 0x000fc40000000000 */
[C---:B-1----:R-:W-:Y:S01]  /*8e00*/  IMAD.WIDE R38, R7.reuse, 0x4, R204 ;  /* 0x0000000407267825 */ /* 0x042fe200078e02cc */
[----:B------:R1:W-:Y:S01]  /*8e10*/  LDGSTS.E [R201+0x16000], desc[UR28][R46.64], !P6 ;  /* 0x160000002ec97fae */ /* 0x0003e2000f1a101c */
[----:B------:R-:W3:Y:S03]  /*8e20*/  LDC R10, c[0x0][0x3a0] ;  /* 0x0000e800ff0a7b82 */ /* 0x000ee60000000800 */
[----:B------:R1:W-:Y:S01]  /*8e30*/  LDGSTS.E [R201+0x16200], desc[UR28][R40.64], !P6 ;  /* 0x1620000028c97fae */ /* 0x0003e2000f1a101c */
[----:B--2---:R-:W-:Y:S01]  /*8e40*/  IMAD.WIDE R12, R7, 0x4, R206 ;  /* 0x00000004070c7825 */ /* 0x004fe200078e02ce */
[----:B------:R-:W-:Y:S02]  /*8e50*/  ISETP.GE.U32.AND P6, PT, R4, 0x7fffff64, PT ;  /* 0x7fffff640400780c */ /* 0x000fe40003fc6070 */
[----:B------:R2:W-:Y:S04]  /*8e60*/  LDGSTS.E [R201+0x16400], desc[UR28][R38.64], !P4 ;  /* 0x1640000026c97fae */ /* 0x0005e8000e1a101c */
[----:B------:R1:W-:Y:S04]  /*8e70*/  STL.64 [R1+0xf8], R46 ;  /* 0x0000f82e01007387 */ /* 0x0003e80000100a00 */
[----:B------:R2:W-:Y:S01]  /*8e80*/  LDGSTS.E [R201+0x16600], desc[UR28][R12.64], !P4 ;  /* 0x166000000cc97fae */ /* 0x0005e2000e1a101c */
[----:B------:R-:W-:-:S03]  /*8e90*/  ISETP.GE.U32.AND P4, PT, R0, 0x7fffff63, PT ;  /* 0x7fffff630000780c */ /* 0x000fc60003f86070 */
[----:B------:R2:W-:Y:S01]  /*8ea0*/  STL.64 [R1+0x548], R40 ;  /* 0x0005482801007387 */ /* 0x0005e20000100a00 */
[----:B-1----:R-:W-:-:S03]  /*8eb0*/  IMAD.WIDE R46, R7, 0x4, R208 ;  /* 0x00000004072e7825 */ /* 0x002fc600078e02d0 */
[----:B------:R1:W-:Y:S04]  /*8ec0*/  STL.64 [R1+0x70], R38 ;  /* 0x0000702601007387 */ /* 0x0003e80000100a00 */
[----:B------:R4:W-:Y:S01]  /*8ed0*/  STL.64 [R1+0x520], R12 ;  /* 0x0005200c01007387 */ /* 0x0009e20000100a00 */
[----:B--2---:R-:W-:-:S03]  /*8ee0*/  IMAD.WIDE R40, R7, 0x4, R210 ;  /* 0x0000000407287825 */ /* 0x004fc600078e02d2 */
[----:B------:R2:W-:Y:S01]  /*8ef0*/  STL.64 [R1+0x68], R46 ;  /* 0x0000682e01007387 */ /* 0x0005e20000100a00 */
[----:B-1----:R-:W-:-:S03]  /*8f00*/  IMAD.WIDE R38, R7, 0x4, R212 ;  /* 0x0000000407267825 */ /* 0x002fc600078e02d4 */
[----:B------:R2:W-:Y:S01]  /*8f10*/  LDGSTS.E [R201+0x16800], desc[UR28][R46.64], !P3 ;  /* 0x168000002ec97fae */ /* 0x0005e2000d9a101c */
[----:B----4-:R-:W-:-:S03]  /*8f20*/  IMAD.WIDE R12, R7, 0x4, R214 ;  /* 0x00000004070c7825 */ /* 0x010fc600078e02d6 */
[----:B------:R1:W-:Y:S04]  /*8f30*/  STL.64 [R1+0x4f0], R40 ;  /* 0x0004f02801007387 */ /* 0x0003e80000100a00 */
[----:B------:R1:W-:Y:S01]  /*8f40*/  LDGSTS.E [R201+0x16a00], desc[UR28][R40.64], !P3 ;  /* 0x16a0000028c97fae */ /* 0x0003e2000d9a101c */
[----:B--2---:R-:W-:-:S03]  /*8f50*/  IMAD.WIDE R46, R7, 0x4, R216 ;  /* 0x00000004072e7825 */ /* 0x004fc600078e02d8 */
[----:B------:R2:W-:Y:S04]  /*8f60*/  STL.64 [R1+0x60], R38 ;  /* 0x0000602601007387 */ /* 0x0005e80000100a00 */
[----:B------:R2:W-:Y:S01]  /*8f70*/  LDGSTS.E [R201+0x16c00], desc[UR28][R38.64], !P2 ;  /* 0x16c0000026c97fae */ /* 0x0005e2000d1a101c */
[----:B-1----:R-:W-:-:S03]  /*8f80*/  IMAD.WIDE R40, R7, 0x4, R218 ;  /* 0x0000000407287825 */ /* 0x002fc600078e02da */
        /* <DEDUP_REMOVED lines=13> */
[----:B------:R-:W-:Y:S01]  /*9060*/  STL.64 [R1+0x48], R46 ;  /* 0x0000482e01007387 */ /* 0x000fe20000100a00 */
[----:B--2---:R-:W-:-:S03]  /*9070*/  IMAD.WIDE R38, R7, 0x4, R228 ;  /* 0x0000000407267825 */ /* 0x004fc600078e02e4 */
[----:B------:R-:W-:Y:S04]  /*9080*/  STL.64 [R1+0x470], R40 ;  /* 0x0004702801007387 */ /* 0x000fe80000100a00 */
[----:B------:R2:W-:Y:S04]  /*9090*/  STL.64 [R1+0x40], R38 ;  /* 0x0000402601007387 */ /* 0x0005e80000100a00 */
[----:B------:R-:W4:Y:S01]  /*90a0*/  LDL.LU.64 R50, [R1+0x80] ;  /* 0x0000800001327983 */ /* 0x000f220000300a00 */
[----:B---3--:R-:W-:Y:S02]  /*90b0*/  VIADD R4, R5, 0xffffffa1 ;  /* 0xffffffa105047836 */ /* 0x008fe40000000000 */
[----:B------:R-:W-:Y:S01]  /*90c0*/  VIADD R0, R11, 0xffffffa0 ;  /* 0xffffffa00b007836 */ /* 0x000fe20000000000 */
[----:B------:R1:W-:Y:S01]  /*90d0*/  LDGSTS.E [R201+0x17600], desc[UR28][R12.64], !P4 ;  /* 0x176000000cc97fae */ /* 0x0003e2000e1a101c */
[----:B------:R-:W-:Y:S01]  /*90e0*/  IMAD.WIDE R52, R7, 0x4, R234 ;  /* 0x0000000407347825 */ /* 0x000fe200078e02ea */
[----:B------:R-:W-:Y:S01]  /*90f0*/  ISETP.GE.U32.AND P3, PT, R4, 0x7fffff62, PT ;  /* 0x7fffff620400780c */ /* 0x000fe20003f66070 */
[----:B------:R-:W3:Y:S01]  /*9100*/  LDC R5, c[0x0][0x3a0] ;  /* 0x0000e800ff057b82 */ /* 0x000ee20000000800 */
[----:B------:R-:W-:Y:S01]  /*9110*/  ISETP.GE.U32.AND P2, PT, R0, 0x7fffff61, PT ;  /* 0x7fffff610000780c */ /* 0x000fe20003f46070 */
[----:B------:R-:W-:-:S02]  /*9120*/  VIADD R4, R6, 0xffffff9f ;  /* 0xffffff9f06047836 */ /* 0x000fc40000000000 */
[----:B------:R-:W-:-:S03]  /*9130*/  VIADD R0, R9, 0xffffff9e ;  /* 0xffffff9e09007836 */ /* 0x000fc60000000000 */
[----:B------:R-:W-:Y:S01]  /*9140*/  ISETP.GE.U32.AND P6, PT, R4, 0x7fffff60, PT ;  /* 0x7fffff600400780c */ /* 0x000fe20003fc6070 */
[C---:B------:R-:W-:Y:S01]  /*9150*/  IMAD.WIDE R58, R7.reuse, 0x4, R240 ;  /* 0x00000004073a7825 */ /* 0x040fe200078e02f0 */
[----:B------:R-:W3:Y:S03]  /*9160*/  LDC R11, c[0x0][0x3a0] ;  /* 0x0000e800ff0b7b82 */ /* 0x000ee60000000800 */
[----:B-1----:R-:W-:Y:S01]  /*9170*/  IMAD.WIDE R12, R7, 0x4, R230 ;  /* 0x00000004070c7825 */ /* 0x002fe200078e02e6 */
[----:B------:R-:W-:Y:S01]  /*9180*/  LDGSTS.E [R201+0x17800], desc[UR28][R46.64], !P3 ;  /* 0x178000002ec97fae */ /* 0x000fe2000d9a101c */
[----:B------:R-:W-:-:S03]  /*9190*/  ISETP.GE.U32.AND P4, PT, R0, 0x7fffff5f, PT ;  /* 0x7fffff5f0000780c */ /* 0x000fc60003f86070 */
[----:B------:R-:W-:Y:S01]  /*91a0*/  LDGSTS.E [R201+0x17a00], desc[UR28][R40.64], !P3 ;  /* 0x17a0000028c97fae */ /* 0x000fe2000d9a101c */
[----:B------:R-:W1:Y:S03]  /*91b0*/  LDC R6, c[0x0][0x3a0] ;  /* 0x0000e800ff067b82 */ /* 0x000e660000000800 */
[----:B------:R2:W-:Y:S04]  /*91c0*/  LDGSTS.E [R201+0x17c00], desc[UR28][R38.64], !P2 ;  /* 0x17c0000026c97fae */ /* 0x0005e8000d1a101c */
[----:B------:R3:W-:Y:S01]  /*91d0*/  STL.64 [R1+0x440], R12 ;  /* 0x0004400c01007387 */ /* 0x0007e20000100a00 */
[C---:B------:R-:W-:Y:S01]  /*91e0*/  IMAD.WIDE R144, R7.reuse, 0x4, R244 ;  /* 0x0000000407907825 */ /* 0x040fe200078e02f4 */
[----:B------:R-:W1:Y:S02]  /*91f0*/  LDC R9, c[0x0][0x3a0] ;  /* 0x0000e800ff097b82 */ /* 0x000e640000000800 */
[----:B------:R-:W4:Y:S01]  /*9200*/  LDL.LU.64 R60, [R1+0x78] ;  /* 0x00007800013c7983 */ /* 0x000f220000300a00 */
[----:B--2---:R-:W-:-:S03]  /*9210*/  IMAD.WIDE R38, R7, 0x4, R232 ;  /* 0x0000000407267825 */ /* 0x004fc600078e02e8 */
[----:B------:R-:W2:Y:S01]  /*9220*/  LDL.LU.64 R40, [R1+0x90] ;  /* 0x0000900001287983 */ /* 0x000ea20000300a00 */
[----:B------:R-:W-:-:S03]  /*9230*/  IMAD.WIDE R46, R7, 0x4, R236 ;  /* 0x00000004072e7825 */ /* 0x000fc600078e02ec */
[----:B------:R3:W-:Y:S04]  /*9240*/  LDGSTS.E [R201+0x17e00], desc[UR28][R12.64], !P2 ;  /* 0x17e000000cc97fae */ /* 0x0007e8000d1a101c */
[----:B------:R3:W-:Y:S01]  /*9250*/  STL.64 [R1+0x38], R38 ;  /* 0x0000382601007387 */ /* 0x0007e20000100a00 */
[----:B------:R-:W-:Y:S01]  /*9260*/  VIADD R4, R8, 0xffffff9d ;  /* 0xffffff9d08047836 */ /* 0x000fe20000000000 */
[----:B------:R-:W-:Y:S01]  /*9270*/  IADD3 R0, PT, PT, R10, -0x64, RZ ;  /* 0xffffff9c0a007810 */ /* 0x000fe20007ffe0ff */
[----:B------:R-:W1:Y:S01]  /*9280*/  LDC R8, c[0x0][0x3a0] ;  /* 0x0000e800ff087b82 */ /* 0x000e620000000800 */
[----:B------:R-:W-:Y:S04]  /*9290*/  STL.64 [R1+0x418], R52 ;  /* 0x0004183401007387 */ /* 0x000fe80000100a00 */
[----:B------:R-:W-:Y:S01]  /*92a0*/  LDGSTS.E [R201+0x18000], desc[UR28][R38.64], !P6 ;  /* 0x1800000026c97fae */ /* 0x000fe2000f1a101c */
[----:B------:R-:W-:Y:S01]  /*92b0*/  ISETP.GE.U32.AND P3, PT, R4, 0x7fffff5e, PT ;  /* 0x7fffff5e0400780c */ /* 0x000fe20003f66070 */
[C---:B---3--:R-:W-:Y:S01]  /*92c0*/  IMAD.WIDE R12, R7.reuse, 0x4, R238 ;  /* 0x00000004070c7825 */ /* 0x048fe200078e02ee */
[----:B------:R-:W3:Y:S01]  /*92d0*/  LDC R10, c[0x0][0x3a0] ;  /* 0x0000e800ff0a7b82 */ /* 0x000ee20000000800 */
[----:B------:R-:W-:Y:S04]  /*92e0*/  LDGSTS.E [R201+0x18200], desc[UR28][R52.64], !P6 ;  /* 0x1820000034c97fae */ /* 0x000fe8000f1a101c */
[----:B------:R1:W-:Y:S04]  /*92f0*/  LDGSTS.E [R201+0x18400], desc[UR28][R46.64], !P4 ;  /* 0x184000002ec97fae */ /* 0x0003e8000e1a101c */
[----:B------:R-:W3:Y:S04]  /*9300*/  LDL.LU.64 R38, [R1+0x88] ;  /* 0x0000880001267983 */ /* 0x000ee80000300a00 */
[----:B------:R1:W-:Y:S04]  /*9310*/  STL.64 [R1+0x30], R46 ;  /* 0x0000302e01007387 */ /* 0x0003e80000100a00 */
[----:B------:R-:W3:Y:S04]  /*9320*/  LDL.LU.64 R138, [R1+0xa0] ;  /* 0x0000a000018a7983 */ /* 0x000ee80000300a00 */
[----:B------:R4:W-:Y:S01]  /*9330*/  STL.64 [R1+0x410], R12 ;  /* 0x0004100c01007387 */ /* 0x0009e20000100a00 */
[----:B-1----:R-:W-:-:S03]  /*9340*/  IMAD.WIDE R46, R7, 0x4, R242 ;  /* 0x00000004072e7825 */ /* 0x002fc600078e02f2 */
[----:B------:R4:W-:Y:S04]  /*9350*/  LDGSTS.E [R201+0x18600], desc[UR28][R12.64], !P4 ;  /* 0x186000000cc97fae */ /* 0x0009e8000e1a101c */
[----:B------:R1:W-:Y:S04]  /*9360*/  STL.64 [R1+0x28], R58 ;  /* 0x0000283a01007387 */ /* 0x0003e80000100a00 */
[----:B------:R1:W-:Y:S04]  /*9370*/  STL.64 [R1+0x3e0], R46 ;  /* 0x0003e02e01007387 */ /* 0x0003e80000100a00 */
[----:B------:R-:W3:Y:S04]  /*9380*/  LDL.LU.64 R52, [R1+0x98] ;  /* 0x0000980001347983 */ /* 0x000ee80000300a00 */
[----:B------:R-:W-:Y:S04]  /*9390*/  LDGSTS.E [R201+0x18800], desc[UR28][R58.64], !P3 ;  /* 0x188000003ac97fae */ /* 0x000fe8000d9a101c */
[----:B------:R-:W-:Y:S01]  /*93a0*/  LDGSTS.E [R201+0x18a00], desc[UR28][R46.64], !P3 ;  /* 0x18a000002ec97fae */ /* 0x000fe2000d9a101c */
[----:B----4-:R-:W-:-:S03]  /*93b0*/  IMAD.WIDE R12, R7, 0x4, R50 ;  /* 0x00000004070c7825 */ /* 0x010fc600078e0232 */
[----:B------:R-:W4:Y:S04]  /*93c0*/  LDL.LU.64 R50, [R1+0xb0] ;  /* 0x0000b00001327983 */ /* 0x000f280000300a00 */
[----:B------:R2:W-:Y:S04]  /*93d0*/  STL.64 [R1+0x3d8], R12 ;  /* 0x0003d80c01007387 */ /* 0x0005e80000100a00 */
[----:B-1----:R-:W4:Y:S04]  /*93e0*/  LDL.LU.64 R58, [R1+0xa8] ;  /* 0x0000a800013a7983 */ /* 0x002f280000300a00 */
[----:B------:R-:W4:Y:S01]  /*93f0*/  LDL.LU.64 R46, [R1+0xc0] ;  /* 0x0000c000012e7983 */ /* 0x000f220000300a00 */
[----:B------:R-:W-:Y:S01]  /*9400*/  ISETP.GE.U32.AND P2, PT, R0, 0x7fffff5d, PT ;  /* 0x7fffff5d0000780c */ /* 0x000fe20003f46070 */
[----:B------:R-:W-:-:S02]  /*9410*/  VIADD R4, R5, 0xffffff9b ;  /* 0xffffff9b05047836 */ /* 0x000fc40000000000 */
[----:B------:R-:W-:Y:S01]  /*9420*/  VIADD R0, R11, 0xffffff9a ;  /* 0xffffff9a0b007836 */ /* 0x000fe20000000000 */
[----:B------:R-:W1:Y:S02]  /*9430*/  LDC R5, c[0x0][0x3a0] ;  /* 0x0000e800ff057b82 */ /* 0x000e640000000800 */
[----:B------:R-:W-:Y:S02]  /*9440*/  ISETP.GE.U32.AND P6, PT, R4, 0x7fffff5c, PT ;  /* 0x7fffff5c0400780c */ /* 0x000fe40003fc6070 */
[----:B------:R-:W-:-:S05]  /*9450*/  ISETP.GE.U32.AND P4, PT, R0, 0x7fffff5b, PT ;  /* 0x7fffff5b0000780c */ /* 0x000fca0003f86070 */
[----:B------:R-:W-:Y:S01]  /*9460*/  LDGSTS.E [R201+0x18c00], desc[UR28][R144.64], !P2 ;  /* 0x18c0000090c97fae */ /* 0x000fe2000d1a101c */
[----:B------:R-:W1:Y:S03]  /*9470*/  LDC R11, c[0x0][0x3a0] ;  /* 0x0000e800ff0b7b82 */ /* 0x000e660000000800 */
[----:B------:R1:W-:Y:S01]  /*9480*/  LDGSTS.E [R201+0x18e00], desc[UR28][R12.64], !P2 ;  /* 0x18e000000cc97fae */ /* 0x0003e2000d1a101c */
[----:B--2---:R-:W-:-:S04]  /*9490*/  IMAD.WIDE R66, R7, 0x4, R40 ;  /* 0x0000000407427825 */ /* 0x004fc800078e0228 */
[C---:B------:R-:W-:Y:S01]  /*94a0*/  IMAD.WIDE R142, R7.reuse, 0x4, R60 ;  /* 0x00000004078e7825 */ /* 0x040fe200078e023c */
[----:B------:R2:W-:Y:S03]  /*94b0*/  STL.64 [R1+0x3b8], R66 ;  /* 0x0003b84201007387 */ /* 0x0005e60000100a00 */
[----:B------:R-:W-:Y:S01]  /*94c0*/  VIADD R4, R6, 0xffffff99 ;  /* 0xffffff9906047836 */ /* 0x000fe20000000000 */
[----:B------:R-:W-:Y:S01]  /*94d0*/  LDGSTS.E [R201+0x19000], desc[UR28][R142.64], !P6 ;  /* 0x190000008ec97fae */ /* 0x000fe2000f1a101c */
[----:B---3--:R-:W-:-:S04]  /*94e0*/  IMAD.WIDE R140, R7, 0x4, R38 ;  /* 0x00000004078c7825 */ /* 0x008fc800078e0226 */
[----:B-1----:R-:W-:Y:S01]  /*94f0*/  IMAD.WIDE R12, R7, 0x4, R138 ;  /* 0x00000004070c7825 */ /* 0x002fe200078e028a */
[----:B------:R-:W3:Y:S01]  /*9500*/  LDL.LU.64 R38, [R1+0xb8] ;  /* 0x0000b80001267983 */ /* 0x000ee20000300a00 */
[----:B------:R-:W1:Y:S03]  /*9510*/  LDC R6, c[0x0][0x3a0] ;  /* 0x0000e800ff067b82 */ /* 0x000e660000000800 */
[----:B------:R-:W3:Y:S04]  /*9520*/  LDL.LU.64 R60, [R1+0xd0] ;  /* 0x0000d000013c7983 */ /* 0x000ee80000300a00 */
[----:B------:R-:W3:Y:S04]  /*9530*/  LDL.LU.64 R40, [R1+0xc8] ;  /* 0x0000c80001287983 */ /* 0x000ee80000300a00 */
[----:B------:R1:W-:Y:S01]  /*9540*/  STL.64 [R1+0x3a0], R12 ;  /* 0x0003a00c01007387 */ /* 0x0003e20000100a00 */
[----:B------:R-:W-:-:S03]  /*9550*/  ISETP.GE.U32.AND P3, PT, R4, 0x7fffff5a, PT ;  /* 0x7fffff5a0400780c */ /* 0x000fc60003f66070 */
[----:B------:R-:W3:Y:S01]  /*9560*/  LDL.LU.64 R138, [R1+0xe0] ;  /* 0x0000e000018a7983 */ /* 0x000ee20000300a00 */
[----:B------:R-:W-:-:S03]  /*9570*/  IMAD.WIDE R52, R7, 0x4, R52 ;  /* 0x0000000407347825 */ /* 0x000fc600078e0234 */
[----:B------:R2:W-:Y:S04]  /*9580*/  LDGSTS.E [R201+0x19200], desc[UR28][R66.64], !P6 ;  /* 0x1920000042c97fae */ /* 0x0005e8000f1a101c */
[----:B------:R-:W-:Y:S04]  /*9590*/  LDGSTS.E [R201+0x19400], desc[UR28][R140.64], !P4 ;  /* 0x194000008cc97fae */ /* 0x000fe8000e1a101c */
[----:B------:R1:W-:Y:S04]  /*95a0*/  LDGSTS.E [R201+0x19600], desc[UR28][R12.64], !P4 ;  /* 0x196000000cc97fae */ /* 0x0003e8000e1a101c */
[----:B------:R1:W-:Y:S04]  /*95b0*/  STL.64 [R1+0x20], R52 ;  /* 0x0000203401007387 */ /* 0x0003e80000100a00 */
[----:B------:R-:W-:Y:S01]  /*95c0*/  LDGSTS.E [R201+0x19800], desc[UR28][R52.64], !P3 ;  /* 0x1980000034c97fae */ /* 0x000fe2000d9a101c */
[----:B----4-:R-:W-:-:S05]  /*95d0*/  IMAD.WIDE R50, R7, 0x4, R50 ;  /* 0x0000000407327825 */ /* 0x010fca00078e0232 */
[----:B------:R4:W-:Y:S01]  /*95e0*/  STL.64 [R1+0x390], R50 ;  /* 0x0003903201007387 */ /* 0x0009e20000100a00 */
[----:B--2---:R-:W-:-:S03]  /*95f0*/  IMAD.WIDE R66, R7, 0x4, R58 ;  /* 0x0000000407427825 */ /* 0x004fc600078e023a */
[----:B------:R-:W-:Y:S01]  /*9600*/  LDGSTS.E [R201+0x19a00], desc[UR28][R50.64], !P3 ;  /* 0x19a0000032c97fae */ /* 0x000fe2000d9a101c */
[----:B-1----:R-:W-:-:S03]  /*9610*/  IMAD.WIDE R12, R7, 0x4, R46 ;  /* 0x00000004070c7825 */ /* 0x002fc600078e022e */
[----:B------:R-:W2:Y:S04]  /*9620*/  LDL.LU.64 R46, [R1+0xd8] ;  /* 0x0000d800012e7983 */ /* 0x000ea80000300a00 */
[----:B------:R-:W2:Y:S04]  /*9630*/  LDL.LU.64 R58, [R1+0xf0] ;  /* 0x0000f000013a7983 */ /* 0x000ea80000300a00 */
[----:B------:R1:W-:Y:S04]  /*9640*/  STL.64 [R1+0x18], R66 ;  /* 0x0000184201007387 */ /* 0x0003e80000100a00 */
[----:B------:R1:W-:Y:S04]  /*9650*/  STL.64 [R1+0x380], R12 ;  /* 0x0003800c01007387 */ /* 0x0003e80000100a00 */
[----:B------:R-:W2:Y:S04]  /*9660*/  LDL.LU.64 R52, [R1+0xe8] ;  /* 0x0000e80001347983 */ /* 0x000ea80000300a00 */
[----:B----4-:R-:W4:Y:S01]  /*9670*/  LDL.LU.64 R50, [R1+0x118] ;  /* 0x0001180001327983 */ /* 0x010f220000300a00 */
[----:B------:R-:W-:-:S02]  /*9680*/  VIADD R0, R9, 0xffffff98 ;  /* 0xffffff9809007836 */ /* 0x000fc40000000000 */
[----:B------:R-:W-:Y:S01]  /*9690*/  VIADD R4, R8, 0xffffff97 ;  /* 0xffffff9708047836 */ /* 0x000fe20000000000 */
[----:B------:R-:W1:Y:S02]  /*96a0*/  LDC R9, c[0x0][0x3a0] ;  /* 0x0000e800ff097b82 */ /* 0x000e640000000800 */
[----:B------:R-:W-:Y:S01]  /*96b0*/  ISETP.GE.U32.AND P2, PT, R0, 0x7fffff59, PT ;  /* 0x7fffff590000780c */ /* 0x000fe20003f46070 */
[----:B------:R-:W-:Y:S01]  /*96c0*/  VIADD R0, R10, 0xffffff96 ;  /* 0xffffff960a007836 */ /* 0x000fe20000000000 */
[----:B------:R-:W-:-:S04]  /*96d0*/  ISETP.GE.U32.AND P6, PT, R4, 0x7fffff58, PT ;  /* 0x7fffff580400780c */ /* 0x000fc80003fc6070 */
[----:B------:R-:W1:Y:S01]  /*96e0*/  LDC R8, c[0x0][0x3a0] ;  /* 0x0000e800ff087b82 */ /* 0x000e620000000800 */
[----:B------:R-:W-:-:S06]  /*96f0*/  ISETP.GE.U32.AND P4, PT, R0, 0x7fffff57, PT ;  /* 0x7fffff570000780c */ /* 0x000fcc0003f86070 */
[----:B------:R1:W-:Y:S01]  /*9700*/  LDGSTS.E [R201+0x19c00], desc[UR28][R66.64], !P2 ;  /* 0x19c0000042c97fae */ /* 0x0003e2000d1a101c */
[----:B------:R-:W-:Y:S01]  /*9710*/  VIADD R4, R5, 0xffffff95 ;  /* 0xffffff9505047836 */ /* 0x000fe20000000000 */
[----:B------:R-:W2:Y:S02]  /*9720*/  LDC R10, c[0x0][0x3a0] ;  /* 0x0000e800ff0a7b82 */ /* 0x000ea40000000800 */
[----:B------:R1:W-:Y:S01]  /*9730*/  LDGSTS.E [R201+0x19e00], desc[UR28][R12.64], !P2 ;  /* 0x19e000000cc97fae */ /* 0x0003e2000d1a101c */
[----:B---3--:R-:W-:-:S04]  /*9740*/  IMAD.WIDE R38, R7, 0x4, R38 ;  /* 0x0000000407267825 */ /* 0x008fc800078e0226 */
[C---:B------:R-:W-:Y:S01]  /*9750*/  IMAD.WIDE R82, R7.reuse, 0x4, R60 ;  /* 0x0000000407527825 */ /* 0x040fe200078e023c */
[----:B------:R3:W-:Y:S03]  /*9760*/  STL.64 [R1+0x10], R38 ;  /* 0x0000102601007387 */ /* 0x0007e60000100a00 */
[C---:B------:R-:W-:Y:S01]  /*9770*/  IMAD.WIDE R74, R7.reuse, 0x4, R40 ;  /* 0x00000004074a7825 */ /* 0x040fe200078e0228 */
[----:B------:R-:W-:Y:S03]  /*9780*/  STL.64 [R1+0x370], R82 ;  /* 0x0003705201007387 */ /* 0x000fe60000100a00 */
[----:B-1----:R-:W-:Y:S01]  /*9790*/  IMAD.WIDE R66, R7, 0x4, R138 ;  /* 0x0000000407427825 */ /* 0x002fe200078e028a */
[----:B------:R-:W4:Y:S01]  /*97a0*/  LDL.LU.64 R60, [R1+0x108] ;  /* 0x00010800013c7983 */ /* 0x000f220000300a00 */
[----:B------:R-:W-:Y:S01]  /*97b0*/  ISETP.GE.U32.AND P3, PT, R4, 0x7fffff56, PT ;  /* 0x7fffff560400780c */ /* 0x000fe20003f66070 */
[----:B------:R-:W1:Y:S02]  /*97c0*/  LDC R12, c[0x0][0x3a0] ;  /* 0x0000e800ff0c7b82 */ /* 0x000e640000000800 */
[----:B------:R-:W4:Y:S04]  /*97d0*/  LDL.LU.64 R40, [R1+0x140] ;  /* 0x0001400001287983 */ /* 0x000f280000300a00 */
[----:B------:R-:W-:Y:S01]  /*97e0*/  STL.64 [R1+0x8], R74 ;  /* 0x0000084a01007387 */ /* 0x000fe20000100a00 */
[----:B------:R-:W-:Y:S01]  /*97f0*/  VIADD R0, R11, 0xffffff94 ;  /* 0xffffff940b007836 */ /* 0x000fe20000000000 */
[----:B------:R-:W1:Y:S02]  /*9800*/  LDC R5, c[0x0][0x3a0] ;  /* 0x0000e800ff057b82 */ /* 0x000e640000000800 */
[----:B------:R-:W-:Y:S04]  /*9810*/  LDGSTS.E [R201+0x1a000], desc[UR28][R38.64], !P6 ;  /* 0x1a00000026c97fae */ /* 0x000fe8000f1a101c */
[----:B------:R1:W-:Y:S01]  /*9820*/  STL.64 [R1+0x360], R66 ;  /* 0x0003604201007387 */ /* 0x0003e20000100a00 */
[----:B------:R-:W-:Y:S01]  /*9830*/  VIADD R4, R6, 0xffffff93 ;  /* 0xffffff9306047836 */ /* 0x000fe20000000000 */
[----:B------:R-:W-:Y:S01]  /*9840*/  ISETP.GE.U32.AND P2, PT, R0, 0x7fffff55, PT ;  /* 0x7fffff550000780c */ /* 0x000fe20003f46070 */
[----:B------:R-:W1:Y:S01]  /*9850*/  LDC R11, c[0x0][0x3a0] ;  /* 0x0000e800ff0b7b82 */ /* 0x000e620000000800 */
[----:B------:R-:W-:Y:S04]  /*9860*/  LDGSTS.E [R201+0x1a200], desc[UR28][R82.64], !P6 ;  /* 0x1a20000052c97fae */ /* 0x000fe8000f1a101c */
[----:B---3--:R-:W3:Y:S03]  /*9870*/  LDL.LU.64 R38, [R1+0x130] ;  /* 0x0001300001267983 */ /* 0x008ee60000300a00 */
[----:B------:R-:W1:Y:S01]  /*9880*/  LDC R6, c[0x0][0x3a0] ;  /* 0x0000e800ff067b82 */ /* 0x000e620000000800 */
[----:B------:R-:W3:Y:S04]  /*9890*/  LDL.LU.64 R138, [R1+0x168] ;  /* 0x00016800018a7983 */ /* 0x000ee80000300a00 */
[----:B------:R-:W-:Y:S04]  /*98a0*/  LDGSTS.E [R201+0x1a400], desc[UR28][R74.64], !P4 ;  /* 0x1a4000004ac97fae */ /* 0x000fe8000e1a101c */
[----:B------:R1:W-:Y:S01]  /*98b0*/  LDGSTS.E [R201+0x1a600], desc[UR28][R66.64], !P4 ;  /* 0x1a60000042c97fae */ /* 0x0003e2000e1a101c */
[----:B------:R-:W-:Y:S01]  /*98c0*/  ISETP.GE.U32.AND P6, PT, R4, 0x7fffff54, PT ;  /* 0x7fffff540400780c */ /* 0x000fe20003fc6070 */
[----:B------:R-:W-:-:S02]  /*98d0*/  VIADD R0, R9, 0xffffff92 ;  /* 0xffffff9209007836 */ /* 0x000fc40000000000 */
[----:B------:R-:W-:Y:S02]  /*98e0*/  VIADD R4, R8, 0xffffff91 ;  /* 0xffffff9108047836 */ /* 0x000fe40000000000 */
[----:B--2---:R-:W-:-:S04]  /*98f0*/  IMAD.WIDE R46, R7, 0x4, R46 ;  /* 0x00000004072e7825 */ /* 0x004fc800078e022e */
[C---:B-1----:R-:W-:Y:S01]  /*9900*/  IMAD.WIDE R66, R7.reuse, 0x4, R58 ;  /* 0x0000000407427825 */ /* 0x042fe200078e023a */
[----:B------:R1:W-:Y:S04]  /*9910*/  STL.64 [R1], R46 ;  /* 0x0000002e01007387 */ /* 0x0003e80000100a00 */
[----:B------:R2:W-:Y:S04]  /*9920*/  STL.64 [R1+0x348], R66 ;  /* 0x0003484201007387 */ /* 0x0005e80000100a00 */
[----:B------:R-:W3:Y:S01]  /*9930*/  LDL.LU.64 R58, [R1+0x158] ;  /* 0x00015800013a7983 */ /* 0x000ee20000300a00 */
[----:B------:R-:W-:-:S03]  /*9940*/  IMAD.WIDE R250, R7, 0x4, R52 ;  /* 0x0000000407fa7825 */ /* 0x000fc600078e0234 */
[----:B------:R-:W-:Y:S01]  /*9950*/  LDGSTS.E [R201+0x1a800], desc[UR28][R46.64], !P3 ;  /* 0x1a8000002ec97fae */ /* 0x000fe2000d9a101c */
[----:B----4-:R-:W-:-:S03]  /*9960*/  IMAD.WIDE R8, R7, 0x4, R50 ;  /* 0x0000000407087825 */ /* 0x010fc600078e0232 */
[----:B------:R-:W4:Y:S04]  /*9970*/  LDL.LU.64 R52, [R1+0x190] ;  /* 0x0001900001347983 */ /* 0x000f280000300a00 */
[----:B------:R2:W-:Y:S04]  /*9980*/  STL.64 [R1+0x338], R8 ;  /* 0x0003380801007387 */ /* 0x0005e80000100a00 */
[----:B------:R-:W4:Y:S04]  /*9990*/  LDL.LU.64 R50, [R1+0x180] ;  /* 0x0001800001327983 */ /* 0x000f280000300a00 */
[----:B-1----:R-:W4:Y:S01]  /*99a0*/  LDL.LU.64 R46, [R1+0x1b8] ;  /* 0x0001b800012e7983 */ /* 0x002f220000300a00 */
[----:B------:R-:W-:-:S03]  /*99b0*/  ISETP.GE.U32.AND P4, PT, R0, 0x7fffff53, PT ;  /* 0x7fffff530000780c */ /* 0x000fc60003f86070 */
[----:B------:R2:W-:Y:S01]  /*99c0*/  LDGSTS.E [R201+0x1aa00], desc[UR28][R66.64], !P3 ;  /* 0x1aa0000042c97fae */ /* 0x0005e2000d9a101c */
[----:B------:R-:W-:Y:S02]  /*99d0*/  IADD3 R0, PT, PT, R10, -0x70, RZ ;  /* 0xffffff900a007810 */ /* 0x000fe40007ffe0ff */
[----:B------:R-:W1:Y:S01]  /*99e0*/  LDC R10, c[0x0][0x3a0] ;  /* 0x0000e800ff0a7b82 */ /* 0x000e620000000800 */
[----:B------:R-:W-:Y:S04]  /*99f0*/  LDGSTS.E [R201+0x1ac00], desc[UR28][R250.64], !P2 ;  /* 0x1ac00000fac97fae */ /* 0x000fe8000d1a101c */
[----:B------:R1:W-:Y:S01]  /*9a00*/  LDGSTS.E [R201+0x1ae00], desc[UR28][R8.64], !P2 ;  /* 0x1ae0000008c97fae */ /* 0x0003e2000d1a101c */
[----:B------:R-:W-:Y:S01]  /*9a10*/  ISETP.GE.U32.AND P2, PT, R0, 0x7fffff51, PT ;  /* 0x7fffff510000780c */ /* 0x000fe20003f46070 */
[----:B------:R-:W-:-:S02]  /*9a20*/  VIADD R0, R12, 0xffffff8e ;  /* 0xffffff8e0c007836 */ /* 0x000fc40000000000 */
[----:B--2---:R-:W-:-:S04]  /*9a30*/  IMAD.WIDE R66, R7, 0x4, R40 ;  /* 0x0000000407427825 */ /* 0x004fc800078e0228 */
[C---:B------:R-:W-:Y:S01]  /*9a40*/  IMAD.WIDE R248, R7.reuse, 0x4, R60 ;  /* 0x0000000407f87825 */ /* 0x040fe200078e023c */
[----:B------:R2:W-:Y:S03]  /*9a50*/  STL.64 [R1+0x108], R66 ;  /* 0x0001084201007387 */ /* 0x0005e60000100a00 */
[C---:B---3--:R-:W-:Y:S01]  /*9a60*/  IMAD.WIDE R246, R7.reuse, 0x4, R38 ;  /* 0x0000000407f67825 */ /* 0x048fe200078e0226 */
[----:B------:R-:W3:Y:S03]  /*9a70*/  LDL.LU.64 R60, [R1+0x1a8] ;  /* 0x0001a800013c7983 */ /* 0x000ee60000300a00 */
[C---:B------:R-:W-:Y:S01]  /*9a80*/  IMAD.WIDE R244, R7.reuse, 0x4, R58 ;  /* 0x0000000407f47825 */ /* 0x040fe200078e023a */
[----:B------:R-:W3:Y:S03]  /*9a90*/  LDL.LU.64 R40, [R1+0x1e0] ;  /* 0x0001e00001287983 */ /* 0x000ee60000300a00 */
[C---:B----4-:R-:W-:Y:S01]  /*9aa0*/  IMAD.WIDE R74, R7.reuse, 0x4, R52 ;  /* 0x00000004074a7825 */ /* 0x050fe200078e0234 */
[----:B------:R-:W4:Y:S03]  /*9ab0*/  LDL.LU.64 R38, [R1+0x1d0] ;  /* 0x0001d00001267983 */ /* 0x000f260000300a00 */
[C---:B------:R-:W-:Y:S01]  /*9ac0*/  IMAD.WIDE R242, R7.reuse, 0x4, R50 ;  /* 0x0000000407f27825 */ /* 0x040fe200078e0232 */
[----:B------:R-:W-:Y:S01]  /*9ad0*/  LDGSTS.E [R201+0x1b000], desc[UR28][R248.64], !P6 ;  /* 0x1b000000f8c97fae */ /* 0x000fe2000f1a101c */
[----:B------:R-:W-:Y:S01]  /*9ae0*/  ISETP.GE.U32.AND P3, PT, R4, 0x7fffff52, PT ;  /* 0x7fffff520400780c */ /* 0x000fe20003f66070 */
[----:B-1----:R-:W1:Y:S01]  /*9af0*/  LDC R9, c[0x0][0x3a0] ;  /* 0x0000e800ff097b82 */ /* 0x002e620000000800 */
[C---:B------:R-:W-:Y:S01]  /*9b00*/  IMAD.WIDE R12, R7.reuse, 0x4, R138 ;  /* 0x00000004070c7825 */ /* 0x040fe200078e028a */
[----:B------:R2:W-:Y:S04]  /*9b10*/  LDGSTS.E [R201+0x1b200], desc[UR28][R66.64], !P6 ;  /* 0x1b20000042c97fae */ /* 0x0005e8000f1a101c */
[----:B------:R1:W-:Y:S02]  /*9b20*/  STL.64 [R1+0x118], R12 ;  /* 0x0001180c01007387 */ /* 0x0003e40000100a00 */
[----:B------:R-:W1:Y:S02]  /*9b30*/  LDC R8, c[0x0][0x3a0] ;  /* 0x0000e800ff087b82 */ /* 0x000e640000000800 */
[----:B------:R-:W4:Y:S04]  /*9b40*/  LDL.LU.64 R138, [R1+0x208] ;  /* 0x00020800018a7983 */ /* 0x000f280000300a00 */
[----:B------:R-:W-:Y:S01]  /*9b50*/  STL.64 [R1+0x320], R74 ;  /* 0x0003204a01007387 */ /* 0x000fe20000100a00 */
[----:B--2---:R-:W-:-:S03]  /*9b60*/  IMAD.WIDE R66, R7, 0x4, R46 ;  /* 0x0000000407427825 */ /* 0x004fc600078e022e */
[----:B------:R-:W2:Y:S04]  /*9b70*/  LDL.LU.64 R58, [R1+0x1f8] ;  /* 0x0001f800013a7983 */ /* 0x000ea80000300a00 */
[----:B------:R-:W2:Y:S04]  /*9b80*/  LDL.LU.64 R52, [R1+0x240] ;  /* 0x0002400001347983 */ /* 0x000ea80000300a00 */
[----:B------:R-:W2:Y:S04]  /*9b90*/  LDL.LU.64 R50, [R1+0x238] ;  /* 0x0002380001327983 */ /* 0x000ea80000300a00 */
[----:B------:R2:W-:Y:S04]  /*9ba0*/  STL.64 [R1+0x310], R66 ;  /* 0x0003104201007387 */ /* 0x0005e80000100a00 */
[----:B------:R-:W2:Y:S04]  /*9bb0*/  LDL.LU.64 R46, [R1+0x258] ;  /* 0x00025800012e7983 */ /* 0x000ea80000300a00 */
[----:B------:R-:W-:Y:S04]  /*9bc0*/  LDGSTS.E [R201+0x1b400], desc[UR28][R246.64], !P4 ;  /* 0x1b400000f6c97fae */ /* 0x000fe8000e1a101c */
[----:B------:R1:W-:Y:S01]  /*9bd0*/  LDGSTS.E [R201+0x1b600], desc[UR28][R12.64], !P4 ;  /* 0x1b6000000cc97fae */ /* 0x0003e2000e1a101c */
[----:B------:R-:W-:Y:S01]  /*9be0*/  ISETP.GE.U32.AND P4, PT, R0, 0x7fffff4f, PT ;  /* 0x7fffff4f0000780c */ /* 0x000fe20003f86070 */
[----:B------:R-:W-:-:S02]  /*9bf0*/  VIADD R0, R11, 0xffffff8c ;  /* 0xffffff8c0b007836 */ /* 0x000fc40000000000 */
[----:B------:R-:W-:Y:S04]  /*9c00*/  LDGSTS.E [R201+0x1b800], desc[UR28][R244.64], !P3 ;  /* 0x1b800000f4c97fae */ /* 0x000fe8000d9a101c */
[----:B------:R-:W-:Y:S01]  /*9c10*/  LDGSTS.E [R201+0x1ba00], desc[UR28][R74.64], !P3 ;  /* 0x1ba000004ac97fae */ /* 0x000fe2000d9a101c */
[----:B------:R-:W-:Y:S02]  /*9c20*/  VIADD R4, R5, 0xffffff8f ;  /* 0xffffff8f05047836 */ /* 0x000fe40000000000 */
[----:B------:R-:W2:Y:S01]  /*9c30*/  LDC R5, c[0x0][0x3a0] ;  /* 0x0000e800ff057b82 */ /* 0x000ea20000000800 */
[----:B------:R-:W-:Y:S04]  /*9c40*/  LDGSTS.E [R201+0x1bc00], desc[UR28][R242.64], !P2 ;  /* 0x1bc00000f2c97fae */ /* 0x000fe8000d1a101c */
[----:B------:R2:W-:Y:S01]  /*9c50*/  LDGSTS.E [R201+0x1be00], desc[UR28][R66.64], !P2 ;  /* 0x1be0000042c97fae */ /* 0x0005e2000d1a101c */
[----:B------:R-:W-:Y:S01]  /*9c60*/  ISETP.GE.U32.AND P2, PT, R0, 0x7fffff4d, PT ;  /* 0x7fffff4d0000780c */ /* 0x000fe20003f46070 */
[----:B------:R-:W-:-:S02]  /*9c70*/  VIADD R0, R10, 0xffffff8a ;  /* 0xffffff8a0a007836 */ /* 0x000fc40000000000 */
[C---:B---3--:R-:W-:Y:S01]  /*9c80*/  IMAD.WIDE R240, R7.reuse, 0x4, R60 ;  /* 0x0000000407f07825 */ /* 0x048fe200078e023c */
[----:B------:R-:W-:Y:S01]  /*9c90*/  ISETP.GE.U32.AND P6, PT, R4, 0x7fffff50, PT ;  /* 0x7fffff500400780c */ /* 0x000fe20003fc6070 */
[----:B-1----:R-:W1:Y:S08]  /*9ca0*/  LDC R13, c[0x0][0x3a0] ;  /* 0x0000e800ff0d7b82 */ /* 0x002e700000000800 */
[----:B------:R-:W3:Y:S04]  /*9cb0*/  LDC R12, c[0x0][0x3a0] ;  /* 0x0000e800ff0c7b82 */ /* 0x000ee80000000800 */
[----:B------:R-:W-:Y:S01]  /*9cc0*/  LDGSTS.E [R201+0x1c000], desc[UR28][R240.64], !P6 ;  /* 0x1c000000f0c97fae */ /* 0x000fe2000f1a101c */
[----:B------:R-:W-:-:S05]  /*9cd0*/  IMAD.WIDE R60, R7, 0x4, R40 ;  /* 0x00000004073c7825 */ /* 0x000fca00078e0228 */
[----:B------:R1:W-:Y:S01]  /*9ce0*/  STL.64 [R1+0x1b8], R60 ;  /* 0x0001b83c01007387 */ /* 0x0003e20000100a00 */
[----:B----4-:R-:W-:-:S03]  /*9cf0*/  IMAD.WIDE R238, R7, 0x4, R38 ;  /* 0x0000000407ee7825 */ /* 0x010fc600078e0226 */
[----:B------:R-:W4:Y:S04]  /*9d00*/  LDL.LU.64 R40, [R1+0x248] ;  /* 0x0002480001287983 */ /* 0x000f280000300a00 */
[----:B------:R-:W4:Y:S04]  /*9d10*/  LDL.LU.64 R38, [R1+0x278] ;  /* 0x0002780001267983 */ /* 0x000f280000300a00 */
[----:B------:R-:W-:Y:S01]  /*9d20*/  LDGSTS.E [R201+0x1c200], desc[UR28][R60.64], !P6 ;  /* 0x1c2000003cc97fae */ /* 0x000fe2000f1a101c */
[----:B------:R-:W-:-:S03]  /*9d30*/  IMAD.WIDE R10, R7, 0x4, R138 ;  /* 0x00000004070a7825 */ /* 0x000fc600078e028a */
[----:B------:R-:W-:Y:S04]  /*9d40*/  LDGSTS.E [R201+0x1c400], desc[UR28][R238.64], !P4 ;  /* 0x1c400000eec97fae */ /* 0x000fe8000e1a101c */
[----:B------:R1:W-:Y:S04]  /*9d50*/  STL.64 [R1+0x158], R10 ;  /* 0x0001580a01007387 */ /* 0x0003e80000100a00 */
[----:B------:R-:W4:Y:S01]  /*9d60*/  LDL.LU.64 R138, [R1+0x270] ;  /* 0x00027000018a7983 */ /* 0x000f220000300a00 */
[----:B--2---:R-:W-:-:S03]  /*9d70*/  IMAD.WIDE R66, R7, 0x4, R52 ;  /* 0x0000000407427825 */ /* 0x004fc600078e0234 */
[----:B------:R-:W2:Y:S01]  /*9d80*/  LDL.LU.64 R74, [R1+0x298] ;  /* 0x00029800014a7983 */ /* 0x000ea20000300a00 */
[----:B------:R-:W-:-:S03]  /*9d90*/  IMAD.WIDE R236, R7, 0x4, R58 ;  /* 0x0000000407ec7825 */ /* 0x000fc600078e023a */
[----:B------:R-:W-:Y:S04]  /*9da0*/  STL.64 [R1+0x168], R66 ;  /* 0x0001684201007387 */ /* 0x000fe80000100a00 */
[----:B-1----:R-:W2:Y:S01]  /*9db0*/  LDL.LU.64 R60, [R1+0x288] ;  /* 0x00028800013c7983 */ /* 0x002ea20000300a00 */
[----:B------:R-:W-:-:S03]  /*9dc0*/  IMAD.WIDE R52, R7, 0x4, R46 ;  /* 0x0000000407347825 */ /* 0x000fc600078e022e */
[----:B------:R-:W2:Y:S01]  /*9dd0*/  LDL.LU.64 R58, [R1+0x2a8] ;  /* 0x0002a800013a7983 */ /* 0x000ea20000300a00 */
[----:B------:R-:W-:-:S03]  /*9de0*/  IMAD.WIDE R234, R7, 0x4, R50 ;  /* 0x0000000407ea7825 */ /* 0x000fc600078e0232 */
[----:B------:R1:W-:Y:S04]  /*9df0*/  LDGSTS.E [R201+0x1c600], desc[UR28][R10.64], !P4 ;  /* 0x1c6000000ac97fae */ /* 0x0003e8000e1a101c */
[----:B------:R-:W2:Y:S04]  /*9e00*/  LDL.LU.64 R50, [R1+0x2b0] ;  /* 0x0002b00001327983 */ /* 0x000ea80000300a00 */
[----:B------:R3:W-:Y:S04]  /*9e10*/  STL.64 [R1+0x1a8], R52 ;  /* 0x0001a83401007387 */ /* 0x0007e80000100a00 */
[----:B------:R-:W2:Y:S01]  /*9e20*/  LDL.LU.64 R46, [R1+0x2b8] ;  /* 0x0002b800012e7983 */ /* 0x000ea20000300a00 */
[----:B------:R-:W-:Y:S01]  /*9e30*/  VIADD R4, R6, 0xffffff8d ;  /* 0xffffff8d06047836 */ /* 0x000fe20000000000 */
[----:B------:R-:W-:Y:S01]  /*9e40*/  ISETP.GE.U32.AND P4, PT, R0, 0x7fffff4b, PT ;  /* 0x7fffff4b0000780c */ /* 0x000fe20003f86070 */
[----:B-1----:R-:W1:Y:S03]  /*9e50*/  LDC R11, c[0x0][0x3a0] ;  /* 0x0000e800ff0b7b82 */ /* 0x002e660000000800 */
[----:B------:R-:W-:Y:S01]  /*9e60*/  ISETP.GE.U32.AND P3, PT, R4, 0x7fffff4e, PT ;  /* 0x7fffff4e0400780c */ /* 0x000fe20003f66070 */
[----:B------:R-:W-:-:S04]  /*9e70*/  VIADD R4, R9, 0xffffff8b ;  /* 0xffffff8b09047836 */ /* 0x000fc80000000000 */
[----:B------:R-:W1:Y:S01]  /*9e80*/  LDC R9, c[0x0][0x3a0] ;  /* 0x0000e800ff097b82 */ /* 0x000e620000000800 */
[----:B------:R-:W-:-:S07]  /*9e90*/  ISETP.GE.U32.AND P6, PT, R4, 0x7fffff4c, PT ;  /* 0x7fffff4c0400780c */ /* 0x000fce0003fc6070 */
[----:B------:R-:W-:Y:S01]  /*9ea0*/  LDGSTS.E [R201+0x1c800], desc[UR28][R236.64], !P3 ;  /* 0x1c800000ecc97fae */ /* 0x000fe2000d9a101c */
[----:B------:R-:W1:Y:S03]  /*9eb0*/  LDC R10, c[0x0][0x3a0] ;  /* 0x0000e800ff0a7b82 */ /* 0x000e660000000800 */
[----:B------:R1:W-:Y:S04]  /*9ec0*/  LDGSTS.E [R201+0x1ca00], desc[UR28][R66.64], !P3 ;  /* 0x1ca0000042c97fae */ /* 0x0003e8000d9a101c */
[----:B------:R-:W-:Y:S01]  /*9ed0*/  LDGSTS.E [R201+0x1cc00], desc[UR28][R234.64], !P2 ;  /* 0x1cc00000eac97fae */ /* 0x000fe2000d1a101c */
[----:B------:R-:W1:Y:S03]  /*9ee0*/  LDC R6, c[0x0][0x3a0] ;  /* 0x0000e800ff067b82 */ /* 0x000e660000000800 */
[----:B------:R-:W-:Y:S01]  /*9ef0*/  LDGSTS.E [R201+0x1ce00], desc[UR28][R52.64], !P2 ;  /* 0x1ce0000034c97fae */ /* 0x000fe2000d1a101c */
[----:B------:R-:W-:-:S02]  /*9f00*/  VIADD R0, R13, 0xffffff88 ;  /* 0xffffff880d007836 */ /* 0x000fc40000000000 */
[----:B------:R-:W-:Y:S02]  /*9f10*/  VIADD R4, R5, 0xffffff89 ;  /* 0xffffff8905047836 */ /* 0x000fe40000000000 */
[----:B------:R-:W1:Y:S01]  /*9f20*/  LDC R5, c[0x0][0x3a0] ;  /* 0x0000e800ff057b82 */ /* 0x000e620000000800 */
[----:B---3--:R-:W3:Y:S01]  /*9f30*/  LDL.LU.64 R52, [R1+0x2c0] ;  /* 0x0002c00001347983 */ /* 0x008ee20000300a00 */
[----:B------:R-:W-:Y:S01]  /*9f40*/  ISETP.GE.U32.AND P2, PT, R0, 0x7fffff49, PT ;  /* 0x7fffff490000780c */ /* 0x000fe20003f46070 */
[----:B------:R-:W-:Y:S01]  /*9f50*/  VIADD R0, R12, 0xffffff86 ;  /* 0xffffff860c007836 */ /* 0x000fe20000000000 */
[----:B------:R-:W-:Y:S01]  /*9f60*/  ISETP.GE.U32.AND P3, PT, R4, 0x7fffff4a, PT ;  /* 0x7fffff4a0400780c */ /* 0x000fe20003f66070 */
[----:B------:R-:W-:Y:S02]  /*9f70*/  VIADD R4, R8, 0xffffff87 ;  /* 0xffffff8708047836 */ /* 0x000fe40000000000 */
[C---:B----4-:R-:W-:Y:S02]  /*9f80*/  IMAD.WIDE R232, R7.reuse, 0x4, R40 ;  /* 0x0000000407e87825 */ /* 0x050fe400078e0228 */
[----:B------:R-:W4:Y:S02]  /*9f90*/  LDL.LU.64 R40, [R1+0x2d0] ;  /* 0x0002d00001287983 */ /* 0x000f240000300a00 */
[----:B-1----:R-:W-:-:S02]  /*9fa0*/  IMAD.WIDE R66, R7, 0x4, R38 ;  /* 0x0000000407427825 */ /* 0x002fc400078e0226 */
[----:B------:R-:W-:Y:S04]  /*9fb0*/  LDGSTS.E [R201+0x1d000], desc[UR28][R232.64], !P6 ;  /* 0x1d000000e8c97fae */ /* 0x000fe8000f1a101c */
[----:B------:R-:W-:Y:S04]  /*9fc0*/  STL.64 [R1+0xb8], R66 ;  /* 0x0000b84201007387 */ /* 0x000fe80000100a00 */
[----:B------:R-:W4:Y:S04]  /*9fd0*/  LDL.LU.64 R38, [R1+0x2d8] ;  /* 0x0002d80001267983 */ /* 0x000f280000300a00 */
[----:B------:R-:W-:Y:S01]  /*9fe0*/  LDGSTS.E [R201+0x1d200], desc[UR28][R66.64], !P6 ;  /* 0x1d20000042c97fae */ /* 0x000fe2000f1a101c */
[----:B------:R-:W-:-:S03]  /*9ff0*/  IMAD.WIDE R230, R7, 0x4, R138 ;  /* 0x0000000407e67825 */ /* 0x000fc600078e028a */
[----:B------:R-:W4:Y:S01]  /*a000*/  LDL.LU.64 R138, [R1+0x2f0] ;  /* 0x0002f000018a7983 */ /* 0x000f220000300a00 */
[----:B--2---:R-:W-:-:S03]  /*a010*/  IMAD.WIDE R12, R7, 0x4, R74 ;  /* 0x00000004070c7825 */ /* 0x004fc600078e024a */
[----:B------:R-:W-:Y:S01]  /*a020*/  LDGSTS.E [R201+0x1d400], desc[UR28][R230.64], !P4 ;  /* 0x1d400000e6c97fae */ /* 0x000fe2000e1a101c */
[----:B------:R-:W-:-:S03]  /*a030*/  ISETP.GE.U32.AND P6, PT, R4, 0x7fffff48, PT ;  /* 0x7fffff480400780c */ /* 0x000fc60003fc6070 */
[----:B------:R1:W-:Y:S04]  /*a040*/  STL.64 [R1+0x90], R12 ;  /* 0x0000900c01007387 */ /* 0x0003e80000100a00 */
[----:B------:R1:W-:Y:S01]  /*a050*/  LDGSTS.E [R201+0x1d600], desc[UR28][R12.64], !P4 ;  /* 0x1d6000000cc97fae */ /* 0x0003e2000e1a101c */
[----:B------:R-:W-:Y:S02]  /*a060*/  VIADD R4, R9, 0xffffff85 ;  /* 0xffffff8509047836 */ /* 0x000fe40000000000 */
[----:B-1----:R-:W-:-:S05]  /*a070*/  IMAD.WIDE R12, R7, 0x4, R58 ;  /* 0x00000004070c7825 */ /* 0x002fca00078e023a */
[----:B------:R4:W-:Y:S01]  /*a080*/  STL.64 [R1+0x78], R12 ;  /* 0x0000780c01007387 */ /* 0x0009e20000100a00 */
[----:B------:R-:W-:-:S03]  /*a090*/  IMAD.WIDE R8, R7, 0x4, R46 ;  /* 0x0000000407087825 */ /* 0x000fc600078e022e */
[----:B------:R-:W2:Y:S01]  /*a0a0*/  LDL.LU.64 R74, [R1+0x308] ;  /* 0x00030800014a7983 */ /* 0x000ea20000300a00 */
[----:B------:R-:W-:-:S03]  /*a0b0*/  IMAD.WIDE R226, R7, 0x4, R50 ;  /* 0x0000000407e27825 */ /* 0x000fc600078e0232 */
[----:B------:R-:W2:Y:S04]  /*a0c0*/  LDL.LU.64 R66, [R1+0x350] ;  /* 0x0003500001427983 */ /* 0x000ea80000300a00 */
[----:B------:R-:W2:Y:S04]  /*a0d0*/  LDL.LU.64 R50, [R1+0x3a8] ;  /* 0x0003a80001327983 */ /* 0x000ea80000300a00 */
[----:B------:R1:W-:Y:S04]  /*a0e0*/  STL.64 [R1+0x80], R8 ;  /* 0x0000800801007387 */ /* 0x0003e80000100a00 */
[----:B------:R-:W2:Y:S01]  /*a0f0*/  LDL.LU.64 R46, [R1+0x3d0] ;  /* 0x0003d000012e7983 */ /* 0x000ea20000300a00 */
[----:B------:R-:W-:-:S05]  /*a100*/  IMAD.WIDE R228, R7, 0x4, R60 ;  /* 0x0000000407e47825 */ /* 0x000fca00078e023c */
[----:B------:R-:W-:Y:S04]  /*a110*/  LDGSTS.E [R201+0x1d800], desc[UR28][R228.64], !P3 ;  /* 0x1d800000e4c97fae */ /* 0x000fe8000d9a101c */
[----:B------:R4:W-:Y:S04]  /*a120*/  LDGSTS.E [R201+0x1da00], desc[UR28][R12.64], !P3 ;  /* 0x1da000000cc97fae */ /* 0x0009e8000d9a101c */
[----:B------:R-:W-:Y:S04]  /*a130*/  LDGSTS.E [R201+0x1dc00], desc[UR28][R226.64], !P2 ;  /* 0x1dc00000e2c97fae */ /* 0x000fe8000d1a101c */
[----:B------:R1:W-:Y:S01]  /*a140*/  LDGSTS.E [R201+0x1de00], desc[UR28][R8.64], !P2 ;  /* 0x1de0000008c97fae */ /* 0x0003e2000d1a101c */
[----:B------:R-:W-:Y:S01]  /*a150*/  ISETP.GE.U32.AND P4, PT, R0, 0x7fffff47, PT ;  /* 0x7fffff470000780c */ /* 0x000fe20003f86070 */
[----:B---3--:R-:W-:Y:S01]  /*a160*/  IMAD.WIDE R224, R7, 0x4, R52 ;  /* 0x0000000407e07825 */ /* 0x008fe200078e0234 */
[----:B------:R-:W-:-:S04]  /*a170*/  IADD3 R0, PT, PT, R11, -0x7c, RZ ;  /* 0xffffff840b007810 */ /* 0x000fc80007ffe0ff */
[----:B------:R-:W-:Y:S01]  /*a180*/  ISETP.GE.U32.AND P2, PT, R0, 0x7fffff45, PT ;  /* 0x7fffff450000780c */ /* 0x000fe20003f46070 */
[----:B------:R-:W-:Y:S01]  /*a190*/  LDGSTS.E [R201+0x1e000], desc[UR28][R224.64], !P6 ;  /* 0x1e000000e0c97fae */ /* 0x000fe2000f1a101c */
[----:B------:R-:W-:Y:S02]  /*a1a0*/  VIADD R0, R10, 0xffffff82 ;  /* 0xffffff820a007836 */ /* 0x000fe40000000000 */
[----:B----4-:R-:W-:-:S05]  /*a1b0*/  IMAD.WIDE R12, R7, 0x4, R40 ;  /* 0x00000004070c7825 */ /* 0x010fca00078e0228 */
[----:B------:R-:W-:Y:S04]  /*a1c0*/  STL.64 [R1+0x88], R12 ;  /* 0x0000880c01007387 */ /* 0x000fe80000100a00 */
[----:B------:R-:W3:Y:S04]  /*a1d0*/  LDL.LU.64 R98, [R1+0x3f8] ;  /* 0x0003f80001627983 */ /* 0x000ee80000300a00 */
[----:B------:R-:W4:Y:S01]  /*a1e0*/  LDL.LU.64 R90, [R1+0x420] ;  /* 0x00042000015a7983 */ /* 0x000f220000300a00 */
[----:B------:R-:W-:-:S03]  /*a1f0*/  IMAD.WIDE R222, R7, 0x4, R38 ;  /* 0x0000000407de7825 */ /* 0x000fc600078e0226 */
[----:B------:R-:W-:Y:S04]  /*a200*/  LDGSTS.E [R201+0x1e200], desc[UR28][R12.64], !P6 ;  /* 0x1e2000000cc97fae */ /* 0x000fe8000f1a101c */
[----:B------:R-:W-:Y:S01]  /*a210*/  LDGSTS.E [R201+0x1e400], desc[UR28][R222.64], !P4 ;  /* 0x1e400000dec97fae */ /* 0x000fe2000e1a101c */
[----:B-1----:R-:W-:-:S03]  /*a220*/  IMAD.WIDE R8, R7, 0x4, R138 ;  /* 0x0000000407087825 */ /* 0x002fc600078e028a */
[----:B------:R-:W4:Y:S04]  /*a230*/  LDL.LU.64 R138, [R1+0x448] ;  /* 0x00044800018a7983 */ /* 0x000f280000300a00 */
[----:B------:R1:W-:Y:S04]  /*a240*/  STL.64 [R1+0x98], R8 ;  /* 0x0000980801007387 */ /* 0x0003e80000100a00 */
[----:B------:R-:W4:Y:S04]  /*a250*/  LDL.LU.64 R60, [R1+0x450] ;  /* 0x00045000013c7983 */ /* 0x000f280000300a00 */
[----:B------:R-:W4:Y:S04]  /*a260*/  LDL.LU.64 R58, [R1+0x458] ;  /* 0x00045800013a7983 */ /* 0x000f280000300a00 */
[----:B------:R-:W4:Y:S04]  /*a270*/  LDL.LU.64 R52, [R1+0x478] ;  /* 0x0004780001347983 */ /* 0x000f280000300a00 */
[----:B------:R-:W4:Y:S04]  /*a280*/  LDL.LU.64 R40, [R1+0x488] ;  /* 0x0004880001287983 */ /* 0x000f280000300a00 */
[----:B------:R-:W4:Y:S04]  /*a290*/  LDL.LU.64 R38, [R1+0x4b0] ;  /* 0x0004b00001267983 */ /* 0x000f280000300a00 */
[----:B------:R1:W-:Y:S01]  /*a2a0*/  LDGSTS.E [R201+0x1e600], desc[UR28][R8.64], !P4 ;  /* 0x1e60000008c97fae */ /* 0x0003e2000e1a101c */
[----:B--2---:R-:W-:-:S05]  /*a2b0*/  IMAD.WIDE R10, R7, 0x4, R66 ;  /* 0x00000004070a7825 */ /* 0x004fca00078e0242 */
[----:B------:R2:W-:Y:S01]  /*a2c0*/  STL.64 [R1+0xa0], R10 ;  /* 0x0000a00a01007387 */ /* 0x0005e20000100a00 */
[----:B------:R-:W-:-:S03]  /*a2d0*/  IMAD.WIDE R220, R7, 0x4, R74 ;  /* 0x0000000407dc7825 */ /* 0x000fc600078e024a */
[----:B------:R-:W4:Y:S01]  /*a2e0*/  LDL.64 R82, [R1+0x540] ;  /* 0x0005400001527983 */ /* 0x000f220000100a00 */
[----:B-1----:R-:W-:-:S05]  /*a2f0*/  IMAD.WIDE R8, R7, 0x4, R46 ;  /* 0x0000000407087825 */ /* 0x002fca00078e022e */
[----:B------:R1:W-:Y:S01]  /*a300*/  STL.64 [R1+0xa8], R8 ;  /* 0x0000a80801007387 */ /* 0x0003e20000100a00 */
[----:B------:R-:W-:-:S03]  /*a310*/  IMAD.WIDE R202, R7, 0x4, R50 ;  /* 0x0000000407ca7825 */ /* 0x000fc600078e0232 */
[----:B------:R-:W4:Y:S04]  /*a320*/  LDL.64 R74, [R1+0x518] ;  /* 0x00051800014a7983 */ /* 0x000f280000100a00 */
[----:B------:R-:W4:Y:S04]  /*a330*/  LDL.64 R66, [R1+0x508] ;  /* 0x0005080001427983 */ /* 0x000f280000100a00 */
[----:B------:R-:W4:Y:S04]  /*a340*/  LDL.64 R50, [R1+0x4e8] ;  /* 0x0004e80001327983 */ /* 0x000f280000100a00 */
[----:B------:R-:W4:Y:S01]  /*a350*/  LDL.64 R46, [R1+0x4c0] ;  /* 0x0004c000012e7983 */ /* 0x000f220000100a00 */
[----:B------:R-:W-:Y:S01]  /*a360*/  ISETP.GE.U32.AND P3, PT, R4, 0x7fffff46, PT ;  /* 0x7fffff460400780c */ /* 0x000fe20003f66070 */
[----:B------:R-:W-:Y:S01]  /*a370*/  VIADD R4, R6, 0xffffff83 ;  /* 0xffffff8306047836 */ /* 0x000fe20000000000 */
[----:B------:R-:W-:Y:S01]  /*a380*/  ISETP.GE.U32.AND P4, PT, R0, 0x7fffff43, PT ;  /* 0x7fffff430000780c */ /* 0x000fe20003f86070 */
[----:B------:R-:W-:-:S03]  /*a390*/  VIADD R0, R5, 0xffffff81 ;  /* 0xffffff8105007836 */ /* 0x000fc60000000000 */
[----:B------:R-:W-:Y:S01]  /*a3a0*/  ISETP.GE.U32.AND P6, PT, R4, 0x7fffff44, PT ;  /* 0x7fffff440400780c */ /* 0x000fe20003fc6070 */
[----:B------:R-:W-:-:S06]  /*a3b0*/  VIADD R4, R135, 0xffffff80 ;  /* 0xffffff8087047836 */ /* 0x000fcc0000000000 */
[----:B------:R-:W-:Y:S04]  /*a3c0*/  LDGSTS.E [R201+0x1e800], desc[UR28][R220.64], !P3 ;  /* 0x1e800000dcc97fae */ /* 0x000fe8000d9a101c */
[----:B------:R2:W-:Y:S01]  /*a3d0*/  LDGSTS.E [R201+0x1ea00], desc[UR28][R10.64], !P3 ;  /* 0x1ea000000ac97fae */ /* 0x0005e2000d9a101c */
[----:B------:R-:W-:-:S03]  /*a3e0*/  ISETP.GE.U32.AND P3, PT, R0, 0x7fffff42, PT ;  /* 0x7fffff420000780c */ /* 0x000fc60003f66070 */
[----:B------:R-:W-:Y:S04]  /*a3f0*/  LDGSTS.E [R201+0x1ec00], desc[UR28][R202.64], !P2 ;  /* 0x1ec00000cac97fae */ /* 0x000fe8000d1a101c */
[----:B------:R1:W-:Y:S01]  /*a400*/  LDGSTS.E [R201+0x1ee00], desc[UR28][R8.64], !P2 ;  /* 0x1ee0000008c97fae */ /* 0x0003e2000d1a101c */
[----:B------:R-:W-:Y:S01]  /*a410*/  ISETP.GE.U32.AND P2, PT, R4, 0x7fffff41, PT ;  /* 0x7fffff410400780c */ /* 0x000fe20003f46070 */
[----:B---3--:R-:W-:-:S04]  /*a420*/  IMAD.WIDE R196, R7, 0x4, R98 ;  /* 0x0000000407c47825 */ /* 0x008fc800078e0262 */
[C---:B----4-:R-:W-:Y:S01]  /*a430*/  IMAD.WIDE R146, R7.reuse, 0x4, R90 ;  /* 0x0000000407927825 */ /* 0x050fe200078e025a */
[----:B------:R-:W-:Y:S03]  /*a440*/  LDGSTS.E [R201+0x1f000], desc[UR28][R196.64], !P6 ;  /* 0x1f000000c4c97fae */ /* 0x000fe6000f1a101c */
[----:B------:R-:W-:-:S04]  /*a450*/  IMAD.WIDE R138, R7, 0x4, R138 ;  /* 0x00000004078a7825 */ /* 0x000fc800078e028a */
[----:B------:R-:W-:-:S04]  /*a460*/  IMAD.WIDE R12, R7, 0x4, R58 ;  /* 0x00000004070c7825 */ /* 0x000fc800078e023a */
[C---:B--2---:R-:W-:Y:S01]  /*a470*/  IMAD.WIDE R10, R7.reuse, 0x4, R52 ;  /* 0x00000004070a7825 */ /* 0x044fe200078e0234 */
[----:B------:R-:W-:Y:S03]  /*a480*/  STL.64 [R1+0xc8], R12 ;  /* 0x0000c80c01007387 */ /* 0x000fe60000100a00 */
[C---:B-1----:R-:W-:Y:S01]  /*a490*/  IMAD.WIDE R8, R7.reuse, 0x4, R40 ;  /* 0x0000000407087825 */ /* 0x042fe200078e0228 */
[----:B------:R-:W-:Y:S03]  /*a4a0*/  STL.64 [R1+0xd8], R10 ;  /* 0x0000d80a01007387 */ /* 0x000fe60000100a00 */
[C---:B------:R-:W-:Y:S01]  /*a4b0*/  IMAD.WIDE R4, R7.reuse, 0x4, R38 ;  /* 0x0000000407047825 */ /* 0x040fe200078e0226 */
[----:B------:R-:W-:Y:S03]  /*a4c0*/  STL.64 [R1+0x238], R8 ;  /* 0x0002380801007387 */ /* 0x000fe60000100a00 */
[----:B------:R-:W-:Y:S01]  /*a4d0*/  IMAD.WIDE R136, R7, 0x4, R60 ;  /* 0x0000000407887825 */ /* 0x000fe200078e023c */
[----:B------:R-:W-:Y:S04]  /*a4e0*/  LDGSTS.E [R201+0x1f200], desc[UR28][R12.64], !P6 ;  /* 0x1f2000000cc97fae */ /* 0x000fe8000f1a101c */
[----:B------:R-:W2:Y:S04]  /*a4f0*/  LDL.64 R60, [R1+0x558] ;  /* 0x00055800013c7983 */ /* 0x000ea80000100a00 */
[----:B------:R1:W-:Y:S04]  /*a500*/  STL.64 [R1+0xe8], R4 ;  /* 0x0000e80401007387 */ /* 0x0003e80000100a00 */
[----:B------:R-:W3:Y:S04]  /*a510*/  LDL.64 R40, [R1+0x538] ;  /* 0x0005380001287983 */ /* 0x000ee80000100a00 */
[----:B------:R-:W4:Y:S04]  /*a520*/  LDL.64 R38, [R1+0x510] ;  /* 0x0005100001267983 */ /* 0x000f280000100a00 */
[----:B------:R-:W4:Y:S04]  /*a530*/  LDL.64 R58, [R1+0x4f8] ;  /* 0x0004f800013a7983 */ /* 0x000f280000100a00 */
[----:B------:R-:W4:Y:S04]  /*a540*/  LDL.64 R52, [R1+0x4d8] ;  /* 0x0004d80001347983 */ /* 0x000f280000100a00 */
[----:B------:R-:W-:Y:S04]  /*a550*/  LDGSTS.E [R201+0x1f400], desc[UR28][R146.64], !P4 ;  /* 0x1f40000092c97fae */ /* 0x000fe8000e1a101c */
[----:B------:R-:W-:Y:S04]  /*a560*/  LDGSTS.E [R201+0x1f600], desc[UR28][R10.64], !P4 ;  /* 0x1f6000000ac97fae */ /* 0x000fe8000e1a101c */
[----:B------:R-:W-:Y:S04]  /*a570*/  LDGSTS.E [R201+0x1f800], desc[UR28][R138.64], !P3 ;  /* 0x1f8000008ac97fae */ /* 0x000fe8000d9a101c */
[----:B------:R-:W-:Y:S04]  /*a580*/  LDGSTS.E [R201+0x1fa00], desc[UR28][R8.64], !P3 ;  /* 0x1fa0000008c97fae */ /* 0x000fe8000d9a101c */
[----:B------:R-:W-:Y:S04]  /*a590*/  LDGSTS.E [R201+0x1fc00], desc[UR28][R136.64], !P2 ;  /* 0x1fc0000088c97fae */ /* 0x000fe8000d1a101c */
[----:B------:R-:W-:Y:S04]  /*a5a0*/  LDGSTS.E [R201+0x1fe00], desc[UR28][R4.64], !P2 ;  /* 0x1fe0000004c97fae */ /* 0x000fe8000d1a101c */
[----:B------:R-:W0:Y:S04]  /*a5b0*/  LDGDEPBAR ;  /* 0x00000000000079af */ /* 0x000e280000000000 */
[----:B------:R-:W-:Y:S04]  /*a5c0*/  LDGSTS.E [R252+0x28000], desc[UR28][R82.64], P0 ;  /* 0x2800000052fc7fae */ /* 0x000fe800081a101c */
[----:B------:R-:W-:Y:S04]  /*a5d0*/  LDGSTS.E [R252+0x28400], desc[UR28][R74.64], P0 ;  /* 0x284000004afc7fae */ /* 0x000fe800081a101c */
[----:B------:R-:W-:Y:S04]  /*a5e0*/  LDGSTS.E [R252+0x28800], desc[UR28][R66.64], P0 ;  /* 0x2880000042fc7fae */ /* 0x000fe800081a101c */
[----:B------:R-:W-:Y:S04]  /*a5f0*/  LDGSTS.E [R252+0x28c00], desc[UR28][R50.64], P0 ;  /* 0x28c0000032fc7fae */ /* 0x000fe800081a101c */
[----:B------:R-:W-:Y:S04]  /*a600*/  LDGSTS.E [R252+0x29000], desc[UR28][R46.64], P0 ;  /* 0x290000002efc7fae */ /* 0x000fe800081a101c */
[----:B------:R-:W-:Y:S04]  /*a610*/  LDGSTS.E [R252+0x29400], desc[UR28][R44.64], P0 ;  /* 0x294000002cfc7fae */ /* 0x000fe800081a101c */
[----:B------:R-:W4:Y:S04]  /*a620*/  LDL.64 R50, [R1+0x590] ;  /* 0x0005900001327983 */ /* 0x000f280000100a00 */
[----:B------:R-:W4:Y:S04]  /*a630*/  LDL.64 R46, [R1+0x570] ;  /* 0x00057000012e7983 */ /* 0x000f280000100a00 */
[----:B------:R-:W-:Y:S04]  /*a640*/  LDGSTS.E [R252+0x29800], desc[UR28][R42.64], P0 ;  /* 0x298000002afc7fae */ /* 0x000fe800081a101c */
[----:B------:R-:W4:Y:S04]  /*a650*/  LDL.64 R44, [R1+0x550] ;  /* 0x00055000012c7983 */ /* 0x000f280000100a00 */
[----:B------:R-:W-:Y:S04]  /*a660*/  LDGSTS.E [R252+0x29c00], desc[UR28][R2.64], P0 ;  /* 0x29c0000002fc7fae */ /* 0x000fe800081a101c */
[----:B------:R-:W4:Y:S04]  /*a670*/  LDL.64 R42, [R1+0x530] ;  /* 0x00053000012a7983 */ /* 0x000f280000100a00 */
[----:B------:R-:W-:Y:S04]  /*a680*/  LDGSTS.E [R252+0x2a000], desc[UR28][R68.64], P0 ;  /* 0x2a00000044fc7fae */ /* 0x000fe800081a101c */
[----:B------:R-:W4:Y:S04]  /*a690*/  LDL.LU.64 R2, [R1+0x6a0] ;  /* 0x0006a00001027983 */ /* 0x000f280000300a00 */
[----:B------:R-:W-:Y:S04]  /*a6a0*/  LDGSTS.E [R252+0x2a400], desc[UR28][R76.64], P0 ;  /* 0x2a4000004cfc7fae */ /* 0x000fe800081a101c */
[----:B------:R-:W-:Y:S04]  /*a6b0*/  LDGSTS.E [R252+0x2a800], desc[UR28][R84.64], P0 ;  /* 0x2a80000054fc7fae */ /* 0x000fe800081a101c */
[----:B------:R-:W-:Y:S04]  /*a6c0*/  LDGSTS.E [R252+0x2ac00], desc[UR28][R92.64], P0 ;  /* 0x2ac000005cfc7fae */ /* 0x000fe800081a101c */
[----:B------:R-:W-:Y:S04]  /*a6d0*/  LDGSTS.E [R252+0x2b000], desc[UR28][R100.64], P0 ;  /* 0x2b00000064fc7fae */ /* 0x000fe800081a101c */
[----:B------:R-:W-:Y:S04]  /*a6e0*/  LDGSTS.E [R252+0x2b400], desc[UR28][R108.64], P0 ;  /* 0x2b4000006cfc7fae */ /* 0x000fe800081a101c */
[----:B------:R-:W-:Y:S04]  /*a6f0*/  LDGSTS.E [R252+0x2b800], desc[UR28][R116.64], P0 ;  /* 0x2b80000074fc7fae */ /* 0x000fe800081a101c */
[----:B------:R-:W-:Y:S04]  /*a700*/  LDGSTS.E [R252+0x2bc00], desc[UR28][R124.64], P0 ;  /* 0x2bc000007cfc7fae */ /* 0x000fe800081a101c */
[----:B--2---:R-:W-:Y:S04]  /*a710*/  LDGSTS.E [R134+0x28100], desc[UR28][R60.64], P0 ;  /* 0x281000003c867fae */ /* 0x004fe800081a101c */
[----:B---3--:R-:W-:Y:S04]  /*a720*/  LDGSTS.E [R134+0x28500], desc[UR28][R40.64], P0 ;  /* 0x2850000028867fae */ /* 0x008fe800081a101c */
[----:B----4-:R-:W-:Y:S04]  /*a730*/  LDGSTS.E [R134+0x28900], desc[UR28][R38.64], P0 ;  /* 0x2890000026867fae */ /* 0x010fe800081a101c */
        /* <DEDUP_REMOVED lines=13> */
[----:B------:R-:W2:Y:S04]  /*a810*/  LDL.64 R40, [R1+0x5e8] ;  /* 0x0005e80001287983 */ /* 0x000ea80000100a00 */
[----:B------:R-:W3:Y:S04]  /*a820*/  LDL.64 R38, [R1+0x5c8] ;  /* 0x0005c80001267983 */ /* 0x000ee80000100a00 */
[----:B------:R-:W-:Y:S04]  /*a830*/  LDGSTS.E [R133+0x28200], desc[UR28][R50.64], P0 ;  /* 0x2820000032857fae */ /* 0x000fe800081a101c */
[----:B------:R-:W-:Y:S04]  /*a840*/  LDGSTS.E [R133+0x28600], desc[UR28][R46.64], P0 ;  /* 0x286000002e857fae */ /* 0x000fe800081a101c */
[----:B------:R-:W4:Y:S04]  /*a850*/  LDL.LU.64 R198, [R1+0x698] ;  /* 0x0006980001c67983 */ /* 0x000f280000300a00 */
[----:B------:R-:W-:Y:S04]  /*a860*/  LDGSTS.E [R133+0x28a00], desc[UR28][R44.64], P0 ;  /* 0x28a000002c857fae */ /* 0x000fe800081a101c */
[----:B------:R-:W-:Y:S04]  /*a870*/  LDGSTS.E [R133+0x28e00], desc[UR28][R42.64], P0 ;  /* 0x28e000002a857fae */ /* 0x000fe800081a101c */
[----:B------:R-:W-:Y:S04]  /*a880*/  LDGSTS.E [R133+0x29200], desc[UR28][R2.64], P0 ;  /* 0x2920000002857fae */ /* 0x000fe800081a101c */
        /* <DEDUP_REMOVED lines=17> */
[----:B------:R-:W5:Y:S04]  /*a9a0*/  LDL.LU.64 R2, [R1+0x688] ;  /* 0x0006880001027983 */ /* 0x000f680000300a00 */
[----:B------:R-:W5:Y:S04]  /*a9b0*/  LDL.LU.64 R198, [R1+0x680] ;  /* 0x0006800001c67983 */ /* 0x000f680000300a00 */
        /* <DEDUP_REMOVED lines=8> */
[----:B------:R2:W-:Y:S04]  /*aa40*/  LDGSTS.E [R132+0x2b700], desc[UR28][R14.64], P0 ;  /* 0x2b7000000e847fae */ /* 0x0005e800081a101c */
[----:B------:R3:W-:Y:S04]  /*aa50*/  LDGSTS.E [R132+0x2bb00], desc[UR28][R18.64], P0 ;  /* 0x2bb0000012847fae */ /* 0x0007e800081a101c */
[----:B------:R3:W-:Y:S01]  /*aa60*/  LDGSTS.E [R132+0x2bf00], desc[UR28][R16.64], P0 ;  /* 0x2bf0000010847fae */ /* 0x0007e200081a101c */
[----:B--2---:R-:W2:Y:S03]  /*aa70*/  S2R R14, SR_TID.X ;  /* 0x00000000000e7919 */ /* 0x004ea60000002100 */
[----:B------:R-:W0:Y:S01]  /*aa80*/  LDGDEPBAR ;  /* 0x00000000000079af */ /* 0x000e220000000000 */
[----:B------:R-:W-:-:S04]  /*aa90*/  DEPBAR.LE SB0, 0x2 ;  /* 0x000080800000791a */ /* 0x000fc80000000000 */
[C---:B--2---:R-:W-:Y:S02]  /*aaa0*/  IMAD.SHL.U32 R0, R14.reuse, 0x40, RZ ;  /* 0x000000400e007824 */ /* 0x044fe400078e00ff */
[----:B------:R-:W-:-:S03]  /*aab0*/  IMAD.SHL.U32 R15, R14, 0x4, RZ ;  /* 0x000000040e0f7824 */ /* 0x000fc600078e00ff */
[----:B------:R-:W-:Y:S01]  /*aac0*/  LOP3.LUT R0, R0, 0x600, RZ, 0xc0, !PT ;  /* 0x0000060000007812 */ /* 0x000fe200078ec0ff */
[----:B-1----:R-:W-:-:S03]  /*aad0*/  IMAD.SHL.U32 R4, R14, 0x10, RZ ;  /* 0x000000100e047824 */ /* 0x002fc600078e00ff */
[----:B------:R-:W-:-:S04]  /*aae0*/  LOP3.LUT R0, R0, 0x180, R15, 0xf8, !PT ;  /* 0x0000018000007812 */ /* 0x000fc800078ef80f */
[----:B------:R-:W-:Y:S01]  /*aaf0*/  LOP3.LUT R0, R0, 0x70, R4, 0xf8, !PT ;  /* 0x0000007000007812 */ /* 0x000fe200078ef804 */
[----:B------:R-:W-:Y:S06]  /*ab00*/  BAR.SYNC.DEFER_BLOCKING 0x0 ;  /* 0x0000000000007b1d */ /* 0x000fec0000010000 */
[----:B------:R3:W1:Y:S04]  /*ab10*/  LDSM.16.M88.4 R68, [R0+UR9] ;  /* 0x000000090044783b */ /* 0x0006680008000200 */
[----:B------:R3:W2:Y:S04]  /*ab20*/  LDSM.16.M88.4 R72, [R0+UR9+0x800] ;  /* 0x000800090048783b */ /* 0x0006a80008000200 */
[----:B------:R3:W4:Y:S04]  /*ab30*/  LDSM.16.M88.4 R216, [R0+UR9+0x1000] ;  /* 0x0010000900d8783b */ /* 0x0007280008000200 */
[----:B------:R3:W1:Y:S04]  /*ab40*/  LDSM.16.M88.4 R76, [R0+UR9+0x1800] ;  /* 0x00180009004c783b */ /* 0x0006680008000200 */
        /* <DEDUP_REMOVED lines=27> */
[----:B------:R3:W1:Y:S01]  /*ad00*/  LDSM.16.M88.4 R148, [R0+UR9+0xf800] ;  /* 0x00f800090094783b */ /* 0x0006620008000200 */
[----:B--2-4-:R-:W-:Y:S05]  /*ad10*/  @!P5 BRA `(.L_x_6) ;  /* 0x000000080004d947 */ /* 0x014fea0003800000 */
[----:B-1----:R-:W-:Y:S01]  /*ad20*/  IMAD.MOV.U32 R4, RZ, RZ, R68 ;  /* 0x000000ffff047224 */ /* 0x002fe200078e0044 */
[----:B------:R-:W-:Y:S01]  /*ad30*/  MOV R68, R69 ;  /* 0x0000004500447202 */ /* 0x000fe20000000f00 */
[----:B------:R-:W-:Y:S01]  /*ad40*/  IMAD.MOV.U32 R69, RZ, RZ, R71 ;  /* 0x000000ffff457224 */ /* 0x000fe200078e0047 */
        /* <DEDUP_REMOVED lines=9> */
[----:B------:R-:W-:-:S02]  /*ade0*/  IMAD.MOV.U32 R87, RZ, RZ, R91 ;  /* 0x000000ffff577224 */ /* 0x000fc400078e005b */
[----:B------:R-:W-:Y:S02]  /*adf0*/  IMAD.MOV.U32 R91, RZ, RZ, R95 ;  /* 0x000000ffff5b7224 */ /* 0x000fe400078e005f */
[----:B------:R-:W-:Y:S02]  /*ae00*/  IMAD.MOV.U32 R95, RZ, RZ, R99 ;  /* 0x000000ffff5f7224 */ /* 0x000fe400078e0063 */
[----:B------:R-:W-:Y:S02]  /*ae10*/  IMAD.MOV.U32 R99, RZ, RZ, R103 ;  /* 0x000000ffff637224 */ /* 0x000fe400078e0067 */
[----:B------:R-:W-:Y:S02]  /*ae20*/  IMAD.MOV.U32 R103, RZ, RZ, R107 ;  /* 0x000000ffff677224 */ /* 0x000fe400078e006b */
[----:B------:R-:W-:Y:S02]  /*ae30*/  IMAD.MOV.U32 R107, RZ, RZ, R111 ;  /* 0x000000ffff6b7224 */ /* 0x000fe400078e006f */
[----:B------:R-:W-:-:S02]  /*ae40*/  IMAD.MOV.U32 R111, RZ, RZ, R115 ;  /* 0x000000ffff6f7224 */ /* 0x000fc400078e0073 */
[----:B------:R-:W-:Y:S02]  /*ae50*/  IMAD.MOV.U32 R115, RZ, RZ, R119 ;  /* 0x000000ffff737224 */ /* 0x000fe400078e0077 */
[----:B------:R-:W-:Y:S02]  /*ae60*/  IMAD.MOV.U32 R119, RZ, RZ, R123 ;  /* 0x000000ffff777224 */ /* 0x000fe400078e007b */
[----:B------:R-:W-:Y:S02]  /*ae70*/  IMAD.MOV.U32 R5, RZ, RZ, R70 ;  /* 0x000000ffff057224 */ /* 0x000fe400078e0046 */
[----:B------:R-:W-:Y:S02]  /*ae80*/  IMAD.MOV.U32 R7, RZ, RZ, R74 ;  /* 0x000000ffff077224 */ /* 0x000fe400078e004a */
[----:B------:R-:W-:Y:S02]  /*ae90*/  IMAD.MOV.U32 R11, RZ, RZ, R78 ;  /* 0x000000ffff0b7224 */ /* 0x000fe400078e004e */
[----:B------:R-:W-:-:S02]  /*aea0*/  IMAD.MOV.U32 R15, RZ, RZ, R82 ;  /* 0x000000ffff0f7224 */ /* 0x000fc400078e0052 */
[----:B---3--:R-:W-:Y:S02]  /*aeb0*/  IMAD.MOV.U32 R19, RZ, RZ, R86 ;  /* 0x000000ffff137224 */ /* 0x008fe400078e0056 */
        /* <DEDUP_REMOVED lines=13> */
[----:B------:R-:W-:Y:S01]  /*af90*/  IMAD.MOV.U32 R14, RZ, RZ, R80 ;  /* 0x000000ffff0e7224 */ /* 0x000fe200078e0050 */
[----:B------:R-:W-:Y:S01]  /*afa0*/  MOV R80, R209 ;  /* 0x000000d100507202 */ /* 0x000fe20000000f00 */
[----:B------:R-:W-:Y:S02]  /*afb0*/  IMAD.MOV.U32 R18, RZ, RZ, R84 ;  /* 0x000000ffff127224 */ /* 0x000fe400078e0054 */
[----:B------:R-:W-:Y:S02]  /*afc0*/  IMAD.MOV.U32 R22, RZ, RZ, R88 ;  /* 0x000000ffff167224 */ /* 0x000fe400078e0058 */
[----:B------:R-:W-:Y:S01]  /*afd0*/  IMAD.MOV.U32 R26, RZ, RZ, R92 ;  /* 0x000000ffff1a7224 */ /* 0x000fe200078e005c */
[----:B------:R-:W-:Y:S01]  /*afe0*/  MOV R92, R189 ;  /* 0x000000bd005c7202 */ /* 0x000fe20000000f00 */
[----:B------:R-:W-:-:S02]  /*aff0*/  IMAD.MOV.U32 R30, RZ, RZ, R96 ;  /* 0x000000ffff1e7224 */ /* 0x000fc400078e0060 */
        /* <DEDUP_REMOVED lines=81> */
[----:B------:R-:W-:-:S04]  /*b510*/  IMAD.MOV.U32 R131, RZ, RZ, R151 ;  /* 0x000000ffff837224 */ /* 0x000fc800078e0097 */
[----:B------:R2:W-:Y:S03]  /*b520*/  STTM.x128 tmem[UR11+0x100], R4 ;  /* 0x00010004000079ed */ /* 0x0005e600083c000b */
.L_x_6:
[----:B-12---:R-:W2:Y:S01]  /*b530*/  LDL.LU.64 R68, [R1+0x518] ;  /* 0x0005180001447983 */ /* 0x006ea20000300a00 */
[----:B------:R-:W-:Y:S02]  /*b540*/  USHF.R.S32.HI UR13, URZ, 0x1f, UR7 ;  /* 0x0000001fff0d7899 */ /* 0x000fe40008011407 */
[----:B------:R-:W-:Y:S01]  /*b550*/  USHF.L.U32 UR12, UR7, 0x2, URZ ;  /* 0x00000002070c7899 */ /* 0x000fe200080006ff */
[----:B------:R-:W4:Y:S01]  /*b560*/  LDL.LU.64 R50, [R1+0x550] ;  /* 0x0005500001327983 */ /* 0x000f220000300a00 */
[----:B------:R-:W-:Y:S02]  /*b570*/  USHF.R.S32.HI UR15, URZ, 0x1f, UR6 ;  /* 0x0000001fff0f7899 */ /* 0x000fe40008011406 */
[----:B------:R-:W-:Y:S01]  /*b580*/  USHF.L.U32 UR14, UR6, 0x2, URZ ;  /* 0x00000002060e7899 */ /* 0x000fe200080006ff */
[----:B---3--:R-:W3:Y:S01]  /*b590*/  LDL.LU.64 R34, [R1+0x498] ;  /* 0x0004980001227983 */ /* 0x008ee20000300a00 */
[----:B------:R-:W-:Y:S01]  /*b5a0*/  IADD3 R135, PT, PT, R135, -0x81, RZ ;  /* 0xffffff7f87877810 */ /* 0x000fe20007ffe0ff */
[----:B------:R-:W1:Y:S02]  /*b5b0*/  LDCU UR5, c[0x0][0x3a0] ;  /* 0x00007400ff0577ac */ /* 0x000e640008000800 */
[----:B------:R-:W3:Y:S04]  /*b5c0*/  LDL.LU.64 R46, [R1+0x500] ;  /* 0x00050000012e7983 */ /* 0x000ee80000300a00 */
[----:B------:R-:W3:Y:S04]  /*b5d0*/  LDL.LU.64 R6, [R1+0x528] ;  /* 0x0005280001067983 */ /* 0x000ee80000300a00 */
[----:B------:R-:W3:Y:S04]  /*b5e0*/  LDL.LU.64 R48, [R1+0x300] ;  /* 0x0003000001307983 */ /* 0x000ee80000300a00 */
[----:B------:R-:W3:Y:S04]  /*b5f0*/  LDL.LU.64 R62, [R1+0x2e8] ;  /* 0x0002e800013e7983 */ /* 0x000ee80000300a00 */
[----:B------:R-:W4:Y:S04]  /*b600*/  LDL.LU.64 R36, [R1+0x328] ;  /* 0x0003280001247983 */ /* 0x000f280000300a00 */
        /* <DEDUP_REMOVED lines=28> */
[----:B------:R-:W4:Y:S01]  /*b7d0*/  LDL.LU.64 R78, [R1+0x460] ;  /* 0x00046000014e7983 */ /* 0x000f220000300a00 */
[----:B------:R-:W-:-:S03]  /*b7e0*/  USHF.L.U64.HI UR13, UR7, 0x2, UR13 ;  /* 0x00000002070d7899 */ /* 0x000fc6000801020d */
[----:B------:R-:W4:Y:S04]  /*b7f0*/  LDL.LU.64 R94, [R1+0x430] ;  /* 0x00043000015e7983 */ /* 0x000f280000300a00 */
[----:B------:R-:W4:Y:S04]  /*b800*/  LDL.LU.64 R80, [R1+0x408] ;  /* 0x0004080001507983 */ /* 0x000f280000300a00 */
[----:B------:R-:W4:Y:S04]  /*b810*/  LDL.LU.64 R76, [R1+0x3c8] ;  /* 0x0003c800014c7983 */ /* 0x000f280000300a00 */
[----:B------:R-:W4:Y:S01]  /*b820*/  LDL.LU.64 R98, [R1+0x388] ;  /* 0x0003880001627983 */ /* 0x000f220000300a00 */
[----:B------:R-:W1:Y:S02]  /*b830*/  FENCE.VIEW.ASYNC.T ;  /* 0x00000000000073c6 */ /* 0x000e640000000200 */
[----:B-1----:R-:W-:Y:S01]  /*b840*/  BAR.SYNC.DEFER_BLOCKING 0x0 ;  /* 0x0000000000007b1d */ /* 0x002fe20000010000 */
[----:B--2---:R-:W-:-:S04]  /*b850*/  IADD3 R66, P2, PT, R68, UR12, RZ ;  /* 0x0000000c44427c10 */ /* 0x004fc8000ff5e0ff */
[----:B------:R-:W-:Y:S01]  /*b860*/  IADD3.X R67, PT, PT, R69, UR13, RZ, P2, !PT ;  /* 0x0000000d45437c10 */ /* 0x000fe200097fe4ff */
[----:B---3--:R-:W-:Y:S02]  /*b870*/  IMAD.MOV.U32 R68, RZ, RZ, R62 ;  /* 0x000000ffff447224 */ /* 0x008fe400078e003e */
[----:B------:R-:W-:Y:S02]  /*b880*/  IMAD.MOV.U32 R69, RZ, RZ, R63 ;  /* 0x000000ffff457224 */ /* 0x000fe400078e003f */
[----:B------:R-:W-:Y:S02]  /*b890*/  IMAD.MOV.U32 R62, RZ, RZ, R48 ;  /* 0x000000ffff3e7224 */ /* 0x000fe400078e0030 */
[----:B------:R-:W-:Y:S02]  /*b8a0*/  IMAD.MOV.U32 R63, RZ, RZ, R49 ;  /* 0x000000ffff3f7224 */ /* 0x000fe400078e0031 */
[----:B------:R-:W-:Y:S02]  /*b8b0*/  IMAD.MOV.U32 R48, RZ, RZ, R46 ;  /* 0x000000ffff307224 */ /* 0x000fe400078e002e */
[----:B------:R-:W-:Y:S01]  /*b8c0*/  IMAD.MOV.U32 R49, RZ, RZ, R47 ;  /* 0x000000ffff317224 */ /* 0x000fe200078e002f */
[----:B----4-:R-:W-:-:S04]  /*b8d0*/  IADD3 R64, P0, PT, R72, UR12, RZ ;  /* 0x0000000c48407c10 */ /* 0x010fc8000ff1e0ff */
[----:B------:R-:W-:-:S05]  /*b8e0*/  IADD3.X R65, PT, PT, R73, UR13, RZ, P0, !PT ;  /* 0x0000000d49417c10 */ /* 0x000fca00087fe4ff */
[----:B------:R1:W-:Y:S04]  /*b8f0*/  STL.64 [R1+0x240], R64 ;  /* 0x0002404001007387 */ /* 0x0003e80000100a00 */
[----:B------:R-:W2:Y:S04]  /*b900*/  LDL.LU.64 R96, [R1+0x340] ;  /* 0x0003400001607983 */ /* 0x000ea80000300a00 */
[----:B------:R-:W3:Y:S01]  /*b910*/  LDL.LU.64 R92, [R1+0x318] ;  /* 0x00031800015c7983 */ /* 0x000ee20000300a00 */
[----:B-1----:R-:W-:-:S03]  /*b920*/  IADD3 R64, P0, PT, R70, UR12, RZ ;  /* 0x0000000c46407c10 */ /* 0x002fc6000ff1e0ff */
[----:B------:R1:W-:Y:S01]  /*b930*/  STL.64 [R1+0x2a8], R66 ;  /* 0x0002a84201007387 */ /* 0x0003e20000100a00 */
[----:B------:R-:W-:-:S03]  /*b940*/  IADD3.X R65, PT, PT, R71, UR13, RZ, P0, !PT ;  /* 0x0000000d47417c10 */ /* 0x000fc600087fe4ff */
[----:B------:R-:W4:Y:S04]  /*b950*/  LDL.LU.64 R46, [R1+0x4d0] ;  /* 0x0004d000012e7983 */ /* 0x000f280000300a00 */
[----:B------:R-:W4:Y:S01]  /*b960*/  LDL.LU.64 R90, [R1+0x2a0] ;  /* 0x0002a000015a7983 */ /* 0x000f220000300a00 */
[----:B------:R-:W-:-:S03]  /*b970*/  IADD3 R84, P2, PT, R88, UR12, RZ ;  /* 0x0000000c58547c10 */ /* 0x000fc6000ff5e0ff */
[----:B------:R1:W-:Y:S02]  /*b980*/  STL.64 [R1+0x2f0], R64 ;  /* 0x0002f04001007387 */ /* 0x0003e40000100a00 */
[----:B-1----:R-:W-:Y:S02]  /*b990*/  IADD3 R66, P3, PT, R82, UR12, RZ ;  /* 0x0000000c52427c10 */ /* 0x002fe4000ff7e0ff */
[----:B------:R-:W4:Y:S01]  /*b9a0*/  LDL.LU.64 R70, [R1+0x268] ;  /* 0x0002680001467983 */ /* 0x000f220000300a00 */
[----:B------:R-:W-:-:S03]  /*b9b0*/  IADD3.X R85, PT, PT, R89, UR13, RZ, P2, !PT ;  /* 0x0000000d59557c10 */ /* 0x000fc600097fe4ff */
[----:B------:R-:W4:Y:S01]  /*b9c0*/  LDL.LU.64 R86, [R1+0x558] ;  /* 0x0005580001567983 */ /* 0x000f220000300a00 */
[----:B------:R-:W-:Y:S02]  /*b9d0*/  IADD3.X R67, PT, PT, R83, UR13, RZ, P3, !PT ;  /* 0x0000000d53437c10 */ /* 0x000fe40009ffe4ff */
[----:B------:R-:W-:Y:S01]  /*b9e0*/  IADD3 R64, P0, PT, R74, UR12, RZ ;  /* 0x0000000c4a407c10 */ /* 0x000fe2000ff1e0ff */
[----:B------:R-:W4:Y:S03]  /*b9f0*/  LDL.LU.64 R72, [R1+0x538] ;  /* 0x0005380001487983 */ /* 0x000f260000300a00 */
[----:B------:R-:W-:Y:S01]  /*ba00*/  IADD3.X R65, PT, PT, R75, UR13, RZ, P0, !PT ;  /* 0x0000000d4b417c10 */ /* 0x000fe200087fe4ff */
[----:B------:R-:W-:Y:S04]  /*ba10*/  STL.64 [R1+0x308], R84 ;  /* 0x0003085401007387 */ /* 0x000fe80000100a00 */
[----:B------:R1:W-:Y:S04]  /*ba20*/  STL.64 [R1+0x3d0], R66 ;  /* 0x0003d04201007387 */ /* 0x0003e80000100a00 */
[----:B------:R1:W-:Y:S04]  /*ba30*/  STL.64 [R1+0x420], R64 ;  /* 0x0004204001007387 */ /* 0x0003e80000100a00 */
[----:B------:R-:W4:Y:S01]  /*ba40*/  LDL.LU.64 R74, [R1+0x510] ;  /* 0x00051000014a7983 */ /* 0x000f220000300a00 */
[----:B-1----:R-:W-:-:S03]  /*ba50*/  IADD3 R66, P2, PT, R78, UR12, RZ ;  /* 0x0000000c4e427c10 */ /* 0x002fc6000ff5e0ff */
[----:B------:R-:W4:Y:S01]  /*ba60*/  LDL.LU.64 R88, [R1+0x4f8] ;  /* 0x0004f80001587983 */ /* 0x000f220000300a00 */
[----:B------:R-:W-:-:S03]  /*ba70*/  IADD3.X R67, PT, PT, R79, UR13, RZ, P2, !PT ;  /* 0x0000000d4f437c10 */ /* 0x000fc600097fe4ff */
[----:B------:R-:W4:Y:S01]  /*ba80*/  LDL.LU.64 R84, [R1+0x4d8] ;  /* 0x0004d80001547983 */ /* 0x000f220000300a00 */
[----:B------:R-:W-:Y:S02]  /*ba90*/  IADD3 R82, P0, PT, R94, UR12, RZ ;  /* 0x0000000c5e527c10 */ /* 0x000fe4000ff1e0ff */
[----:B------:R-:W-:Y:S01]  /*baa0*/  IADD3 R64, P3, PT, R80, UR12, RZ ;  /* 0x0000000c50407c10 */ /* 0x000fe2000ff7e0ff */
[----:B------:R1:W-:Y:S01]  /*bab0*/  STL.64 [R1+0x448], R66 ;  /* 0x0004484201007387 */ /* 0x0003e20000100a00 */
[----:B------:R-:W-:Y:S02]  /*bac0*/  IADD3.X R83, PT, PT, R95, UR13, RZ, P0, !PT ;  /* 0x0000000d5f537c10 */ /* 0x000fe400087fe4ff */
[----:B------:R-:W-:Y:S01]  /*bad0*/  IADD3.X R65, PT, PT, R81, UR13, RZ, P3, !PT ;  /* 0x0000000d51417c10 */ /* 0x000fe20009ffe4ff */
[----:B------:R-:W4:Y:S01]  /*bae0*/  LDL.LU.64 R78, [R1+0x4a8] ;  /* 0x0004a800014e7983 */ /* 0x000f220000300a00 */
[----:B-1----:R-:W-:-:S03]  /*baf0*/  IADD3 R66, P2, PT, R76, UR12, RZ ;  /* 0x0000000c4c427c10 */ /* 0x002fc6000ff5e0ff */
[----:B------:R1:W-:Y:S01]  /*bb00*/  STL.64 [R1+0x430], R82 ;  /* 0x0004305201007387 */ /* 0x0003e20000100a00 */
[----:B------:R-:W-:-:S03]  /*bb10*/  IADD3.X R67, PT, PT, R77, UR13, RZ, P2, !PT ;  /* 0x0000000d4d437c10 */ /* 0x000fc600097fe4ff */
[----:B------:R1:W-:Y:S04]  /*bb20*/  STL.64 [R1+0x460], R64 ;  /* 0x0004604001007387 */ /* 0x0003e80000100a00 */
[----:B-1----:R-:W4:Y:S01]  /*bb30*/  LDL.LU.64 R82, [R1+0x468] ;  /* 0x0004680001527983 */ /* 0x002f220000300a00 */
[----:B------:R-:W-:-:S03]  /*bb40*/  IADD3 R64, P0, PT, R98, UR12, RZ ;  /* 0x0000000c62407c10 */ /* 0x000fc6000ff1e0ff */
[----:B------:R-:W-:Y:S01]  /*bb50*/  STL.64 [R1+0x480], R66 ;  /* 0x0004804201007387 */ /* 0x000fe20000100a00 */
[----:B------:R-:W-:-:S03]  /*bb60*/  IADD3.X R65, PT, PT, R99, UR13, RZ, P0, !PT ;  /* 0x0000000d63417c10 */ /* 0x000fc600087fe4ff */
[----:B------:R-:W4:Y:S04]  /*bb70*/  LDL.LU.64 R80, [R1+0x428] ;  /* 0x0004280001507983 */ /* 0x000f280000300a00 */
[----:B------:R-:W4:Y:S04]  /*bb80*/  LDL.LU.64 R76, [R1+0x3f0] ;  /* 0x0003f000014c7983 */ /* 0x000f280000300a00 */
[----:B------:R1:W-:Y:S02]  /*bb90*/  STL.64 [R1+0x4b0], R64 ;  /* 0x0004b04001007387 */ /* 0x0003e40000100a00 */
[----:B-1----:R-:W-:-:S04]  /*bba0*/  IADD3 R64, P0, PT, R68, UR12, RZ ;  /* 0x0000000c44407c10 */ /* 0x002fc8000ff1e0ff */
[----:B------:R-:W-:Y:S02]  /*bbb0*/  IADD3.X R65, PT, PT, R69, UR13, RZ, P0, !PT ;  /* 0x0000000d45417c10 */ /* 0x000fe400087fe4ff */
[----:B--2---:R-:W-:Y:S02]  /*bbc0*/  IADD3 R94, P2, PT, R96, UR12, RZ ;  /* 0x0000000c605e7c10 */ /* 0x004fe4000ff5e0ff */
[----:B---3--:R-:W-:Y:S02]  /*bbd0*/  IADD3 R66, P3, PT, R92, UR12, RZ ;  /* 0x0000000c5c427c10 */ /* 0x008fe4000ff7e0ff */
[----:B------:R-:W-:Y:S02]  /*bbe0*/  IADD3.X R95, PT, PT, R97, UR13, RZ, P2, !PT ;  /* 0x0000000d615f7c10 */ /* 0x000fe400097fe4ff */
[----:B------:R-:W-:-:S03]  /*bbf0*/  IADD3.X R67, PT, PT, R93, UR13, RZ, P3, !PT ;  /* 0x0000000d5d437c10 */ /* 0x000fc60009ffe4ff */
[----:B------:R-:W-:Y:S04]  /*bc00*/  STL.64 [R1+0x4e8], R94 ;  /* 0x0004e85e01007387 */ /* 0x000fe80000100a00 */
[----:B------:R1:W-:Y:S01]  /*bc10*/  STL.64 [R1+0x508], R66 ;  /* 0x0005084201007387 */ /* 0x0003e20000100a00 */
[----:B----4-:R-:W-:Y:S02]  /*bc20*/  IADD3 R68, P3, PT, R70, UR12, RZ ;  /* 0x0000000c46447c10 */ /* 0x010fe4000ff7e0ff */
[----:B-1----:R-:W-:Y:S02]  /*bc30*/  IADD3 R66, P2, PT, R90, UR12, RZ ;  /* 0x0000000c5a427c10 */ /* 0x002fe4000ff5e0ff */
[----:B------:R-:W-:Y:S02]  /*bc40*/  IADD3.X R69, PT, PT, R71, UR13, RZ, P3, !PT ;  /* 0x0000000d47457c10 */ /* 0x000fe40009ffe4ff */
[----:B------:R-:W-:Y:S01]  /*bc50*/  IADD3.X R67, PT, PT, R91, UR13, RZ, P2, !PT ;  /* 0x0000000d5b437c10 */ /* 0x000fe200097fe4ff */
[----:B------:R1:W-:Y:S04]  /*bc60*/  STL.64 [R1+0x518], R64 ;  /* 0x0005184001007387 */ /* 0x0003e80000100a00 */
[----:B------:R-:W-:Y:S04]  /*bc70*/  STL.64 [R1+0x540], R66 ;  /* 0x0005404201007387 */ /* 0x000fe80000100a00 */
[----:B------:R2:W-:Y:S01]  /*bc80*/  STL.64 [R1+0x650], R68 ;  /* 0x0006504401007387 */ /* 0x0005e20000100a00 */
[----:B-1----:R-:W-:-:S04]  /*bc90*/  IADD3 R64, P0, PT, R86, UR12, RZ ;  /* 0x0000000c56407c10 */ /* 0x002fc8000ff1e0ff */
[----:B------:R-:W-:Y:S01]  /*bca0*/  IADD3.X R65, PT, PT, R87, UR13, RZ, P0, !PT ;  /* 0x0000000d57417c10 */ /* 0x000fe200087fe4ff */
[----:B--2---:R-:W-:Y:S01]  /*bcb0*/  IMAD.MOV.U32 R68, RZ, RZ, R62 ;  /* 0x000000ffff447224 */ /* 0x004fe200078e003e */
[----:B------:R-:W-:Y:S01]  /*bcc0*/  MOV R62, R60 ;  /* 0x0000003c003e7202 */ /* 0x000fe20000000f00 */
        /* <DEDUP_REMOVED lines=9> */
[----:B------:R-:W-:Y:S01]  /*bd60*/  IMAD.MOV.U32 R53, RZ, RZ, R39 ;  /* 0x000000ffff357224 */ /* 0x000fe200078e0027 */
[----:B------:R-:W-:Y:S01]  /*bd70*/  IADD3 R66, P2, PT, R72, UR12, RZ ;  /* 0x0000000c48427c10 */ /* 0x000fe2000ff5e0ff */
[----:B------:R-:W2:Y:S04]  /*bd80*/  LDL.LU.64 R38, [R1+0x3b0] ;  /* 0x0003b00001267983 */ /* 0x000ea80000300a00 */
[----:B------:R-:W3:Y:S01]  /*bd90*/  LDL.LU.64 R70, [R1+0x3c0] ;  /* 0x0003c00001467983 */ /* 0x000ee20000300a00 */
[----:B------:R-:W-:-:S03]  /*bda0*/  IADD3.X R67, PT, PT, R73, UR13, RZ, P2, !PT ;  /* 0x0000000d49437c10 */ /* 0x000fc600097fe4ff */
[----:B------:R1:W-:Y:S04]  /*bdb0*/  STL.64 [R1+0x248], R64 ;  /* 0x0002484001007387 */ /* 0x0003e80000100a00 */
[----:B------:R4:W-:Y:S04]  /*bdc0*/  STL.64 [R1+0x268], R66 ;  /* 0x0002684201007387 */ /* 0x0009e80000100a00 */
[----:B------:R-:W2:Y:S01]  /*bdd0*/  LDL.LU.64 R72, [R1+0x330] ;  /* 0x0003300001487983 */ /* 0x000ea20000300a00 */
[----:B-1----:R-:W-:-:S04]  /*bde0*/  IADD3 R64, P0, PT, R74, UR12, RZ ;  /* 0x0000000c4a407c10 */ /* 0x002fc8000ff1e0ff */
[----:B------:R-:W-:-:S05]  /*bdf0*/  IADD3.X R65, PT, PT, R75, UR13, RZ, P0, !PT ;  /* 0x0000000d4b417c10 */ /* 0x000fca00087fe4ff */
[----:B------:R1:W-:Y:S04]  /*be00*/  STL.64 [R1+0x288], R64 ;  /* 0x0002884001007387 */ /* 0x0003e80000100a00 */
[----:B------:R-:W2:Y:S01]  /*be10*/  LDL.LU.64 R74, [R1+0x378] ;  /* 0x00037800014a7983 */ /* 0x000ea20000300a00 */
[----:B------:R-:W-:Y:S02]  /*be20*/  IADD3 R86, P2, PT, R88, UR12, RZ ;  /* 0x0000000c58567c10 */ /* 0x000fe4000ff5e0ff */
[----:B----4-:R-:W-:Y:S02]  /*be30*/  IADD3 R66, P3, PT, R84, UR12, RZ ;  /* 0x0000000c54427c10 */ /* 0x010fe4000ff7e0ff */
[----:B------:R-:W-:Y:S02]  /*be40*/  IADD3.X R87, PT, PT, R89, UR13, RZ, P2, !PT ;  /* 0x0000000d59577c10 */ /* 0x000fe400097fe4ff */
[----:B------:R-:W-:-:S02]  /*be50*/  IADD3.X R67, PT, PT, R85, UR13, RZ, P3, !PT ;  /* 0x0000000d55437c10 */ /* 0x000fc40009ffe4ff */
[----:B-1----:R-:W-:Y:S01]  /*be60*/  IADD3 R64, P0, PT, R78, UR12, RZ ;  /* 0x0000000c4e407c10 */ /* 0x002fe2000ff1e0ff */
[----:B------:R-:W-:Y:S03]  /*be70*/  STL.64 [R1+0x2c0], R86 ;  /* 0x0002c05601007387 */ /* 0x000fe60000100a00 */
[----:B------:R-:W-:Y:S01]  /*be80*/  IADD3.X R65, PT, PT, R79, UR13, RZ, P0, !PT ;  /* 0x0000000d4f417c10 */ /* 0x000fe200087fe4ff */
[----:B------:R1:W-:Y:S04]  /*be90*/  STL.64 [R1+0x2e8], R66 ;  /* 0x0002e84201007387 */ /* 0x0003e80000100a00 */
[----:B------:R4:W-:Y:S01]  /*bea0*/  STL.64 [R1+0x350], R64 ;  /* 0x0003504001007387 */ /* 0x0009e20000100a00 */
[----:B-1----:R-:W-:-:S04]  /*beb0*/  IADD3 R66, P2, PT, R82, UR12, RZ ;  /* 0x0000000c52427c10 */ /* 0x002fc8000ff5e0ff */
[----:B------:R-:W-:Y:S01]  /*bec0*/  IADD3.X R67, PT, PT, R83, UR13, RZ, P2, !PT ;  /* 0x0000000d53437c10 */ /* 0x000fe200097fe4ff */
[----:B----4-:R-:W-:Y:S01]  /*bed0*/  IMAD.MOV.U32 R64, RZ, RZ, R60 ;  /* 0x000000ffff407224 */ /* 0x010fe200078e003c */
[----:B------:R-:W-:Y:S01]  /*bee0*/  MOV R60, R58 ;  /* 0x0000003a003c7202 */ /* 0x000fe20000000f00 */
[----:B------:R-:W-:Y:S01]  /*bef0*/  IMAD.MOV.U32 R65, RZ, RZ, R61 ;  /* 0x000000ffff417224 */ /* 0x000fe200078e003d */
[----:B------:R-:W-:Y:S01]  /*bf00*/  IADD3 R78, P0, PT, R80, UR12, RZ ;  /* 0x0000000c504e7c10 */ /* 0x000fe2000ff1e0ff */
[----:B------:R1:W-:Y:S01]  /*bf10*/  STL.64 [R1+0x3a8], R66 ;  /* 0x0003a84201007387 */ /* 0x0003e20000100a00 */
[----:B------:R-:W-:Y:S01]  /*bf20*/  IADD3 R58, P3, PT, R76, UR12, RZ ;  /* 0x0000000c4c3a7c10 */ /* 0x000fe2000ff7e0ff */
[----:B------:R-:W-:Y:S01]  /*bf30*/  IMAD.MOV.U32 R61, RZ, RZ, R59 ;  /* 0x000000ffff3d7224 */ /* 0x000fe200078e003b */
[----:B------:R-:W-:Y:S02]  /*bf40*/  IADD3.X R79, PT, PT, R81, UR13, RZ, P0, !PT ;  /* 0x0000000d514f7c10 */ /* 0x000fe400087fe4ff */
[----:B------:R-:W-:Y:S01]  /*bf50*/  IADD3.X R59, PT, PT, R77, UR13, RZ, P3, !PT ;  /* 0x0000000d4d3b7c10 */ /* 0x000fe20009ffe4ff */
[----:B-1----:R-:W-:-:S02]  /*bf60*/  IMAD.MOV.U32 R66, RZ, RZ, R64 ;  /* 0x000000ffff427224 */ /* 0x002fc400078e0040 */
[----:B------:R-:W-:Y:S02]  /*bf70*/  IMAD.MOV.U32 R64, RZ, RZ, R56 ;  /* 0x000000ffff407224 */ /* 0x000fe400078e0038 */
[----:B------:R-:W-:Y:S02]  /*bf80*/  IMAD.MOV.U32 R67, RZ, RZ, R65 ;  /* 0x000000ffff437224 */ /* 0x000fe400078e0041 */
[----:B------:R-:W-:Y:S01]  /*bf90*/  IMAD.MOV.U32 R65, RZ, RZ, R57 ;  /* 0x000000ffff417224 */ /* 0x000fe200078e0039 */
[----:B------:R-:W-:Y:S04]  /*bfa0*/  STL.64 [R1+0x3c8], R78 ;  /* 0x0003c84e01007387 */ /* 0x000fe80000100a00 */
[----:B------:R-:W-:Y:S01]  /*bfb0*/  STL.64 [R1+0x3f0], R58 ;  /* 0x0003f03a01007387 */ /* 0x000fe20000100a00 */
[----:B---3--:R-:W-:-:S04]  /*bfc0*/  IADD3 R56, P2, PT, R70, UR12, RZ ;  /* 0x0000000c46387c10 */ /* 0x008fc8000ff5e0ff */
[----:B------:R-:W-:-:S05]  /*bfd0*/  IADD3.X R57, PT, PT, R71, UR13, RZ, P2, !PT ;  /* 0x0000000d47397c10 */ /* 0x000fca00097fe4ff */
[----:B------:R1:W-:Y:S01]  /*bfe0*/  STL.64 [R1+0x428], R56 ;  /* 0x0004283801007387 */ /* 0x0003e20000100a00 */
[----:B--2---:R-:W-:-:S04]  /*bff0*/  IADD3 R70, P2, PT, R72, UR12, RZ ;  /* 0x0000000c48467c10 */ /* 0x004fc8000ff5e0ff */
[----:B------:R-:W-:Y:S01]  /*c000*/  IADD3.X R71, PT, PT, R73, UR13, RZ, P2, !PT ;  /* 0x0000000d49477c10 */ /* 0x000fe200097fe4ff */
[----:B-1----:R-:W-:Y:S02]  /*c010*/  IMAD.MOV.U32 R56, RZ, RZ, R52 ;  /* 0x000000ffff387224 */ /* 0x002fe400078e0034 */
[----:B------:R-:W-:Y:S01]  /*c020*/  IMAD.MOV.U32 R52, RZ, RZ, R48 ;  /* 0x000000ffff347224 */ /* 0x000fe200078e0030 */
[----:B------:R-:W-:Y:S01]  /*c030*/  IADD3 R48, P3, PT, R68, UR12, RZ ;  /* 0x0000000c44307c10 */ /* 0x000fe2000ff7e0ff */
[----:B------:R-:W-:Y:S01]  /*c040*/  IMAD.MOV.U32 R57, RZ, RZ, R53 ;  /* 0x000000ffff397224 */ /* 0x000fe200078e0035 */
[----:B------:R-:W-:Y:S01]  /*c050*/  IADD3 R58, P0, PT, R74, UR12, RZ ;  /* 0x0000000c4a3a7c10 */ /* 0x000fe2000ff1e0ff */
[----:B------:R-:W-:Y:S01]  /*c060*/  IMAD.MOV.U32 R53, RZ, RZ, R49 ;  /* 0x000000ffff357224 */ /* 0x000fe200078e0031 */
[----:B------:R-:W-:Y:S02]  /*c070*/  IADD3.X R49, PT, PT, R69, UR13, RZ, P3, !PT ;  /* 0x0000000d45317c10 */ /* 0x000fe40009ffe4ff */
[----:B------:R-:W-:-:S05]  /*c080*/  IADD3.X R59, PT, PT, R75, UR13, RZ, P0, !PT ;  /* 0x0000000d4b3b7c10 */ /* 0x000fca00087fe4ff */
[----:B------:R1:W-:Y:S04]  /*c090*/  STL.64 [R1+0x458], R58 ;  /* 0x0004583a01007387 */ /* 0x0003e80000100a00 */
[----:B------:R-:W-:Y:S04]  /*c0a0*/  STL.64 [R1+0x478], R70 ;  /* 0x0004784601007387 */ /* 0x000fe80000100a00 */
[----:B------:R2:W-:Y:S01]  /*c0b0*/  STL.64 [R1+0x4a8], R48 ;  /* 0x0004a83001007387 */ /* 0x0005e20000100a00 */
[----:B-1----:R-:W-:Y:S01]  /*c0c0*/  IMAD.MOV.U32 R58, RZ, RZ, R50 ;  /* 0x000000ffff3a7224 */ /* 0x002fe200078e0032 */
[----:B------:R-:W-:Y:S01]  /*c0d0*/  IADD3 R50, P0, PT, R62, UR12, RZ ;  /* 0x0000000c3e327c10 */ /* 0x000fe2000ff1e0ff */
[----:B------:R-:W-:-:S03]  /*c0e0*/  IMAD.MOV.U32 R59, RZ, RZ, R51 ;  /* 0x000000ffff3b7224 */ /* 0x000fc600078e0033 */
[----:B------:R-:W-:Y:S02]  /*c0f0*/  IADD3.X R51, PT, PT, R63, UR13, RZ, P0, !PT ;  /* 0x0000000d3f337c10 */ /* 0x000fe400087fe4ff */
[----:B--2---:R-:W-:-:S04]  /*c100*/  IADD3 R48, P2, PT, R66, UR12, RZ ;  /* 0x0000000c42307c10 */ /* 0x004fc8000ff5e0ff */
[----:B------:R-:W-:Y:S01]  /*c110*/  IADD3.X R49, PT, PT, R67, UR13, RZ, P2, !PT ;  /* 0x0000000d43317c10 */ /* 0x000fe200097fe4ff */
[----:B------:R1:W-:Y:S01]  /*c120*/  STL.64 [R1+0x4c0], R50 ;  /* 0x0004c03201007387 */ /* 0x0003e20000100a00 */
[----:B------:R-:W-:-:S03]  /*c130*/  IADD3 R62, P3, PT, R64, UR12, RZ ;  /* 0x0000000c403e7c10 */ /* 0x000fc6000ff7e0ff */
[----:B------:R2:W-:Y:S01]  /*c140*/  STL.64 [R1+0x4d8], R48 ;  /* 0x0004d83001007387 */ /* 0x0005e20000100a00 */
[----:B------:R-:W-:Y:S02]  /*c150*/  IADD3.X R63, PT, PT, R65, UR13, RZ, P3, !PT ;  /* 0x0000000d413f7c10 */ /* 0x000fe40009ffe4ff */
[----:B-1----:R-:W-:Y:S02]  /*c160*/  MOV R50, R34 ;  /* 0x0000002200327202 */ /* 0x002fe40000000f00 */
[----:B------:R-:W-:Y:S01]  /*c170*/  IADD3 R34, P0, PT, R60, UR12, RZ ;  /* 0x0000000c3c227c10 */ /* 0x000fe2000ff1e0ff */
[----:B--2---:R-:W-:Y:S01]  /*c180*/  IMAD.MOV.U32 R48, RZ, RZ, R42 ;  /* 0x000000ffff307224 */ /* 0x004fe200078e002a */
[----:B------:R-:W-:Y:S01]  /*c190*/  IADD3 R42, P2, PT, R54, UR12, RZ ;  /* 0x0000000c362a7c10 */ /* 0x000fe2000ff5e0ff */
[----:B------:R-:W-:Y:S01]  /*c1a0*/  IMAD.MOV.U32 R51, RZ, RZ, R35 ;  /* 0x000000ffff337224 */ /* 0x000fe200078e0023 */
[----:B------:R-:W-:Y:S01]  /*c1b0*/  IADD3.X R35, PT, PT, R61, UR13, RZ, P0, !PT ;  /* 0x0000000d3d237c10 */ /* 0x000fe200087fe4ff */
[----:B------:R-:W-:Y:S01]  /*c1c0*/  IMAD.MOV.U32 R49, RZ, RZ, R43 ;  /* 0x000000ffff317224 */ /* 0x000fe200078e002b */
[----:B------:R-:W-:Y:S01]  /*c1d0*/  IADD3.X R43, PT, PT, R55, UR13, RZ, P2, !PT ;  /* 0x0000000d372b7c10 */ /* 0x000fe200097fe4ff */
[----:B------:R-:W-:Y:S04]  /*c1e0*/  STL.64 [R1+0x4f8], R62 ;  /* 0x0004f83e01007387 */ /* 0x000fe80000100a00 */
[----:B------:R1:W-:Y:S04]  /*c1f0*/  STL.64 [R1+0x260], R34 ;  /* 0x0002602201007387 */ /* 0x0003e80000100a00 */
[----:B------:R2:W-:Y:S01]  /*c200*/  STL.64 [R1+0x270], R42 ;  /* 0x0002702a01007387 */ /* 0x0005e20000100a00 */
[----:B-1----:R-:W-:Y:S01]  /*c210*/  IADD3 R34, P0, PT, R58, UR12, RZ ;  /* 0x0000000c3a227c10 */ /* 0x002fe2000ff1e0ff */
[----:B--2---:R-:W-:-:S02]  /*c220*/  IMAD.MOV.U32 R42, RZ, RZ, R40 ;  /* 0x000000ffff2a7224 */ /* 0x004fc400078e0028 */
[----:B------:R-:W-:Y:S02]  /*c230*/  IMAD.MOV.U32 R40, RZ, RZ, R36 ;  /* 0x000000ffff287224 */ /* 0x000fe400078e0024 */
[----:B------:R-:W-:Y:S01]  /*c240*/  IMAD.MOV.U32 R36, RZ, RZ, R30 ;  /* 0x000000ffff247224 */ /* 0x000fe200078e001e */
[----:B------:R-:W-:Y:S01]  /*c250*/  IADD3.X R35, PT, PT, R59, UR13, RZ, P0, !PT ;  /* 0x0000000d3b237c10 */ /* 0x000fe200087fe4ff */
[----:B------:R-:W-:Y:S01]  /*c260*/  IMAD.MOV.U32 R30, RZ, RZ, R24 ;  /* 0x000000ffff1e7224 */ /* 0x000fe200078e0018 */
[----:B------:R-:W-:Y:S01]  /*c270*/  IADD3 R24, P3, PT, R52, UR12, RZ ;  /* 0x0000000c34187c10 */ /* 0x000fe2000ff7e0ff */
[----:B------:R-:W-:Y:S02]  /*c280*/  IMAD.MOV.U32 R43, RZ, RZ, R41 ;  /* 0x000000ffff2b7224 */ /* 0x000fe400078e0029 */
[----:B------:R-:W-:Y:S02]  /*c290*/  IMAD.MOV.U32 R41, RZ, RZ, R37 ;  /* 0x000000ffff297224 */ /* 0x000fe400078e0025 */
[----:B------:R-:W-:-:S02]  /*c2a0*/  IMAD.MOV.U32 R37, RZ, RZ, R31 ;  /* 0x000000ffff257224 */ /* 0x000fc400078e001f */
[----:B------:R-:W-:Y:S01]  /*c2b0*/  IMAD.MOV.U32 R31, RZ, RZ, R25 ;  /* 0x000000ffff1f7224 */ /* 0x000fe200078e0019 */
[----:B------:R-:W-:Y:S01]  /*c2c0*/  IADD3.X R25, PT, PT, R53, UR13, RZ, P3, !PT ;  /* 0x0000000d35197c10 */ /* 0x000fe20009ffe4ff */
[----:B------:R1:W-:Y:S01]  /*c2d0*/  STL.64 [R1+0x290], R34 ;  /* 0x0002902201007387 */ /* 0x0003e20000100a00 */
[----:B------:R-:W-:-:S03]  /*c2e0*/  IADD3 R54, P2, PT, R56, UR12, RZ ;  /* 0x0000000c38367c10 */ /* 0x000fc6000ff5e0ff */
[----:B------:R2:W-:Y:S01]  /*c2f0*/  STL.64 [R1+0x2d0], R24 ;  /* 0x0002d01801007387 */ /* 0x0005e20000100a00 */
[----:B------:R-:W-:Y:S02]  /*c300*/  IADD3.X R55, PT, PT, R57, UR13, RZ, P2, !PT ;  /* 0x0000000d39377c10 */ /* 0x000fe400097fe4ff */
[----:B-1----:R-:W-:Y:S01]  /*c310*/  MOV R34, R32 ;  /* 0x0000002000227202 */ /* 0x002fe20000000f00 */
[----:B------:R-:W-:Y:S01]  /*c320*/  IMAD.MOV.U32 R32, RZ, RZ, R22 ;  /* 0x000000ffff207224 */ /* 0x000fe200078e0016 */
[----:B------:R-:W-:Y:S01]  /*c330*/  IADD3 R22, P0, PT, R46, UR12, RZ ;  /* 0x0000000c2e167c10 */ /* 0x000fe2000ff1e0ff */
[----:B------:R-:W-:Y:S02]  /*c340*/  IMAD.MOV.U32 R35, RZ, RZ, R33 ;  /* 0x000000ffff237224 */ /* 0x000fe400078e0021 */
[----:B--2---:R-:W-:Y:S02]  /*c350*/  IMAD.MOV.U32 R24, RZ, RZ, R14 ;  /* 0x000000ffff187224 */ /* 0x004fe400078e000e */
[----:B------:R-:W-:Y:S01]  /*c360*/  IMAD.MOV.U32 R33, RZ, RZ, R23 ;  /* 0x000000ffff217224 */ /* 0x000fe200078e0017 */
[----:B------:R-:W-:Y:S01]  /*c370*/  IADD3.X R23, PT, PT, R47, UR13, RZ, P0, !PT ;  /* 0x0000000d2f177c10 */ /* 0x000fe200087fe4ff */
[----:B------:R-:W-:-:S02]  /*c380*/  IMAD.MOV.U32 R14, RZ, RZ, R12 ;  /* 0x000000ffff0e7224 */ /* 0x000fc400078e000c */
[----:B------:R-:W-:Y:S01]  /*c390*/  IMAD.MOV.U32 R12, RZ, RZ, R10 ;  /* 0x000000ffff0c7224 */ /* 0x000fe200078e000a */
[----:B------:R-:W-:Y:S01]  /*c3a0*/  IADD3 R10, P2, PT, R50, UR12, RZ ;  /* 0x0000000c320a7c10 */ /* 0x000fe2000ff5e0ff */
[----:B------:R-:W-:Y:S01]  /*c3b0*/  IMAD.MOV.U32 R25, RZ, RZ, R15 ;  /* 0x000000ffff197224 */ /* 0x000fe200078e000f */
[----:B------:R-:W-:Y:S01]  /*c3c0*/  STL.64 [R1+0x2b0], R54 ;  /* 0x0002b03601007387 */ /* 0x000fe20000100a00 */
[----:B------:R-:W-:Y:S02]  /*c3d0*/  IMAD.MOV.U32 R15, RZ, RZ, R13 ;  /* 0x000000ffff0f7224 */ /* 0x000fe400078e000d */
[----:B------:R-:W-:Y:S01]  /*c3e0*/  IMAD.MOV.U32 R13, RZ, RZ, R11 ;  /* 0x000000ffff0d7224 */ /* 0x000fe200078e000b */
[----:B------:R1:W-:Y:S01]  /*c3f0*/  STL.64 [R1+0x300], R22 ;  /* 0x0003001601007387 */ /* 0x0003e20000100a00 */
[----:B------:R-:W-:Y:S02]  /*c400*/  IADD3.X R11, PT, PT, R51, UR13, RZ, P2, !PT ;  /* 0x0000000d330b7c10 */ /* 0x000fe400097fe4ff */
[----:B------:R-:W-:-:S03]  /*c410*/  IADD3 R46, P0, PT, R48, UR12, RZ ;  /* 0x0000000c302e7c10 */ /* 0x000fc6000ff1e0ff */
[----:B------:R2:W-:Y:S01]  /*c420*/  STL.64 [R1+0x330], R10 ;  /* 0x0003300a01007387 */ /* 0x0005e20000100a00 */
[----:B-1----:R-:W-:-:S04]  /*c430*/  IADD3 R22, P3, PT, R44, UR12, RZ ;  /* 0x0000000c2c167c10 */ /* 0x002fc8000ff7e0ff */
[----:B------:R-:W-:Y:S02]  /*c440*/  IADD3.X R23, PT, PT, R45, UR13, RZ, P3, !PT ;  /* 0x0000000d2d177c10 */ /* 0x000fe40009ffe4ff */
[----:B--2---:R-:W-:Y:S02]  /*c450*/  IADD3 R10, P2, PT, R38, UR12, RZ ;  /* 0x0000000c260a7c10 */ /* 0x004fe4000ff5e0ff */
[----:B------:R-:W-:Y:S01]  /*c460*/  IADD3.X R47, PT, PT, R49, UR13, RZ, P0, !PT ;  /* 0x0000000d312f7c10 */ /* 0x000fe200087fe4ff */
[----:B------:R1:W-:Y:S01]  /*c470*/  STL.64 [R1+0x3c0], R22 ;  /* 0x0003c01601007387 */ /* 0x0003e20000100a00 */
[----:B------:R-:W-:-:S03]  /*c480*/  IADD3.X R11, PT, PT, R39, UR13, RZ, P2, !PT ;  /* 0x0000000d270b7c10 */ /* 0x000fc600097fe4ff */
[----:B------:R-:W-:Y:S04]  /*c490*/  STL.64 [R1+0x378], R46 ;  /* 0x0003782e01007387 */ /* 0x000fe80000100a00 */
[----:B------:R2:W-:Y:S01]  /*c4a0*/  STL.64 [R1+0x3b0], R10 ;  /* 0x0003b00a01007387 */ /* 0x0005e20000100a00 */
[----:B-1----:R-:W-:-:S04]  /*c4b0*/  IADD3 R22, P0, PT, R42, UR12, RZ ;  /* 0x0000000c2a167c10 */ /* 0x002fc8000ff1e0ff */
[----:B------:R-:W-:Y:S02]  /*c4c0*/  IADD3.X R23, PT, PT, R43, UR13, RZ, P0, !PT ;  /* 0x0000000d2b177c10 */ /* 0x000fe400087fe4ff */
[----:B--2---:R-:W-:-:S03]  /*c4d0*/  IADD3 R10, P3, PT, R36, UR12, RZ ;  /* 0x0000000c240a7c10 */ /* 0x004fc6000ff7e0ff */
[----:B------:R1:W-:Y:S01]  /*c4e0*/  STL.64 [R1+0x3e8], R22 ;  /* 0x0003e81601007387 */ /* 0x0003e20000100a00 */
[----:B------:R-:W-:Y:S02]  /*c4f0*/  IADD3 R38, P2, PT, R40, UR12, RZ ;  /* 0x0000000c28267c10 */ /* 0x000fe4000ff5e0ff */
[----:B------:R-:W-:Y:S02]  /*c500*/  IADD3.X R11, PT, PT, R37, UR13, RZ, P3, !PT ;  /* 0x0000000d250b7c10 */ /* 0x000fe40009ffe4ff */
[----:B------:R-:W-:-:S03]  /*c510*/  IADD3.X R39, PT, PT, R41, UR13, RZ, P2, !PT ;  /* 0x0000000d29277c10 */ /* 0x000fc600097fe4ff */
[----:B------:R2:W-:Y:S01]  /*c520*/  STL.64 [R1+0x450], R10 ;  /* 0x0004500a01007387 */ /* 0x0005e20000100a00 */
[----:B-1----:R-:W-:-:S04]  /*c530*/  IADD3 R22, P0, PT, R30, UR12, RZ ;  /* 0x0000000c1e167c10 */ /* 0x002fc8000ff1e0ff */
[----:B------:R-:W-:Y:S01]  /*c540*/  IADD3.X R23, PT, PT, R31, UR13, RZ, P0, !PT ;  /* 0x0000000d1f177c10 */ /* 0x000fe200087fe4ff */
[----:B------:R-:W-:Y:S01]  /*c550*/  STL.64 [R1+0x408], R38 ;  /* 0x0004082601007387 */ /* 0x000fe20000100a00 */
        /* <DEDUP_REMOVED lines=11> */
[----:B------:R-:W-:Y:S02]  /*c610*/  IADD3.X R11, PT, PT, R27, UR13, RZ, P2, !PT ;  /* 0x0000000d1b0b7c10 */ /* 0x000fe400097fe4ff */
[----:B------:R-:W-:-:S03]  /*c620*/  IADD3 R218, P2, PT, R20, UR12, RZ ;  /* 0x0000000c14da7c10 */ /* 0x000fc6000ff5e0ff */
[----:B------:R2:W-:Y:S01]  /*c630*/  STL.64 [R1+0x278], R10 ;  /* 0x0002780a01007387 */ /* 0x0005e20000100a00 */
[----:B-1----:R-:W-:Y:S02]  /*c640*/  IADD3 R22, P0, PT, R24, UR12, RZ ;  /* 0x0000000c18167c10 */ /* 0x002fe4000ff1e0ff */
[----:B------:R-:W-:Y:S02]  /*c650*/  IADD3 R216, P3, PT, R18, UR12, RZ ;  /* 0x0000000c12d87c10 */ /* 0x000fe4000ff7e0ff */
[----:B------:R-:W-:Y:S02]  /*c660*/  IADD3.X R23, PT, PT, R25, UR13, RZ, P0, !PT ;  /* 0x0000000d19177c10 */ /* 0x000fe400087fe4ff */
[----:B------:R-:W-:Y:S01]  /*c670*/  IADD3 R214, P0, PT, R6, UR12, RZ ;  /* 0x0000000c06d67c10 */ /* 0x000fe2000ff1e0ff */
[----:B--2---:R-:W-:Y:S02]  /*c680*/  IMAD.MOV.U32 R10, RZ, RZ, R8 ;  /* 0x000000ffff0a7224 */ /* 0x004fe400078e0008 */
[----:B------:R-:W-:-:S02]  /*c690*/  IMAD.MOV.U32 R11, RZ, RZ, R9 ;  /* 0x000000ffff0b7224 */ /* 0x000fc400078e0009 */
[----:B------:R-:W2:Y:S01]  /*c6a0*/  LDL.LU.64 R8, [R1+0x230] ;  /* 0x0002300001087983 */ /* 0x000ea20000300a00 */
[----:B------:R-:W-:Y:S02]  /*c6b0*/  IADD3.X R219, PT, PT, R21, UR13, RZ, P2, !PT ;  /* 0x0000000d15db7c10 */ /* 0x000fe400097fe4ff */
[----:B------:R-:W-:Y:S01]  /*c6c0*/  IADD3.X R215, PT, PT, R7, UR13, RZ, P0, !PT ;  /* 0x0000000d07d77c10 */ /* 0x000fe200087fe4ff */
[----:B------:R1:W-:Y:S01]  /*c6d0*/  STL.64 [R1+0x298], R22 ;  /* 0x0002981601007387 */ /* 0x0003e20000100a00 */
[----:B------:R-:W-:-:S03]  /*c6e0*/  IADD3.X R217, PT, PT, R19, UR13, RZ, P3, !PT ;  /* 0x0000000d13d97c10 */ /* 0x000fc60009ffe4ff */
[----:B------:R-:W3:Y:S01]  /*c6f0*/  LDL.LU.64 R6, [R1+0x228] ;  /* 0x0002280001067983 */ /* 0x000ee20000300a00 */
[----:B------:R-:W-:Y:S02]  /*c700*/  IADD3 R212, P2, PT, R16, UR12, RZ ;  /* 0x0000000c10d47c10 */ /* 0x000fe4000ff5e0ff */
[----:B------:R-:W-:Y:S01]  /*c710*/  IADD3 R210, P0, PT, R4, UR12, RZ ;  /* 0x0000000c04d27c10 */ /* 0x000fe2000ff1e0ff */
[----:B------:R-:W4:Y:S04]  /*c720*/  LDL.LU.64 R26, [R1+0x220] ;  /* 0x00022000011a7983 */ /* 0x000f280000300a00 */
[----:B------:R-:W4:Y:S01]  /*c730*/  LDL.LU.64 R24, [R1+0x218] ;  /* 0x0002180001187983 */ /* 0x000f220000300a00 */
[----:B------:R-:W-:-:S03]  /*c740*/  IADD3.X R213, PT, PT, R17, UR13, RZ, P2, !PT ;  /* 0x0000000d11d57c10 */ /* 0x000fc600097fe4ff */
[----:B-1----:R-:W4:Y:S01]  /*c750*/  LDL.LU.64 R22, [R1+0x210] ;  /* 0x0002100001167983 */ /* 0x002f220000300a00 */
[----:B------:R-:W-:-:S03]  /*c760*/  IADD3.X R211, PT, PT, R5, UR13, RZ, P0, !PT ;  /* 0x0000000d05d37c10 */ /* 0x000fc600087fe4ff */
[----:B------:R-:W-:Y:S04]  /*c770*/  STL.64 [R1+0x2b8], R218 ;  /* 0x0002b8da01007387 */ /* 0x000fe80000100a00 */
[----:B------:R-:W-:Y:S04]  /*c780*/  STL.64 [R1+0x2d8], R216 ;  /* 0x0002d8d801007387 */ /* 0x000fe80000100a00 */
[----:B------:R-:W-:Y:S01]  /*c790*/  STL.64 [R1+0x2f8], R214 ;  /* 0x0002f8d601007387 */ /* 0x000fe20000100a00 */
[----:B------:R-:W-:-:S03]  /*c7a0*/  IADD3 R206, P3, PT, R12, UR12, RZ ;  /* 0x0000000c0cce7c10 */ /* 0x000fc6000ff7e0ff */
[----:B------:R-:W4:Y:S01]  /*c7b0*/  LDL.LU.64 R4, [R1+0x200] ;  /* 0x0002000001047983 */ /* 0x000f220000300a00 */
[----:B------:R-:W-:-:S03]  /*c7c0*/  IADD3 R204, P4, PT, R10, UR12, RZ ;  /* 0x0000000c0acc7c10 */ /* 0x000fc6000ff9e0ff */
[----:B------:R-:W4:Y:S04]  /*c7d0*/  LDL.LU.64 R32, [R1+0x1f0] ;  /* 0x0001f00001207983 */ /* 0x000f280000300a00 */
[----:B------:R-:W4:Y:S04]  /*c7e0*/  LDL.LU.64 R30, [R1+0x1e8] ;  /* 0x0001e800011e7983 */ /* 0x000f280000300a00 */
[----:B------:R-:W4:Y:S01]  /*c7f0*/  LDL.LU.64 R28, [R1+0x1d8] ;  /* 0x0001d800011c7983 */ /* 0x000f220000300a00 */
[----:B------:R-:W-:-:S03]  /*c800*/  IADD3.X R207, PT, PT, R13, UR13, RZ, P3, !PT ;  /* 0x0000000d0dcf7c10 */ /* 0x000fc60009ffe4ff */
[----:B------:R-:W-:Y:S01]  /*c810*/  STL.64 [R1+0x318], R212 ;  /* 0x000318d401007387 */ /* 0x000fe20000100a00 */
[----:B------:R-:W-:-:S03]  /*c820*/  IADD3.X R205, PT, PT, R11, UR13, RZ, P4, !PT ;  /* 0x0000000d0bcd7c10 */ /* 0x000fc6000a7fe4ff */
[----:B------:R-:W-:Y:S04]  /*c830*/  STL.64 [R1+0x340], R210 ;  /* 0x000340d201007387 */ /* 0x000fe80000100a00 */
[----:B------:R-:W4:Y:S04]  /*c840*/  LDL.LU.64 R20, [R1+0x1c8] ;  /* 0x0001c80001147983 */ /* 0x000f280000300a00 */
[----:B------:R-:W4:Y:S04]  /*c850*/  LDL.LU.64 R18, [R1+0x1c0] ;  /* 0x0001c00001127983 */ /* 0x000f280000300a00 */
[----:B------:R-:W4:Y:S04]  /*c860*/  LDL.LU.64 R12, [R1+0x1b0] ;  /* 0x0001b000010c7983 */ /* 0x000f280000300a00 */
[----:B------:R-:W4:Y:S01]  /*c870*/  LDL.LU.64 R10, [R1+0x1a0] ;  /* 0x0001a000010a7983 */ /* 0x000f220000300a00 */
[----:B------:R-:W-:Y:S01]  /*c880*/  IADD3 R208, P2, PT, R14, UR12, RZ ;  /* 0x0000000c0ed07c10 */ /* 0x000fe2000ff5e0ff */
[----:B------:R-:W-:-:S03]  /*c890*/  USHF.L.U64.HI UR15, UR6, 0x2, UR15 ;  /* 0x00000002060f7899 */ /* 0x000fc6000801020f */
[----:B------:R-:W-:-:S05]  /*c8a0*/  IADD3.X R209, PT, PT, R15, UR13, RZ, P2, !PT ;  /* 0x0000000d0fd17c10 */ /* 0x000fca00097fe4ff */
[----:B------:R-:W-:Y:S04]  /*c8b0*/  STL.64 [R1+0x368], R208 ;  /* 0x000368d001007387 */ /* 0x000fe80000100a00 */
[----:B------:R-:W-:Y:S04]  /*c8c0*/  STL.64 [R1+0x388], R206 ;  /* 0x000388ce01007387 */ /* 0x000fe80000100a00 */
[----:B------:R-:W-:Y:S04]  /*c8d0*/  STL.64 [R1+0x398], R204 ;  /* 0x000398cc01007387 */ /* 0x000fe80000100a00 */
[----:B------:R-:W4:Y:S04]  /*c8e0*/  LDL.LU.64 R16, [R1+0x198] ;  /* 0x0001980001107983 */ /* 0x000f280000300a00 */
[----:B------:R-:W4:Y:S01]  /*c8f0*/  LDL.LU.64 R14, [R1+0x188] ;  /* 0x00018800010e7983 */ /* 0x000f220000300a00 */
[----:B--2---:R-:W-:-:S04]  /*c900*/  IADD3 R162, P0, PT, R8, UR14, RZ ;  /* 0x0000000e08a27c10 */ /* 0x004fc8000ff1e0ff */
[----:B------:R-:W-:Y:S02]  /*c910*/  IADD3.X R163, PT, PT, R9, UR15, RZ, P0, !PT ;  /* 0x0000000f09a37c10 */ /* 0x000fe400087fe4ff */
[----:B------:R-:W2:Y:S01]  /*c920*/  LDL.LU.64 R8, [R1+0x178] ;  /* 0x0001780001087983 */ /* 0x000ea20000300a00 */
[----:B---3--:R-:W-:Y:S02]  /*c930*/  IADD3 R160, P0, PT, R6, UR14, RZ ;  /* 0x0000000e06a07c10 */ /* 0x008fe4000ff1e0ff */
[----:B----4-:R-:W-:Y:S02]  /*c940*/  IADD3 R154, P2, PT, R26, UR14, RZ ;  /* 0x0000000e1a9a7c10 */ /* 0x010fe4000ff5e0ff */
[----:B------:R-:W-:Y:S02]  /*c950*/  IADD3.X R161, PT, PT, R7, UR15, RZ, P0, !PT ;  /* 0x0000000f07a17c10 */ /* 0x000fe400087fe4ff */
[----:B------:R-:W-:Y:S01]  /*c960*/  IADD3 R152, P3, PT, R24, UR14, RZ ;  /* 0x0000000e18987c10 */ /* 0x000fe2000ff7e0ff */
[----:B------:R-:W3:Y:S01]  /*c970*/  LDL.LU.64 R6, [R1+0x170] ;  /* 0x0001700001067983 */ /* 0x000ee20000300a00 */
[----:B------:R-:W-:-:S02]  /*c980*/  IADD3.X R155, PT, PT, R27, UR15, RZ, P2, !PT ;  /* 0x0000000f1b9b7c10 */ /* 0x000fc400097fe4ff */
[----:B------:R-:W-:Y:S02]  /*c990*/  IADD3 R150, P4, PT, R22, UR14, RZ ;  /* 0x0000000e16967c10 */ /* 0x000fe4000ff9e0ff */
[----:B------:R-:W-:Y:S02]  /*c9a0*/  IADD3.X R153, PT, PT, R25, UR15, RZ, P3, !PT ;  /* 0x0000000f19997c10 */ /* 0x000fe40009ffe4ff */
[----:B------:R-:W-:Y:S01]  /*c9b0*/  IADD3.X R151, PT, PT, R23, UR15, RZ, P4, !PT ;  /* 0x0000000f17977c10 */ /* 0x000fe2000a7fe4ff */
[----:B------:R-:W4:Y:S04]  /*c9c0*/  LDL.LU.64 R24, [R1+0x160] ;  /* 0x0001600001187983 */ /* 0x000f280000300a00 */
[----:B------:R-:W4:Y:S04]  /*c9d0*/  LDL.LU.64 R26, [R1+0x150] ;  /* 0x00015000011a7983 */ /* 0x000f280000300a00 */
[----:B------:R-:W4:Y:S01]  /*c9e0*/  LDL.LU.64 R22, [R1+0x148] ;  /* 0x0001480001167983 */ /* 0x000f220000300a00 */
[----:B------:R-:W-:-:S02]  /*c9f0*/  IADD3 R148, P0, PT, R4, UR14, RZ ;  /* 0x0000000e04947c10 */ /* 0x000fc4000ff1e0ff */
[----:B------:R-:W-:Y:S02]  /*ca00*/  IADD3 R130, P2, PT, R32, UR14, RZ ;  /* 0x0000000e20827c10 */ /* 0x000fe4000ff5e0ff */
[----:B------:R-:W-:Y:S02]  /*ca10*/  IADD3.X R149, PT, PT, R5, UR15, RZ, P0, !PT ;  /* 0x0000000f05957c10 */ /* 0x000fe400087fe4ff */
[----:B------:R-:W-:Y:S01]  /*ca20*/  IADD3 R128, P3, PT, R30, UR14, RZ ;  /* 0x0000000e1e807c10 */ /* 0x000fe2000ff7e0ff */
[----:B------:R-:W4:Y:S01]  /*ca30*/  LDL.LU.64 R4, [R1+0x138] ;  /* 0x0001380001047983 */ /* 0x000f220000300a00 */
[----:B------:R-:W-:Y:S02]  /*ca40*/  IADD3.X R131, PT, PT, R33, UR15, RZ, P2, !PT ;  /* 0x0000000f21837c10 */ /* 0x000fe400097fe4ff */
[----:B------:R-:W-:Y:S02]  /*ca50*/  IADD3 R122, P4, PT, R28, UR14, RZ ;  /* 0x0000000e1c7a7c10 */ /* 0x000fe4000ff9e0ff */
[----:B------:R-:W-:-:S02]  /*ca60*/  IADD3.X R129, PT, PT, R31, UR15, RZ, P3, !PT ;  /* 0x0000000f1f817c10 */ /* 0x000fc40009ffe4ff */
[----:B------:R-:W-:Y:S02]  /*ca70*/  IADD3.X R123, PT, PT, R29, UR15, RZ, P4, !PT ;  /* 0x0000000f1d7b7c10 */ /* 0x000fe4000a7fe4ff */
[----:B------:R-:W-:Y:S02]  /*ca80*/  IADD3 R120, P0, PT, R20, UR14, RZ ;  /* 0x0000000e14787c10 */ /* 0x000fe4000ff1e0ff */
[----:B------:R-:W-:Y:S02]  /*ca90*/  IADD3 R114, P2, PT, R18, UR14, RZ ;  /* 0x0000000e12727c10 */ /* 0x000fe4000ff5e0ff */
[----:B------:R-:W-:Y:S02]  /*caa0*/  IADD3.X R121, PT, PT, R21, UR15, RZ, P0, !PT ;  /* 0x0000000f15797c10 */ /* 0x000fe400087fe4ff */
[----:B------:R-:W-:Y:S01]  /*cab0*/  IADD3 R112, P3, PT, R12, UR14, RZ ;  /* 0x0000000e0c707c10 */ /* 0x000fe2000ff7e0ff */
[----:B------:R-:W4:Y:S01]  /*cac0*/  LDL.LU.64 R20, [R1+0x128] ;  /* 0x0001280001147983 */ /* 0x000f220000300a00 */
[----:B------:R-:W-:-:S02]  /*cad0*/  IADD3.X R115, PT, PT, R19, UR15, RZ, P2, !PT ;  /* 0x0000000f13737c10 */ /* 0x000fc400097fe4ff */
[----:B------:R-:W-:Y:S01]  /*cae0*/  IADD3 R106, P4, PT, R10, UR14, RZ ;  /* 0x0000000e0a6a7c10 */ /* 0x000fe2000ff9e0ff */
[----:B------:R-:W4:Y:S01]  /*caf0*/  LDL.LU.64 R18, [R1+0x120] ;  /* 0x0001200001127983 */ /* 0x000f220000300a00 */
[----:B------:R-:W-:Y:S02]  /*cb00*/  IADD3.X R113, PT, PT, R13, UR15, RZ, P3, !PT ;  /* 0x0000000f0d717c10 */ /* 0x000fe40009ffe4ff */
[----:B------:R-:W-:Y:S01]  /*cb10*/  IADD3.X R107, PT, PT, R11, UR15, RZ, P4, !PT ;  /* 0x0000000f0b6b7c10 */ /* 0x000fe2000a7fe4ff */
[----:B------:R-:W4:Y:S04]  /*cb20*/  LDL.LU.64 R12, [R1+0x110] ;  /* 0x00011000010c7983 */ /* 0x000f280000300a00 */
[----:B------:R-:W4:Y:S01]  /*cb30*/  LDL.LU.64 R10, [R1+0x100] ;  /* 0x00010000010a7983 */ /* 0x000f220000300a00 */
[----:B------:R-:W-:-:S02]  /*cb40*/  IADD3 R104, P0, PT, R16, UR14, RZ ;  /* 0x0000000e10687c10 */ /* 0x000fc4000ff1e0ff */
[----:B------:R-:W-:Y:S02]  /*cb50*/  IADD3 R98, P2, PT, R14, UR14, RZ ;  /* 0x0000000e0e627c10 */ /* 0x000fe4000ff5e0ff */
[----:B------:R-:W-:Y:S02]  /*cb60*/  IADD3.X R105, PT, PT, R17, UR15, RZ, P0, !PT ;  /* 0x0000000f11697c10 */ /* 0x000fe400087fe4ff */
[----:B------:R-:W-:Y:S01]  /*cb70*/  IADD3.X R99, PT, PT, R15, UR15, RZ, P2, !PT ;  /* 0x0000000f0f637c10 */ /* 0x000fe200097fe4ff */
[----:B------:R-:W4:Y:S04]  /*cb80*/  LDL.LU.64 R16, [R1+0xf8] ;  /* 0x0000f80001107983 */ /* 0x000f280000300a00 */
[----:B------:R-:W4:Y:S01]  /*cb90*/  LDL.LU.64 R14, [R1+0x70] ;  /* 0x00007000010e7983 */ /* 0x000f220000300a00 */
[----:B--2---:R-:W-:-:S04]  /*cba0*/  IADD3 R96, P3, PT, R8, UR14, RZ ;  /* 0x0000000e08607c10 */ /* 0x004fc8000ff7e0ff */
[----:B------:R-:W-:Y:S02]  /*cbb0*/  IADD3.X R97, PT, PT, R9, UR15, RZ, P3, !PT ;  /* 0x0000000f09617c10 */ /* 0x000fe40009ffe4ff */
[----:B------:R-:W2:Y:S01]  /*cbc0*/  LDL.LU.64 R8, [R1+0x68] ;  /* 0x0000680001087983 */ /* 0x000ea20000300a00 */
[----:B---3--:R-:W-:-:S04]  /*cbd0*/  IADD3 R90, P4, PT, R6, UR14, RZ ;  /* 0x0000000e065a7c10 */ /* 0x008fc8000ff9e0ff */
[----:B------:R-:W-:Y:S02]  /*cbe0*/  IADD3.X R91, PT, PT, R7, UR15, RZ, P4, !PT ;  /* 0x0000000f075b7c10 */ /* 0x000fe4000a7fe4ff */
[----:B------:R-:W3:Y:S01]  /*cbf0*/  LDL.LU.64 R6, [R1+0x60] ;  /* 0x0000600001067983 */ /* 0x000ee20000300a00 */
[----:B----4-:R-:W-:-:S03]  /*cc00*/  IADD3 R88, P0, PT, R24, UR14, RZ ;  /* 0x0000000e18587c10 */ /* 0x010fc6000ff1e0ff */
[----:B------:R-:W4:Y:S01]  /*cc10*/  LDL.LU.64 R40, [R1+0x58] ;  /* 0x0000580001287983 */ /* 0x000f220000300a00 */
[----:B------:R-:W-:-:S03]  /*cc20*/  IADD3 R82, P2, PT, R26, UR14, RZ ;  /* 0x0000000e1a527c10 */ /* 0x000fc6000ff5e0ff */
[----:B------:R-:W4:Y:S01]  /*cc30*/  LDL.LU.64 R36, [R1+0x50] ;  /* 0x0000500001247983 */ /* 0x000f220000300a00 */
[----:B------:R-:W-:-:S03]  /*cc40*/  IADD3.X R89, PT, PT, R25, UR15, RZ, P0, !PT ;  /* 0x0000000f19597c10 */ /* 0x000fc600087fe4ff */
[----:B------:R-:W4:Y:S01]  /*cc50*/  LDL.LU.64 R32, [R1+0x48] ;  /* 0x0000480001207983 */ /* 0x000f220000300a00 */
[----:B------:R-:W-:-:S03]  /*cc60*/  IADD3.X R83, PT, PT, R27, UR15, RZ, P2, !PT ;  /* 0x0000000f1b537c10 */ /* 0x000fc600097fe4ff */
[----:B------:R-:W4:Y:S01]  /*cc70*/  LDL.LU.64 R24, [R1+0x40] ;  /* 0x0000400001187983 */ /* 0x000f220000300a00 */
[----:B------:R-:W-:-:S03]  /*cc80*/  IADD3 R80, P3, PT, R22, UR14, RZ ;  /* 0x0000000e16507c10 */ /* 0x000fc6000ff7e0ff */
[----:B------:R-:W4:Y:S01]  /*cc90*/  LDL.LU.64 R34, [R1+0x38] ;  /* 0x0000380001227983 */ /* 0x000f220000300a00 */
[----:B------:R-:W-:-:S03]  /*cca0*/  IADD3 R78, P4, PT, R4, UR14, RZ ;  /* 0x0000000e044e7c10 */ /* 0x000fc6000ff9e0ff */
[----:B------:R-:W4:Y:S01]  /*ccb0*/  LDL.LU.64 R26, [R1+0x30] ;  /* 0x00003000011a7983 */ /* 0x000f220000300a00 */
[----:B------:R-:W-:-:S03]  /*ccc0*/  IADD3.X R79, PT, PT, R5, UR15, RZ, P4, !PT ;  /* 0x0000000f054f7c10 */ /* 0x000fc6000a7fe4ff */
[----:B------:R-:W4:Y:S01]  /*ccd0*/  LDL.LU.64 R4, [R1+0x28] ;  /* 0x0000280001047983 */ /* 0x000f220000300a00 */
[----:B------:R-:W-:Y:S02]  /*cce0*/  IADD3.X R81, PT, PT, R23, UR15, RZ, P3, !PT ;  /* 0x0000000f17517c10 */ /* 0x000fe40009ffe4ff */
[----:B------:R-:W-:-:S04]  /*ccf0*/  IADD3 R70, P2, PT, R18, UR14, RZ ;  /* 0x0000000e12467c10 */ /* 0x000fc8000ff5e0ff */
[----:B------:R-:W-:Y:S02]  /*cd00*/  IADD3.X R71, PT, PT, R19, UR15, RZ, P2, !PT ;  /* 0x0000000f13477c10 */ /* 0x000fe400097fe4ff */
[----:B------:R-:W4:Y:S01]  /*cd10*/  LDL.LU.64 R18, [R1+0x20] ;  /* 0x0000200001127983 */ /* 0x000f220000300a00 */
[----:B------:R-:W-:-:S04]  /*cd20*/  IADD3 R54, P4, PT, R10, UR14, RZ ;  /* 0x0000000e0a367c10 */ /* 0x000fc8000ff9e0ff */
[----:B------:R-:W-:Y:S02]  /*cd30*/  IADD3.X R55, PT, PT, R11, UR15, RZ, P4, !PT ;  /* 0x0000000f0b377c10 */ /* 0x000fe4000a7fe4ff */
[----:B------:R-:W4:Y:S01]  /*cd40*/  LDL.LU.64 R10, [R1+0x18] ;  /* 0x00001800010a7983 */ /* 0x000f220000300a00 */
[----:B------:R-:W-:Y:S02]  /*cd50*/  IADD3 R74, P0, PT, R20, UR14, RZ ;  /* 0x0000000e144a7c10 */ /* 0x000fe4000ff1e0ff */
[----:B------:R-:W-:Y:S01]  /*cd60*/  IADD3 R62, P3, PT, R12, UR14, RZ ;  /* 0x0000000e0c3e7c10 */ /* 0x000fe2000ff7e0ff */
[----:B------:R-:W4:Y:S01]  /*cd70*/  LDL.LU.64 R28, [R1+0x10] ;  /* 0x00001000011c7983 */ /* 0x000f220000300a00 */
[----:B------:R-:W-:Y:S02]  /*cd80*/  IADD3.X R75, PT, PT, R21, UR15, RZ, P0, !PT ;  /* 0x0000000f154b7c10 */ /* 0x000fe400087fe4ff */
[----:B------:R-:W-:Y:S01]  /*cd90*/  IADD3.X R63, PT, PT, R13, UR15, RZ, P3, !PT ;  /* 0x0000000f0d3f7c10 */ /* 0x000fe20009ffe4ff */
[----:B------:R-:W4:Y:S04]  /*cda0*/  LDL.LU.64 R20, [R1+0x8] ;  /* 0x0000080001147983 */ /* 0x000f280000300a00 */
[----:B------:R-:W4:Y:S01]  /*cdb0*/  LDL.LU.64 R12, [R1] ;  /* 0x00000000010c7983 */ /* 0x000f220000300a00 */
[----:B------:R-:W-:-:S02]  /*cdc0*/  IADD3 R46, P0, PT, R16, UR14, RZ ;  /* 0x0000000e102e7c10 */ /* 0x000fc4000ff1e0ff */
[----:B------:R-:W-:Y:S02]  /*cdd0*/  IADD3 R38, P2, PT, R14, UR14, RZ ;  /* 0x0000000e0e267c10 */ /* 0x000fe4000ff5e0ff */
[----:B------:R-:W-:Y:S02]  /*cde0*/  IADD3.X R47, PT, PT, R17, UR15, RZ, P0, !PT ;  /* 0x0000000f112f7c10 */ /* 0x000fe400087fe4ff */
[----:B------:R-:W-:Y:S02]  /*cdf0*/  IADD3.X R39, PT, PT, R15, UR15, RZ, P2, !PT ;  /* 0x0000000f0f277c10 */ /* 0x000fe400097fe4ff */
[----:B--2---:R-:W-:Y:S02]  /*ce00*/  IADD3 R30, P3, PT, R8, UR14, RZ ;  /* 0x0000000e081e7c10 */ /* 0x004fe4000ff7e0ff */
[----:B---3--:R-:W-:-:S04]  /*ce10*/  IADD3 R22, P4, PT, R6, UR14, RZ ;  /* 0x0000000e06167c10 */ /* 0x008fc8000ff9e0ff */
[----:B------:R-:W-:Y:S02]  /*ce20*/  IADD3.X R23, PT, PT, R7, UR15, RZ, P4, !PT ;  /* 0x0000000f07177c10 */ /* 0x000fe4000a7fe4ff */
[----:B----4-:R-:W-:Y:S02]  /*ce30*/  IADD3 R14, P0, PT, R40, UR14, RZ ;  /* 0x0000000e280e7c10 */ /* 0x010fe4000ff1e0ff */
[----:B------:R-:W-:Y:S02]  /*ce40*/  IADD3 R6, P2, PT, R36, UR14, RZ ;  /* 0x0000000e24067c10 */ /* 0x000fe4000ff5e0ff */
[----:B------:R-:W-:Y:S02]  /*ce50*/  IADD3.X R31, PT, PT, R9, UR15, RZ, P3, !PT ;  /* 0x0000000f091f7c10 */ /* 0x000fe40009ffe4ff */
[----:B------:R-:W-:Y:S02]  /*ce60*/  IADD3 R8, P3, PT, R32, UR14, RZ ;  /* 0x0000000e20087c10 */ /* 0x000fe4000ff7e0ff */
[----:B------:R-:W-:-:S02]  /*ce70*/  IADD3 R16, P4, PT, R24, UR14, RZ ;  /* 0x0000000e18107c10 */ /* 0x000fc4000ff9e0ff */
[----:B------:R-:W-:Y:S02]  /*ce80*/  IADD3.X R15, PT, PT, R41, UR15, RZ, P0, !PT ;  /* 0x0000000f290f7c10 */ /* 0x000fe400087fe4ff */
[----:B------:R-:W-:Y:S02]  /*ce90*/  IADD3.X R17, PT, PT, R25, UR15, RZ, P4, !PT ;  /* 0x0000000f19117c10 */ /* 0x000fe4000a7fe4ff */
[----:B------:R-:W-:Y:S02]  /*cea0*/  IADD3 R48, P4, PT, R144, UR14, RZ ;  /* 0x0000000e90307c10 */ /* 0x000fe4000ff9e0ff */
[----:B------:R-:W-:Y:S02]  /*ceb0*/  IADD3.X R7, PT, PT, R37, UR15, RZ, P2, !PT ;  /* 0x0000000f25077c10 */ /* 0x000fe400097fe4ff */
[----:B------:R-:W-:Y:S02]  /*cec0*/  IADD3 R24, P0, PT, R34, UR14, RZ ;  /* 0x0000000e22187c10 */ /* 0x000fe4000ff1e0ff */
[----:B------:R-:W-:-:S02]  /*ced0*/  IADD3 R32, P2, PT, R26, UR14, RZ ;  /* 0x0000000e1a207c10 */ /* 0x000fc4000ff5e0ff */
[----:B------:R-:W-:Y:S02]  /*cee0*/  IADD3.X R9, PT, PT, R33, UR15, RZ, P3, !PT ;  /* 0x0000000f21097c10 */ /* 0x000fe40009ffe4ff */
[----:B------:R-:W-:Y:S02]  /*cef0*/  IADD3 R40, P3, PT, R4, UR14, RZ ;  /* 0x0000000e04287c10 */ /* 0x000fe4000ff7e0ff */
[----:B------:R-:W-:Y:S02]  /*cf00*/  IADD3.X R49, PT, PT, R145, UR15, RZ, P4, !PT ;  /* 0x0000000f91317c10 */ /* 0x000fe4000a7fe4ff */
[----:B------:R-:W-:Y:S02]  /*cf10*/  IADD3.X R25, PT, PT, R35, UR15, RZ, P0, !PT ;  /* 0x0000000f23197c10 */ /* 0x000fe400087fe4ff */
[----:B------:R-:W-:Y:S02]  /*cf20*/  IADD3.X R33, PT, PT, R27, UR15, RZ, P2, !PT ;  /* 0x0000000f1b217c10 */ /* 0x000fe400097fe4ff */
[----:B------:R-:W-:-:S02]  /*cf30*/  IADD3 R56, P0, PT, R142, UR14, RZ ;  /* 0x0000000e8e387c10 */ /* 0x000fc4000ff1e0ff */
[----:B------:R-:W-:Y:S02]  /*cf40*/  IADD3 R64, P2, PT, R140, UR14, RZ ;  /* 0x0000000e8c407c10 */ /* 0x000fe4000ff5e0ff */
[----:B------:R-:W-:Y:S02]  /*cf50*/  IADD3.X R41, PT, PT, R5, UR15, RZ, P3, !PT ;  /* 0x0000000f05297c10 */ /* 0x000fe40009ffe4ff */
[----:B------:R-:W-:Y:S02]  /*cf60*/  IADD3.X R57, PT, PT, R143, UR15, RZ, P0, !PT ;  /* 0x0000000f8f397c10 */ /* 0x000fe400087fe4ff */
[----:B------:R-:W-:Y:S02]  /*cf70*/  IADD3.X R65, PT, PT, R141, UR15, RZ, P2, !PT ;  /* 0x0000000f8d417c10 */ /* 0x000fe400097fe4ff */
[----:B------:R-:W-:Y:S02]  /*cf80*/  IADD3 R158, P3, PT, R18, UR14, RZ ;  /* 0x0000000e129e7c10 */ /* 0x000fe4000ff7e0ff */
[----:B------:R-:W-:-:S04]  /*cf90*/  IADD3 R4, P4, PT, R10, UR14, RZ ;  /* 0x0000000e0a047c10 */ /* 0x000fc8000ff9e0ff */
[----:B------:R-:W-:Y:S02]  /*cfa0*/  IADD3.X R5, PT, PT, R11, UR15, RZ, P4, !PT ;  /* 0x0000000f0b057c10 */ /* 0x000fe4000a7fe4ff */
[----:B------:R-:W-:Y:S02]  /*cfb0*/  IADD3 R26, P0, PT, R28, UR14, RZ ;  /* 0x0000000e1c1a7c10 */ /* 0x000fe4000ff1e0ff */
[----:B------:R-:W-:Y:S01]  /*cfc0*/  IADD3 R18, P2, PT, R20, UR14, RZ ;  /* 0x0000000e14127c10 */ /* 0x000fe2000ff5e0ff */
[----:B------:R1:W-:Y:S01]  /*cfd0*/  STL.64 [R1+0xb0], R4 ;  /* 0x0000b00401007387 */ /* 0x0003e20000100a00 */
[----:B------:R-:W-:Y:S02]  /*cfe0*/  IADD3.X R159, PT, PT, R19, UR15, RZ, P3, !PT ;  /* 0x0000000f139f7c10 */ /* 0x000fe40009ffe4ff */
[----:B------:R-:W-:Y:S02]  /*cff0*/  IADD3 R10, P3, PT, R12, UR14, RZ ;  /* 0x0000000e0c0a7c10 */ /* 0x000fe4000ff7e0ff */
[----:B------:R-:W-:-:S02]  /*d000*/  IADD3.X R27, PT, PT, R29, UR15, RZ, P0, !PT ;  /* 0x0000000f1d1b7c10 */ /* 0x000fc400087fe4ff */
[----:B------:R-:W-:Y:S02]  /*d010*/  IADD3.X R19, PT, PT, R21, UR15, RZ, P2, !PT ;  /* 0x0000000f15137c10 */ /* 0x000fe400097fe4ff */
[----:B------:R-:W-:Y:S02]  /*d020*/  IADD3.X R11, PT, PT, R13, UR15, RZ, P3, !PT ;  /* 0x0000000f0d0b7c10 */ /* 0x000fe40009ffe4ff */
[----:B-1----:R-:W-:Y:S01]  /*d030*/  IADD3 R4, P4, PT, R250, UR14, RZ ;  /* 0x0000000efa047c10 */ /* 0x002fe2000ff9e0ff */
[----:B------:R-:W-:Y:S03]  /*d040*/  STL.64 [R1+0xc0], R26 ;  /* 0x0000c01a01007387 */ /* 0x000fe60000100a00 */
[----:B------:R-:W-:Y:S01]  /*d050*/  IADD3.X R5, PT, PT, R251, UR15, RZ, P4, !PT ;  /* 0x0000000ffb057c10 */ /* 0x000fe2000a7fe4ff */
[----:B------:R1:W-:Y:S01]  /*d060*/  STL.64 [R1+0xd0], R18 ;  /* 0x0000d01201007387 */ /* 0x0003e20000100a00 */
[----:B------:R-:W-:-:S03]  /*d070*/  IADD3 R12, P2, PT, R246, UR14, RZ ;  /* 0x0000000ef60c7c10 */ /* 0x000fc6000ff5e0ff */
[----:B------:R2:W-:Y:S01]  /*d080*/  STL.64 [R1+0xe0], R10 ;  /* 0x0000e00a01007387 */ /* 0x0005e20000100a00 */
[----:B------:R-:W-:-:S03]  /*d090*/  IADD3.X R13, PT, PT, R247, UR15, RZ, P2, !PT ;  /* 0x0000000ff70d7c10 */ /* 0x000fc600097fe4ff */
[----:B------:R3:W-:Y:S01]  /*d0a0*/  STL.64 [R1+0xf0], R4 ;  /* 0x0000f00401007387 */ /* 0x0007e20000100a00 */
[----:B-1----:R-:W-:Y:S02]  /*d0b0*/  IADD3 R18, P0, PT, R248, UR14, RZ ;  /* 0x0000000ef8127c10 */ /* 0x002fe4000ff1e0ff */
[----:B--2---:R-:W-:Y:S02]  /*d0c0*/  IADD3 R10, P3, PT, R244, UR14, RZ ;  /* 0x0000000ef40a7c10 */ /* 0x004fe4000ff7e0ff */
[----:B------:R-:W-:Y:S02]  /*d0d0*/  IADD3.X R19, PT, PT, R249, UR15, RZ, P0, !PT ;  /* 0x0000000ff9137c10 */ /* 0x000fe400087fe4ff */
[----:B---3--:R-:W-:Y:S02]  /*d0e0*/  IADD3 R4, P4, PT, R242, UR14, RZ ;  /* 0x0000000ef2047c10 */ /* 0x008fe4000ff9e0ff */
[----:B------:R-:W-:Y:S02]  /*d0f0*/  IADD3.X R11, PT, PT, R245, UR15, RZ, P3, !PT ;  /* 0x0000000ff50b7c10 */ /* 0x000fe40009ffe4ff */
[----:B------:R-:W-:Y:S01]  /*d100*/  IADD3.X R5, PT, PT, R243, UR15, RZ, P4, !PT ;  /* 0x0000000ff3057c10 */ /* 0x000fe2000a7fe4ff */
[----:B------:R1:W-:Y:S04]  /*d110*/  STL.64 [R1+0x100], R18 ;  /* 0x0001001201007387 */ /* 0x0003e80000100a00 */
[----:B------:R2:W-:Y:S04]  /*d120*/  STL.64 [R1+0x110], R12 ;  /* 0x0001100c01007387 */ /* 0x0005e80000100a00 */
[----:B------:R3:W-:Y:S01]  /*d130*/  STL.64 [R1+0x120], R10 ;  /* 0x0001200a01007387 */ /* 0x0007e20000100a00 */
[----:B-1----:R-:W-:-:S03]  /*d140*/  IADD3 R18, P0, PT, R240, UR14, RZ ;  /* 0x0000000ef0127c10 */ /* 0x002fc6000ff1e0ff */
[----:B------:R1:W-:Y:S01]  /*d150*/  STL.64 [R1+0x130], R4 ;  /* 0x0001300401007387 */ /* 0x0003e20000100a00 */
[----:B--2---:R-:W-:Y:S02]  /*d160*/  IADD3 R12, P2, PT, R238, UR14, RZ ;  /* 0x0000000eee0c7c10 */ /* 0x004fe4000ff5e0ff */
[----:B------:R-:W-:Y:S02]  /*d170*/  IADD3.X R19, PT, PT, R241, UR15, RZ, P0, !PT ;  /* 0x0000000ff1137c10 */ /* 0x000fe400087fe4ff */
[----:B---3--:R-:W-:Y:S02]  /*d180*/  IADD3 R10, P3, PT, R236, UR14, RZ ;  /* 0x0000000eec0a7c10 */ /* 0x008fe4000ff7e0ff */
[----:B-1----:R-:W-:Y:S02]  /*d190*/  IADD3 R4, P4, PT, R234, UR14, RZ ;  /* 0x0000000eea047c10 */ /* 0x002fe4000ff9e0ff */
[----:B------:R-:W-:Y:S02]  /*d1a0*/  IADD3.X R13, PT, PT, R239, UR15, RZ, P2, !PT ;  /* 0x0000000fef0d7c10 */ /* 0x000fe400097fe4ff */
[----:B------:R-:W-:Y:S01]  /*d1b0*/  IADD3.X R5, PT, PT, R235, UR15, RZ, P4, !PT ;  /* 0x0000000feb057c10 */ /* 0x000fe2000a7fe4ff */
[----:B------:R-:W-:Y:S01]  /*d1c0*/  STL.64 [R1+0x140], R18 ;  /* 0x0001401201007387 */ /* 0x000fe20000100a00 */
[----:B------:R-:W-:-:S03]  /*d1d0*/  IADD3.X R11, PT, PT, R237, UR15, RZ, P3, !PT ;  /* 0x0000000fed0b7c10 */ /* 0x000fc60009ffe4ff */
[----:B------:R1:W-:Y:S04]  /*d1e0*/  STL.64 [R1+0x170], R4 ;  /* 0x0001700401007387 */ /* 0x0003e80000100a00 */
[----:B------:R-:W-:Y:S04]  /*d1f0*/  STL.64 [R1+0x150], R12 ;  /* 0x0001500c01007387 */ /* 0x000fe80000100a00 */
[----:B-1----:R-:W2:Y:S04]  /*d200*/  LDL.LU.64 R4, [R1+0x648] ;  /* 0x0006480001047983 */ /* 0x002ea80000300a00 */
[----:B------:R1:W-:Y:S04]  /*d210*/  STL.64 [R1+0x160], R10 ;  /* 0x0001600a01007387 */ /* 0x0003e80000100a00 */
[----:B------:R-:W3:Y:S04]  /*d220*/  LDL.LU.64 R58, [R1+0x640] ;  /* 0x00064000013a7983 */ /* 0x000ee80000300a00 */
[----:B------:R-:W4:Y:S04]  /*d230*/  LDL.LU.64 R50, [R1+0x638] ;  /* 0x0006380001327983 */ /* 0x000f280000300a00 */
[----:B------:R-:W3:Y:S04]  /*d240*/  LDL.LU.64 R42, [R1+0x630] ;  /* 0x00063000012a7983 */ /* 0x000ee80000300a00 */
[----:B------:R-:W3:Y:S01]  /*d250*/  LDL.LU.64 R36, [R1+0x628] ;  /* 0x0006280001247983 */ /* 0x000ee20000300a00 */
[----:B------:R-:W-:-:S02]  /*d260*/  IADD3 R236, P2, PT, R230, UR14, RZ ;  /* 0x0000000ee6ec7c10 */ /* 0x000fc4000ff5e0ff */
[----:B------:R-:W-:Y:S01]  /*d270*/  IADD3 R234, P0, PT, R232, UR14, RZ ;  /* 0x0000000ee8ea7c10 */ /* 0x000fe2000ff1e0ff */
[----:B------:R-:W4:Y:S01]  /*d280*/  LDL.LU.64 R34, [R1+0x620] ;  /* 0x0006200001227983 */ /* 0x000f220000300a00 */
[----:B------:R-:W-:Y:S02]  /*d290*/  IADD3 R238, P3, PT, R228, UR14, RZ ;  /* 0x0000000ee4ee7c10 */ /* 0x000fe4000ff7e0ff */
[----:B------:R-:W-:Y:S01]  /*d2a0*/  IADD3 R240, P4, PT, R226, UR14, RZ ;  /* 0x0000000ee2f07c10 */ /* 0x000fe2000ff9e0ff */
[----:B------:R-:W4:Y:S01]  /*d2b0*/  LDL.LU.64 R26, [R1+0x618] ;  /* 0x00061800011a7983 */ /* 0x000f220000300a00 */
[----:B------:R-:W-:Y:S02]  /*d2c0*/  IADD3.X R237, PT, PT, R231, UR15, RZ, P2, !PT ;  /* 0x0000000fe7ed7c10 */ /* 0x000fe400097fe4ff */
[----:B------:R-:W-:Y:S01]  /*d2d0*/  IADD3.X R235, PT, PT, R233, UR15, RZ, P0, !PT ;  /* 0x0000000fe9eb7c10 */ /* 0x000fe200087fe4ff */
[----:B------:R-:W4:Y:S01]  /*d2e0*/  LDL.LU.64 R18, [R1+0x610] ;  /* 0x0006100001127983 */ /* 0x000f220000300a00 */
[----:B------:R-:W-:-:S02]  /*d2f0*/  IADD3 R244, P2, PT, R222, UR14, RZ ;  /* 0x0000000edef47c10 */ /* 0x000fc4000ff5e0ff */
[----:B------:R-:W-:Y:S02]  /*d300*/  IADD3 R242, P0, PT, R224, UR14, RZ ;  /* 0x0000000ee0f27c10 */ /* 0x000fe4000ff1e0ff */
[----:B------:R-:W-:Y:S02]  /*d310*/  IADD3.X R239, PT, PT, R229, UR15, RZ, P3, !PT ;  /* 0x0000000fe5ef7c10 */ /* 0x000fe40009ffe4ff */
[----:B------:R-:W-:Y:S02]  /*d320*/  IADD3.X R241, PT, PT, R227, UR15, RZ, P4, !PT ;  /* 0x0000000fe3f17c10 */ /* 0x000fe4000a7fe4ff */
[----:B------:R-:W-:Y:S02]  /*d330*/  IADD3 R246, P3, PT, R220, UR14, RZ ;  /* 0x0000000edcf67c10 */ /* 0x000fe4000ff7e0ff */
[----:B------:R-:W-:Y:S02]  /*d340*/  IADD3 R248, P4, PT, R202, UR14, RZ ;  /* 0x0000000ecaf87c10 */ /* 0x000fe4000ff9e0ff */
[----:B------:R-:W-:Y:S01]  /*d350*/  IADD3.X R245, PT, PT, R223, UR15, RZ, P2, !PT ;  /* 0x0000000fdff57c10 */ /* 0x000fe200097fe4ff */
[----:B------:R-:W-:Y:S01]  /*d360*/  STL.64 [R1+0x180], R234 ;  /* 0x000180ea01007387 */ /* 0x000fe20000100a00 */
[----:B------:R-:W-:-:S02]  /*d370*/  IADD3.X R243, PT, PT, R225, UR15, RZ, P0, !PT ;  /* 0x0000000fe1f37c10 */ /* 0x000fc400087fe4ff */
[----:B-1----:R-:W-:Y:S01]  /*d380*/  IADD3 R10, P2, PT, R146, UR14, RZ ;  /* 0x0000000e920a7c10 */ /* 0x002fe2000ff5e0ff */
[----:B------:R-:W-:Y:S01]  /*d390*/  STL.64 [R1+0x190], R236 ;  /* 0x000190ec01007387 */ /* 0x000fe20000100a00 */
[----:B------:R-:W-:Y:S02]  /*d3a0*/  IADD3.X R247, PT, PT, R221, UR15, RZ, P3, !PT ;  /* 0x0000000fddf77c10 */ /* 0x000fe40009ffe4ff */
[----:B------:R-:W-:Y:S01]  /*d3b0*/  IADD3.X R249, PT, PT, R203, UR15, RZ, P4, !PT ;  /* 0x0000000fcbf97c10 */ /* 0x000fe2000a7fe4ff */
[----:B------:R-:W-:Y:S01]  /*d3c0*/  STL.64 [R1+0x1a0], R238 ;  /* 0x0001a0ee01007387 */ /* 0x000fe20000100a00 */
[----:B------:R-:W-:Y:S02]  /*d3d0*/  IADD3.X R11, PT, PT, R147, UR15, RZ, P2, !PT ;  /* 0x0000000f930b7c10 */ /* 0x000fe400097fe4ff */
[----:B------:R-:W-:Y:S01]  /*d3e0*/  IADD3 R250, P0, PT, R196, UR14, RZ ;  /* 0x0000000ec4fa7c10 */ /* 0x000fe2000ff1e0ff */
[----:B------:R-:W-:Y:S01]  /*d3f0*/  STL.64 [R1+0x1b0], R240 ;  /* 0x0001b0f001007387 */ /* 0x000fe20000100a00 */
[----:B------:R-:W-:-:S03]  /*d400*/  IADD3 R52, P3, PT, R138, UR14, RZ ;  /* 0x0000000e8a347c10 */ /* 0x000fc6000ff7e0ff */
[----:B------:R-:W-:Y:S01]  /*d410*/  STL.64 [R1+0x1c0], R242 ;  /* 0x0001c0f201007387 */ /* 0x000fe20000100a00 */
[----:B------:R-:W-:-:S03]  /*d420*/  IADD3 R44, P4, PT, R136, UR14, RZ ;  /* 0x0000000e882c7c10 */ /* 0x000fc6000ff9e0ff */
[----:B------:R-:W-:Y:S01]  /*d430*/  STL.64 [R1+0x1d0], R244 ;  /* 0x0001d0f401007387 */ /* 0x000fe20000100a00 */
[----:B------:R-:W-:-:S03]  /*d440*/  IADD3.X R251, PT, PT, R197, UR15, RZ, P0, !PT ;  /* 0x0000000fc5fb7c10 */ /* 0x000fc600087fe4ff */
[----:B------:R-:W-:Y:S01]  /*d450*/  STL.64 [R1+0x1e0], R246 ;  /* 0x0001e0f601007387 */ /* 0x000fe20000100a00 */
[----:B------:R-:W-:-:S03]  /*d460*/  IADD3.X R53, PT, PT, R139, UR15, RZ, P3, !PT ;  /* 0x0000000f8b357c10 */ /* 0x000fc60009ffe4ff */
[----:B------:R-:W-:Y:S01]  /*d470*/  STL.64 [R1+0x1f0], R248 ;  /* 0x0001f0f801007387 */ /* 0x000fe20000100a00 */
[----:B------:R-:W-:-:S03]  /*d480*/  IADD3.X R45, PT, PT, R137, UR15, RZ, P4, !PT ;  /* 0x0000000f892d7c10 */ /* 0x000fc6000a7fe4ff */
[----:B------:R1:W-:Y:S04]  /*d490*/  STL.64 [R1+0x210], R10 ;  /* 0x0002100a01007387 */ /* 0x0003e80000100a00 */
[----:B-1----:R-:W4:Y:S04]  /*d4a0*/  LDL.LU.64 R10, [R1+0x608] ;  /* 0x00060800010a7983 */ /* 0x002f280000300a00 */
[----:B------:R-:W4:Y:S04]  /*d4b0*/  LDL.LU.64 R28, [R1+0x600] ;  /* 0x00060000011c7983 */ /* 0x000f280000300a00 */
[----:B------:R-:W4:Y:S04]  /*d4c0*/  LDL.LU.64 R20, [R1+0x5f8] ;  /* 0x0005f80001147983 */ /* 0x000f280000300a00 */
[----:B------:R-:W4:Y:S04]  /*d4d0*/  LDL.LU.64 R12, [R1+0x5f0] ;  /* 0x0005f000010c7983 */ /* 0x000f280000300a00 */
[----:B------:R-:W-:Y:S04]  /*d4e0*/  STL.64 [R1+0x200], R250 ;  /* 0x000200fa01007387 */ /* 0x000fe80000100a00 */
[----:B------:R1:W-:Y:S04]  /*d4f0*/  STL.64 [R1+0x220], R52 ;  /* 0x0002203401007387 */ /* 0x0003e80000100a00 */
[----:B------:R1:W-:Y:S01]  /*d500*/  STL.64 [R1+0x230], R44 ;  /* 0x0002302c01007387 */ /* 0x0003e20000100a00 */
[----:B--2---:R-:W-:-:S04]  /*d510*/  IADD3 R138, P0, PT, R4, UR14, RZ ;  /* 0x0000000e048a7c10 */ /* 0x004fc8000ff1e0ff */
[----:B------:R-:W-:Y:S02]  /*d520*/  IADD3.X R139, PT, PT, R5, UR15, RZ, P0, !PT ;  /* 0x0000000f058b7c10 */ /* 0x000fe400087fe4ff */
[----:B------:R-:W2:Y:S04]  /*d530*/  LDL.LU.64 R4, [R1+0x5e0] ;  /* 0x0005e00001047983 */ /* 0x000ea80000300a00 */
[----:B------:R-:W2:Y:S04]  /*d540*/  LDL.LU.64 R60, [R1+0x5d8] ;  /* 0x0005d800013c7983 */ /* 0x000ea80000300a00 */
[----:B-1----:R-:W2:Y:S04]  /*d550*/  LDL.LU.64 R52, [R1+0x5d0] ;  /* 0x0005d00001347983 */ /* 0x002ea80000300a00 */
[----:B------:R-:W2:Y:S01]  /*d560*/  LDL.LU.64 R44, [R1+0x5c0] ;  /* 0x0005c000012c7983 */ /* 0x000ea20000300a00 */
[----:B---3--:R-:W-:-:S04]  /*d570*/  IADD3 R168, P0, PT, R36, UR14, RZ ;  /* 0x0000000e24a87c10 */ /* 0x008fc8000ff1e0ff */
[----:B------:R-:W-:Y:S02]  /*d580*/  IADD3.X R169, PT, PT, R37, UR15, RZ, P0, !PT ;  /* 0x0000000f25a97c10 */ /* 0x000fe400087fe4ff */
[----:B------:R-:W3:Y:S01]  /*d590*/  LDL.LU.64 R36, [R1+0x5b8] ;  /* 0x0005b80001247983 */ /* 0x000ee20000300a00 */
[----:B------:R-:W-:Y:S02]  /*d5a0*/  IADD3 R142, P2, PT, R58, UR14, RZ ;  /* 0x0000000e3a8e7c10 */ /* 0x000fe4000ff5e0ff */
[----:B----4-:R-:W-:Y:S02]  /*d5b0*/  IADD3 R146, P3, PT, R50, UR14, RZ ;  /* 0x0000000e32927c10 */ /* 0x010fe4000ff7e0ff */
[----:B------:R-:W-:Y:S02]  /*d5c0*/  IADD3 R170, P4, PT, R42, UR14, RZ ;  /* 0x0000000e2aaa7c10 */ /* 0x000fe4000ff9e0ff */
[----:B------:R-:W-:Y:S02]  /*d5d0*/  IADD3.X R143, PT, PT, R59, UR15, RZ, P2, !PT ;  /* 0x0000000f3b8f7c10 */ /* 0x000fe400097fe4ff */
[----:B------:R-:W-:Y:S01]  /*d5e0*/  IADD3 R164, P2, PT, R34, UR14, RZ ;  /* 0x0000000e22a47c10 */ /* 0x000fe2000ff5e0ff */
[----:B------:R-:W4:Y:S01]  /*d5f0*/  LDL.LU.64 R58, [R1+0x5b0] ;  /* 0x0005b000013a7983 */ /* 0x000f220000300a00 */
[----:B------:R-:W-:-:S02]  /*d600*/  IADD3.X R147, PT, PT, R51, UR15, RZ, P3, !PT ;  /* 0x0000000f33937c10 */ /* 0x000fc40009ffe4ff */
[----:B------:R-:W-:Y:S01]  /*d610*/  IADD3.X R171, PT, PT, R43, UR15, RZ, P4, !PT ;  /* 0x0000000f2bab7c10 */ /* 0x000fe2000a7fe4ff */
[----:B------:R-:W4:Y:S01]  /*d620*/  LDL.LU.64 R50, [R1+0x5a0] ;  /* 0x0005a00001327983 */ /* 0x000f220000300a00 */
[----:B------:R-:W-:Y:S02]  /*d630*/  IADD3 R166, P3, PT, R26, UR14, RZ ;  /* 0x0000000e1aa67c10 */ /* 0x000fe4000ff7e0ff */
[----:B------:R-:W-:Y:S01]  /*d640*/  IADD3 R172, P4, PT, R18, UR14, RZ ;  /* 0x0000000e12ac7c10 */ /* 0x000fe2000ff9e0ff */
[----:B------:R-:W4:Y:S01]  /*d650*/  LDL.LU.64 R42, [R1+0x598] ;  /* 0x00059800012a7983 */ /* 0x000f220000300a00 */
[----:B------:R-:W-:Y:S02]  /*d660*/  IADD3.X R165, PT, PT, R35, UR15, RZ, P2, !PT ;  /* 0x0000000f23a57c10 */ /* 0x000fe400097fe4ff */
[----:B------:R-:W-:Y:S01]  /*d670*/  IADD3.X R167, PT, PT, R27, UR15, RZ, P3, !PT ;  /* 0x0000000f1ba77c10 */ /* 0x000fe20009ffe4ff */
[----:B------:R-:W4:Y:S01]  /*d680*/  LDL.LU.64 R34, [R1+0x588] ;  /* 0x0005880001227983 */ /* 0x000f220000300a00 */
[----:B------:R-:W-:-:S03]  /*d690*/  IADD3.X R173, PT, PT, R19, UR15, RZ, P4, !PT ;  /* 0x0000000f13ad7c10 */ /* 0x000fc6000a7fe4ff */
[----:B------:R-:W4:Y:S04]  /*d6a0*/  LDL.LU.64 R26, [R1+0x578] ;  /* 0x00057800011a7983 */ /* 0x000f280000300a00 */
[----:B------:R-:W4:Y:S01]  /*d6b0*/  LDL.LU.64 R18, [R1+0x568] ;  /* 0x0005680001127983 */ /* 0x000f220000300a00 */
        /* <DEDUP_REMOVED lines=12> */
[----:B--2---:R-:W-:-:S02]  /*d780*/  IADD3 R124, P0, PT, R4, UR14, RZ ;  /* 0x0000000e047c7c10 */ /* 0x004fc4000ff1e0ff */
[----:B------:R-:W-:Y:S02]  /*d790*/  IADD3 R116, P2, PT, R60, UR14, RZ ;  /* 0x0000000e3c747c10 */ /* 0x000fe4000ff5e0ff */
[----:B------:R-:W-:Y:S02]  /*d7a0*/  IADD3.X R125, PT, PT, R5, UR15, RZ, P0, !PT ;  /* 0x0000000f057d7c10 */ /* 0x000fe400087fe4ff */
[----:B------:R-:W-:Y:S01]  /*d7b0*/  IADD3 R108, P3, PT, R52, UR14, RZ ;  /* 0x0000000e346c7c10 */ /* 0x000fe2000ff7e0ff */
[----:B------:R-:W2:Y:S01]  /*d7c0*/  LDL.LU.64 R4, [R1+0x4b8] ;  /* 0x0004b80001047983 */ /* 0x000ea20000300a00 */
[----:B------:R-:W-:Y:S02]  /*d7d0*/  IADD3.X R117, PT, PT, R61, UR15, RZ, P2, !PT ;  /* 0x0000000f3d757c10 */ /* 0x000fe400097fe4ff */
[----:B------:R-:W-:Y:S01]  /*d7e0*/  IADD3 R100, P4, PT, R44, UR14, RZ ;  /* 0x0000000e2c647c10 */ /* 0x000fe2000ff9e0ff */
[----:B------:R-:W2:Y:S01]  /*d7f0*/  LDL.LU.64 R60, [R1+0x4a0] ;  /* 0x0004a000013c7983 */ /* 0x000ea20000300a00 */
[----:B------:R-:W-:-:S02]  /*d800*/  IADD3.X R109, PT, PT, R53, UR15, RZ, P3, !PT ;  /* 0x0000000f356d7c10 */ /* 0x000fc40009ffe4ff */
[----:B------:R-:W-:Y:S01]  /*d810*/  IADD3.X R101, PT, PT, R45, UR15, RZ, P4, !PT ;  /* 0x0000000f2d657c10 */ /* 0x000fe2000a7fe4ff */
[----:B------:R-:W2:Y:S01]  /*d820*/  LDL.LU.64 R52, [R1+0x470] ;  /* 0x0004700001347983 */ /* 0x000ea20000300a00 */
[----:B---3--:R-:W-:-:S03]  /*d830*/  IADD3 R92, P0, PT, R36, UR14, RZ ;  /* 0x0000000e245c7c10 */ /* 0x008fc6000ff1e0ff */
[----:B------:R-:W3:Y:S01]  /*d840*/  LDL.LU.64 R44, [R1+0x440] ;  /* 0x00044000012c7983 */ /* 0x000ee20000300a00 */
[----:B------:R-:W-:-:S03]  /*d850*/  IADD3.X R93, PT, PT, R37, UR15, RZ, P0, !PT ;  /* 0x0000000f255d7c10 */ /* 0x000fc600087fe4ff */
[----:B------:R-:W3:Y:S04]  /*d860*/  LDL.LU.64 R36, [R1+0x418] ;  /* 0x0004180001247983 */ /* 0x000ee80000300a00 */
        /* <DEDUP_REMOVED lines=9> */
[----:B------:R-:W3:Y:S01]  /*d900*/  LDL.LU.64 R178, [R1+0x348] ;  /* 0x0003480001b27983 */ /* 0x000ee20000300a00 */
[----:B----4-:R-:W-:-:S02]  /*d910*/  IADD3 R72, P4, PT, R42, UR14, RZ ;  /* 0x0000000e2a487c10 */ /* 0x010fc4000ff9e0ff */
[----:B------:R-:W-:Y:S01]  /*d920*/  IADD3 R84, P2, PT, R58, UR14, RZ ;  /* 0x0000000e3a547c10 */ /* 0x000fe2000ff5e0ff */
[----:B------:R-:W4:Y:S01]  /*d930*/  LDL.LU.64 R192, [R1+0x338] ;  /* 0x0003380001c07983 */ /* 0x000f220000300a00 */
[----:B------:R-:W-:-:S03]  /*d940*/  IADD3 R66, P0, PT, R34, UR14, RZ ;  /* 0x0000000e22427c10 */ /* 0x000fc6000ff1e0ff */
[----:B------:R-:W4:Y:S01]  /*d950*/  LDL.LU.64 R188, [R1+0x108] ;  /* 0x0001080001bc7983 */ /* 0x000f220000300a00 */
[----:B------:R-:W-:Y:S02]  /*d960*/  IADD3.X R73, PT, PT, R43, UR15, RZ, P4, !PT ;  /* 0x0000000f2b497c10 */ /* 0x000fe4000a7fe4ff */
[----:B------:R-:W-:Y:S01]  /*d970*/  IADD3 R76, P3, PT, R50, UR14, RZ ;  /* 0x0000000e324c7c10 */ /* 0x000fe2000ff7e0ff */
[----:B------:R-:W4:Y:S01]  /*d980*/  LDL.LU.64 R224, [R1+0x118] ;  /* 0x0001180001e07983 */ /* 0x000f220000300a00 */
[----:B------:R-:W-:Y:S02]  /*d990*/  IADD3.X R85, PT, PT, R59, UR15, RZ, P2, !PT ;  /* 0x0000000f3b557c10 */ /* 0x000fe400097fe4ff */
[----:B------:R-:W-:Y:S01]  /*d9a0*/  IADD3.X R67, PT, PT, R35, UR15, RZ, P0, !PT ;  /* 0x0000000f23437c10 */ /* 0x000fe200087fe4ff */
[----:B------:R-:W4:Y:S01]  /*d9b0*/  LDL.LU.64 R226, [R1+0x320] ;  /* 0x0003200001e27983 */ /* 0x000f220000300a00 */
[----:B------:R-:W-:Y:S02]  /*d9c0*/  IADD3 R58, P2, PT, R26, UR14, RZ ;  /* 0x0000000e1a3a7c10 */ /* 0x000fe4000ff5e0ff */
[----:B------:R-:W-:Y:S01]  /*d9d0*/  IADD3.X R77, PT, PT, R51, UR15, RZ, P3, !PT ;  /* 0x0000000f334d7c10 */ /* 0x000fe20009ffe4ff */
[----:B------:R-:W4:Y:S01]  /*d9e0*/  LDL.LU.64 R228, [R1+0x310] ;  /* 0x0003100001e47983 */ /* 0x000f220000300a00 */
[----:B------:R-:W-:-:S02]  /*d9f0*/  IADD3 R50, P3, PT, R18, UR14, RZ ;  /* 0x0000000e12327c10 */ /* 0x000fc4000ff7e0ff */
[----:B------:R-:W-:Y:S01]  /*da00*/  IADD3 R42, P4, PT, R10, UR14, RZ ;  /* 0x0000000e0a2a7c10 */ /* 0x000fe2000ff9e0ff */
[----:B------:R-:W4:Y:S01]  /*da10*/  LDL.LU.64 R174, [R1+0x1b8] ;  /* 0x0001b80001ae7983 */ /* 0x000f220000300a00 */
[----:B------:R-:W-:-:S03]  /*da20*/  IADD3 R34, P0, PT, R28, UR14, RZ ;  /* 0x0000000e1c227c10 */ /* 0x000fc6000ff1e0ff */
[----:B------:R-:W4:Y:S01]  /*da30*/  LDL.LU.64 R230, [R1+0x158] ;  /* 0x0001580001e67983 */ /* 0x000f220000300a00 */
[----:B------:R-:W-:Y:S02]  /*da40*/  IADD3.X R43, PT, PT, R11, UR15, RZ, P4, !PT ;  /* 0x0000000f0b2b7c10 */ /* 0x000fe4000a7fe4ff */
[----:B------:R-:W-:Y:S01]  /*da50*/  IADD3.X R59, PT, PT, R27, UR15, RZ, P2, !PT ;  /* 0x0000000f1b3b7c10 */ /* 0x000fe200097fe4ff */
[----:B------:R-:W4:Y:S01]  /*da60*/  LDL.LU.64 R232, [R1+0x168] ;  /* 0x0001680001e87983 */ /* 0x000f220000300a00 */
[----:B------:R-:W-:Y:S02]  /*da70*/  IADD3.X R35, PT, PT, R29, UR15, RZ, P0, !PT ;  /* 0x0000000f1d237c10 */ /* 0x000fe400087fe4ff */
[----:B------:R-:W-:Y:S01]  /*da80*/  IADD3 R26, P2, PT, R20, UR14, RZ ;  /* 0x0000000e141a7c10 */ /* 0x000fe2000ff5e0ff */
[----:B------:R-:W4:Y:S01]  /*da90*/  LDL.LU.64 R190, [R1+0x1a8] ;  /* 0x0001a80001be7983 */ /* 0x000f220000300a00 */
[----:B------:R-:W-:Y:S02]  /*daa0*/  IADD3.X R51, PT, PT, R19, UR15, RZ, P3, !PT ;  /* 0x0000000f13337c10 */ /* 0x000fe40009ffe4ff */
[----:B------:R-:W-:-:S02]  /*dab0*/  IADD3 R18, P3, PT, R12, UR14, RZ ;  /* 0x0000000e0c127c10 */ /* 0x000fc4000ff7e0ff */
[----:B------:R-:W-:Y:S02]  /*dac0*/  IADD3.X R27, PT, PT, R21, UR15, RZ, P2, !PT ;  /* 0x0000000f151b7c10 */ /* 0x000fe400097fe4ff */
[----:B------:R-:W-:Y:S02]  /*dad0*/  IADD3.X R19, PT, PT, R13, UR15, RZ, P3, !PT ;  /* 0x0000000f0d137c10 */ /* 0x000fe40009ffe4ff */
[----:B--2---:R-:W-:Y:S02]  /*dae0*/  IADD3 R10, P4, PT, R4, UR14, RZ ;  /* 0x0000000e040a7c10 */ /* 0x004fe4000ff9e0ff */
[----:B------:R-:W-:Y:S02]  /*daf0*/  IADD3 R4, P0, PT, R60, UR14, RZ ;  /* 0x0000000e3c047c10 */ /* 0x000fe4000ff1e0ff */
[----:B------:R-:W-:Y:S02]  /*db00*/  IADD3.X R11, PT, PT, R5, UR15, RZ, P4, !PT ;  /* 0x0000000f050b7c10 */ /* 0x000fe4000a7fe4ff */
[----:B------:R-:W-:-:S02]  /*db10*/  IADD3.X R5, PT, PT, R61, UR15, RZ, P0, !PT ;  /* 0x0000000f3d057c10 */ /* 0x000fc400087fe4ff */
[----:B------:R-:W-:Y:S02]  /*db20*/  IADD3 R12, P2, PT, R52, UR14, RZ ;  /* 0x0000000e340c7c10 */ /* 0x000fe4000ff5e0ff */
[----:B---3--:R-:W-:Y:S02]  /*db30*/  IADD3 R20, P3, PT, R44, UR14, RZ ;  /* 0x0000000e2c147c10 */ /* 0x008fe4000ff7e0ff */
[----:B------:R-:W-:Y:S02]  /*db40*/  IADD3 R28, P4, PT, R36, UR14, RZ ;  /* 0x0000000e241c7c10 */ /* 0x000fe4000ff9e0ff */
[----:B------:R-:W-:Y:S02]  /*db50*/  IADD3 R36, P0, PT, R102, UR14, RZ ;  /* 0x0000000e66247c10 */ /* 0x000fe4000ff1e0ff */
[----:B------:R-:W-:Y:S02]  /*db60*/  IADD3.X R29, PT, PT, R37, UR15, RZ, P4, !PT ;  /* 0x0000000f251d7c10 */ /* 0x000fe4000a7fe4ff */
[----:B------:R-:W-:-:S02]  /*db70*/  IADD3.X R13, PT, PT, R53, UR15, RZ, P2, !PT ;  /* 0x0000000f350d7c10 */ /* 0x000fc400097fe4ff */
[----:B------:R-:W-:Y:S02]  /*db80*/  IADD3.X R37, PT, PT, R103, UR15, RZ, P0, !PT ;  /* 0x0000000f67257c10 */ /* 0x000fe400087fe4ff */
[----:B------:R-:W-:Y:S02]  /*db90*/  IADD3 R44, P2, PT, R94, UR14, RZ ;  /* 0x0000000e5e2c7c10 */ /* 0x000fe4000ff5e0ff */
[----:B------:R-:W-:Y:S02]  /*dba0*/  IADD3 R60, P4, PT, R68, UR14, RZ ;  /* 0x0000000e443c7c10 */ /* 0x000fe4000ff9e0ff */
[----:B------:R-:W-:Y:S02]  /*dbb0*/  IADD3 R68, P0, PT, R186, UR14, RZ ;  /* 0x0000000eba447c10 */ /* 0x000fe4000ff1e0ff */
[----:B------:R-:W-:Y:S02]  /*dbc0*/  IADD3.X R21, PT, PT, R45, UR15, RZ, P3, !PT ;  /* 0x0000000f2d157c10 */ /* 0x000fe40009ffe4ff */
[----:B------:R-:W-:-:S02]  /*dbd0*/  IADD3.X R61, PT, PT, R69, UR15, RZ, P4, !PT ;  /* 0x0000000f453d7c10 */ /* 0x000fc4000a7fe4ff */
[----:B------:R-:W-:Y:S02]  /*dbe0*/  IADD3 R52, P3, PT, R86, UR14, RZ ;  /* 0x0000000e56347c10 */ /* 0x000fe4000ff7e0ff */
[----:B------:R-:W-:Y:S02]  /*dbf0*/  IADD3.X R45, PT, PT, R95, UR15, RZ, P2, !PT ;  /* 0x0000000f5f2d7c10 */ /* 0x000fe400097fe4ff */
[----:B------:R-:W-:Y:S02]  /*dc00*/  IADD3.X R69, PT, PT, R187, UR15, RZ, P0, !PT ;  /* 0x0000000fbb457c10 */ /* 0x000fe400087fe4ff */
[----:B------:R-:W-:Y:S01]  /*dc10*/  IADD3 R86, P2, PT, R126, UR14, RZ ;  /* 0x0000000e7e567c10 */ /* 0x000fe2000ff5e0ff */
[----:B------:R-:W2:Y:S01]  /*dc20*/  LDL.LU.64 R186, [R1+0xb8] ;  /* 0x0000b80001ba7983 */ /* 0x000ea20000300a00 */
[----:B------:R-:W-:Y:S02]  /*dc30*/  IADD3.X R53, PT, PT, R87, UR15, RZ, P3, !PT ;  /* 0x0000000f57357c10 */ /* 0x000fe40009ffe4ff */
[----:B------:R-:W-:Y:S01]  /*dc40*/  IADD3 R102, P4, PT, R110, UR14, RZ ;  /* 0x0000000e6e667c10 */ /* 0x000fe2000ff9e0ff */
[----:B------:R-:W3:Y:S01]  /*dc50*/  LDL.LU.64 R140, [R1+0x90] ;  /* 0x00009000018c7983 */ /* 0x000ee20000300a00 */
[----:B------:R-:W-:-:S02]  /*dc60*/  IADD3 R94, P3, PT, R118, UR14, RZ ;  /* 0x0000000e765e7c10 */ /* 0x000fc4000ff7e0ff */
[----:B------:R-:W-:Y:S01]  /*dc70*/  IADD3.X R87, PT, PT, R127, UR15, RZ, P2, !PT ;  /* 0x0000000f7f577c10 */ /* 0x000fe200097fe4ff */
[----:B------:R-:W3:Y:S01]  /*dc80*/  LDL.LU.64 R144, [R1+0x78] ;  /* 0x0000780001907983 */ /* 0x000ee20000300a00 */
[----:B------:R-:W-:Y:S02]  /*dc90*/  IADD3 R110, P0, PT, R182, UR14, RZ ;  /* 0x0000000eb66e7c10 */ /* 0x000fe4000ff1e0ff */
[----:B------:R-:W-:Y:S02]  /*dca0*/  IADD3 R118, P2, PT, R178, UR14, RZ ;  /* 0x0000000eb2767c10 */ /* 0x000fe4000ff5e0ff */
[----:B------:R-:W-:Y:S02]  /*dcb0*/  IADD3.X R103, PT, PT, R111, UR15, RZ, P4, !PT ;  /* 0x0000000f6f677c10 */ /* 0x000fe4000a7fe4ff */
[----:B------:R-:W-:Y:S02]  /*dcc0*/  IADD3.X R95, PT, PT, R119, UR15, RZ, P3, !PT ;  /* 0x0000000f775f7c10 */ /* 0x000fe40009ffe4ff */
[----:B------:R-:W-:-:S02]  /*dcd0*/  IADD3.X R111, PT, PT, R183, UR15, RZ, P0, !PT ;  /* 0x0000000fb76f7c10 */ /* 0x000fc400087fe4ff */
[----:B------:R-:W-:Y:S01]  /*dce0*/  IADD3.X R119, PT, PT, R179, UR15, RZ, P2, !PT ;  /* 0x0000000fb3777c10 */ /* 0x000fe200097fe4ff */
[----:B------:R-:W3:Y:S04]  /*dcf0*/  LDL.LU.64 R182, [R1+0x80] ;  /* 0x0000800001b67983 */ /* 0x000ee80000300a00 */
[----:B------:R-:W3:Y:S01]  /*dd00*/  LDL.LU.64 R178, [R1+0x88] ;  /* 0x0000880001b27983 */ /* 0x000ee20000300a00 */
[----:B----4-:R-:W-:Y:S02]  /*dd10*/  IADD3 R136, P4, PT, R188, UR14, RZ ;  /* 0x0000000ebc887c10 */ /* 0x010fe4000ff9e0ff */
[----:B------:R-:W-:Y:S02]  /*dd20*/  IADD3 R126, P3, PT, R192, UR14, RZ ;  /* 0x0000000ec07e7c10 */ /* 0x000fe4000ff7e0ff */
[----:B------:R-:W-:-:S02]  /*dd30*/  IADD3 R194, P0, PT, R224, UR14, RZ ;  /* 0x0000000ee0c27c10 */ /* 0x000fc4000ff1e0ff */
[----:B------:R-:W-:Y:S02]  /*dd40*/  IADD3.X R137, PT, PT, R189, UR15, RZ, P4, !PT ;  /* 0x0000000fbd897c10 */ /* 0x000fe4000a7fe4ff */
[----:B------:R-:W-:Y:S02]  /*dd50*/  IADD3 R192, P2, PT, R226, UR14, RZ ;  /* 0x0000000ee2c07c10 */ /* 0x000fe4000ff5e0ff */
[----:B------:R-:W-:Y:S02]  /*dd60*/  IADD3.X R127, PT, PT, R193, UR15, RZ, P3, !PT ;  /* 0x0000000fc17f7c10 */ /* 0x000fe40009ffe4ff */
[----:B------:R-:W-:Y:S02]  /*dd70*/  IADD3 R188, P3, PT, R228, UR14, RZ ;  /* 0x0000000ee4bc7c10 */ /* 0x000fe4000ff7e0ff */
[----:B------:R-:W-:Y:S01]  /*dd80*/  IADD3.X R195, PT, PT, R225, UR15, RZ, P0, !PT ;  /* 0x0000000fe1c37c10 */ /* 0x000fe200087fe4ff */
[----:B------:R1:W-:Y:S01]  /*dd90*/  STL.64 [R1+0x108], R136 ;  /* 0x0001088801007387 */ /* 0x0003e20000100a00 */
[----:B------:R-:W-:-:S02]  /*dda0*/  IADD3.X R193, PT, PT, R227, UR15, RZ, P2, !PT ;  /* 0x0000000fe3c17c10 */ /* 0x000fc400097fe4ff */
[----:B------:R-:W-:Y:S01]  /*ddb0*/  IADD3.X R189, PT, PT, R229, UR15, RZ, P3, !PT ;  /* 0x0000000fe5bd7c10 */ /* 0x000fe20009ffe4ff */
[----:B------:R4:W-:Y:S01]  /*ddc0*/  STL.64 [R1+0x118], R194 ;  /* 0x000118c201007387 */ /* 0x0009e20000100a00 */
[----:B-1----:R-:W-:-:S03]  /*ddd0*/  IADD3 R136, P4, PT, R174, UR14, RZ ;  /* 0x0000000eae887c10 */ /* 0x002fc6000ff9e0ff */
[----:B----4-:R-:W4:Y:S01]  /*dde0*/  LDL.LU.64 R194, [R1+0x98] ;  /* 0x0000980001c27983 */ /* 0x010f220000300a00 */
[----:B------:R-:W-:-:S03]  /*ddf0*/  IADD3.X R137, PT, PT, R175, UR15, RZ, P4, !PT ;  /* 0x0000000faf897c10 */ /* 0x000fc6000a7fe4ff */
[----:B------:R1:W-:Y:S01]  /*de00*/  STL.64 [R1+0x128], R192 ;  /* 0x000128c001007387 */ /* 0x0003e20000100a00 */
[----:B------:R-:W-:Y:S02]  /*de10*/  IADD3 R196, P0, PT, R230, UR14, RZ ;  /* 0x0000000ee6c47c10 */ /* 0x000fe4000ff1e0ff */
[----:B------:R-:W-:Y:S02]  /*de20*/  IADD3 R220, P3, PT, R190, UR14, RZ ;  /* 0x0000000ebedc7c10 */ /* 0x000fe4000ff7e0ff */
[----:B------:R-:W-:Y:S01]  /*de30*/  IADD3.X R197, PT, PT, R231, UR15, RZ, P0, !PT ;  /* 0x0000000fe7c57c10 */ /* 0x000fe200087fe4ff */
[----:B-1----:R-:W4:Y:S04]  /*de40*/  LDL.LU.64 R192, [R1+0xa0] ;  /* 0x0000a00001c07983 */ /* 0x002f280000300a00 */
[----:B------:R1:W-:Y:S01]  /*de50*/  STL.64 [R1+0x138], R188 ;  /* 0x000138bc01007387 */ /* 0x0003e20000100a00 */
[----:B------:R-:W-:-:S03]  /*de60*/  IADD3.X R221, PT, PT, R191, UR15, RZ, P3, !PT ;  /* 0x0000000fbfdd7c10 */ /* 0x000fc60009ffe4ff */
[----:B-1----:R-:W4:Y:S04]  /*de70*/  LDL.LU.64 R188, [R1+0xa8] ;  /* 0x0000a80001bc7983 */ /* 0x002f280000300a00 */
[----:B------:R-:W4:Y:S04]  /*de80*/  LDL.LU.64 R174, [R1+0xc8] ;  /* 0x0000c80001ae7983 */ /* 0x000f280000300a00 */
[----:B------:R1:W-:Y:S04]  /*de90*/  STL.64 [R1+0x148], R136 ;  /* 0x0001488801007387 */ /* 0x0003e80000100a00 */
[----:B------:R-:W-:Y:S04]  /*dea0*/  STL.64 [R1+0x158], R196 ;  /* 0x000158c401007387 */ /* 0x000fe80000100a00 */
[----:B------:R-:W4:Y:S01]  /*deb0*/  LDL.LU.64 R190, [R1+0xd8] ;  /* 0x0000d80001be7983 */ /* 0x000f220000300a00 */
[----:B-1----:R-:W-:-:S04]  /*dec0*/  IADD3 R136, P2, PT, R232, UR14, RZ ;  /* 0x0000000ee8887c10 */ /* 0x002fc8000ff5e0ff */
[----:B------:R-:W-:-:S05]  /*ded0*/  IADD3.X R137, PT, PT, R233, UR15, RZ, P2, !PT ;  /* 0x0000000fe9897c10 */ /* 0x000fca00097fe4ff */
[----:B------:R1:W-:Y:S02]  /*dee0*/  STL.64 [R1+0x168], R136 ;  /* 0x0001688801007387 */ /* 0x0003e40000100a00 */
[----:B-1----:R-:W1:Y:S01]  /*def0*/  LDC R136, c[0x0][0x3a0] ;  /* 0x0000e800ff887b82 */ /* 0x002e620000000800 */
[----:B--2---:R-:W-:-:S04]  /*df00*/  IADD3 R202, P4, PT, R186, UR14, RZ ;  /* 0x0000000ebaca7c10 */ /* 0x004fc8000ff9e0ff */
[----:B------:R-:W-:Y:S02]  /*df10*/  IADD3.X R203, PT, PT, R187, UR15, RZ, P4, !PT ;  /* 0x0000000fbbcb7c10 */ /* 0x000fe4000a7fe4ff */
[----:B------:R-:W2:Y:S04]  /*df20*/  LDL.LU.64 R186, [R1+0x238] ;  /* 0x0002380001ba7983 */ /* 0x000ea80000300a00 */
[----:B------:R-:W-:Y:S04]  /*df30*/  STL.64 [R1+0x178], R220 ;  /* 0x000178dc01007387 */ /* 0x000fe80000100a00 */
[----:B------:R-:W-:Y:S01]  /*df40*/  STL.64 [R1+0x188], R202 ;  /* 0x000188ca01007387 */ /* 0x000fe20000100a00 */
[----:B---3--:R-:W-:-:S02]  /*df50*/  IADD3 R226, P3, PT, R182, UR14, RZ ;  /* 0x0000000eb6e27c10 */ /* 0x008fc4000ff7e0ff */
[----:B------:R-:W-:Y:S02]  /*df60*/  IADD3 R230, P4, PT, R178, UR14, RZ ;  /* 0x0000000eb2e67c10 */ /* 0x000fe4000ff9e0ff */
[----:B------:R-:W-:Y:S02]  /*df70*/  IADD3.X R227, PT, PT, R183, UR15, RZ, P3, !PT ;  /* 0x0000000fb7e37c10 */ /* 0x000fe40009ffe4ff */
[----:B------:R-:W-:Y:S01]  /*df80*/  IADD3.X R231, PT, PT, R179, UR15, RZ, P4, !PT ;  /* 0x0000000fb3e77c10 */ /* 0x000fe2000a7fe4ff */
[----:B------:R-:W3:Y:S04]  /*df90*/  LDL.LU.64 R182, [R1+0x678] ;  /* 0x0006780001b67983 */ /* 0x000ee80000300a00 */
[----:B------:R-:W3:Y:S01]  /*dfa0*/  LDL.LU.64 R178, [R1+0xe8] ;  /* 0x0000e80001b27983 */ /* 0x000ee20000300a00 */
[----:B------:R-:W-:-:S02]  /*dfb0*/  IADD3 R232, P2, PT, R144, UR14, RZ ;  /* 0x0000000e90e87c10 */ /* 0x000fc4000ff5e0ff */
[----:B------:R-:W-:Y:S01]  /*dfc0*/  IADD3 R196, P0, PT, R140, UR14, RZ ;  /* 0x0000000e8cc47c10 */ /* 0x000fe2000ff1e0ff */
[----:B------:R-:W1:Y:S01]  /*dfd0*/  LDC R144, c[0x0][0x3a0] ;  /* 0x0000e800ff907b82 */ /* 0x000e620000000800 */
[----:B------:R-:W-:Y:S02]  /*dfe0*/  IADD3.X R233, PT, PT, R145, UR15, RZ, P2, !PT ;  /* 0x0000000f91e97c10 */ /* 0x000fe400097fe4ff */
[----:B------:R-:W-:-:S05]  /*dff0*/  IADD3.X R197, PT, PT, R141, UR15, RZ, P0, !PT ;  /* 0x0000000f8dc57c10 */ /* 0x000fca00087fe4ff */
[----:B------:R-:W-:Y:S04]  /*e000*/  STL.64 [R1+0x198], R196 ;  /* 0x000198c401007387 */ /* 0x000fe80000100a00 */
[----:B------:R-:W-:Y:S01]  /*e010*/  STL.64 [R1+0x1a8], R232 ;  /* 0x0001a8e801007387 */ /* 0x000fe20000100a00 */
[----:B----4-:R-:W-:-:S04]  /*e020*/  IADD3 R228, P0, PT, R194, UR14, RZ ;  /* 0x0000000ec2e47c10 */ /* 0x010fc8000ff1e0ff */
[----:B------:R-:W-:Y:S02]  /*e030*/  IADD3.X R229, PT, PT, R195, UR15, RZ, P0, !PT ;  /* 0x0000000fc3e57c10 */ /* 0x000fe400087fe4ff */
[----:B------:R-:W-:-:S04]  /*e040*/  IADD3 R224, P2, PT, R192, UR14, RZ ;  /* 0x0000000ec0e07c10 */ /* 0x000fc8000ff5e0ff */
[----:B------:R-:W-:Y:S02]  /*e050*/  IADD3.X R225, PT, PT, R193, UR15, RZ, P2, !PT ;  /* 0x0000000fc1e17c10 */ /* 0x000fe400097fe4ff */
[----:B------:R-:W4:Y:S01]  /*e060*/  LDC R193, c[0x0][0x3a0] ;  /* 0x0000e800ffc17b82 */ /* 0x000f220000000800 */
[----:B------:R-:W-:Y:S04]  /*e070*/  STL.64 [R1+0x1b8], R226 ;  /* 0x0001b8e201007387 */ /* 0x000fe80000100a00 */
[----:B------:R-:W-:Y:S01]  /*e080*/  STL.64 [R1+0x1c8], R230 ;  /* 0x0001c8e601007387 */ /* 0x000fe20000100a00 */
[----:B------:R-:W-:Y:S02]  /*e090*/  IADD3 R222, P3, PT, R188, UR14, RZ ;  /* 0x0000000ebcde7c10 */ /* 0x000fe4000ff7e0ff */
[----:B------:R-:W-:-:S02]  /*e0a0*/  IADD3 R140, P4, PT, R174, UR14, RZ ;  /* 0x0000000eae8c7c10 */ /* 0x000fc4000ff9e0ff */
[----:B------:R-:W-:Y:S02]  /*e0b0*/  IADD3.X R223, PT, PT, R189, UR15, RZ, P3, !PT ;  /* 0x0000000fbddf7c10 */ /* 0x000fe40009ffe4ff */
[----:B------:R-:W-:Y:S01]  /*e0c0*/  IADD3.X R141, PT, PT, R175, UR15, RZ, P4, !PT ;  /* 0x0000000faf8d7c10 */ /* 0x000fe2000a7fe4ff */
[----:B------:R-:W-:Y:S01]  /*e0d0*/  STL.64 [R1+0x1d8], R228 ;  /* 0x0001d8e401007387 */ /* 0x000fe20000100a00 */
[----:B------:R-:W-:-:S03]  /*e0e0*/  IADD3 R188, P0, PT, R190, UR14, RZ ;  /* 0x0000000ebebc7c10 */ /* 0x000fc6000ff1e0ff */
[----:B------:R1:W-:Y:S01]  /*e0f0*/  STL.64 [R1+0x208], R140 ;  /* 0x0002088c01007387 */ /* 0x0003e20000100a00 */
[----:B------:R-:W-:-:S03]  /*e100*/  IADD3.X R189, PT, PT, R191, UR15, RZ, P0, !PT ;  /* 0x0000000fbfbd7c10 */ /* 0x000fc600087fe4ff */
[----:B------:R-:W-:Y:S04]  /*e110*/  STL.64 [R1+0x1e8], R224 ;  /* 0x0001e8e001007387 */ /* 0x000fe80000100a00 */
[----:B------:R-:W-:Y:S04]  /*e120*/  STL.64 [R1+0x1f8], R222 ;  /* 0x0001f8de01007387 */ /* 0x000fe80000100a00 */
[----:B------:R-:W-:Y:S01]  /*e130*/  STL.64 [R1+0x218], R188 ;  /* 0x000218bc01007387 */ /* 0x000fe20000100a00 */
[----:B-1----:R-:W1:Y:S01]  /*e140*/  LDC R140, c[0x0][0x3a0] ;  /* 0x0000e800ff8c7b82 */ /* 0x002e620000000800 */
[----:B----4-:R-:W-:Y:S01]  /*e150*/  VIADD R193, R193, 0x3f ;  /* 0x0000003fc1c17836 */ /* 0x010fe20000000000 */
[----:B------:R-:W-:-:S06]  /*e160*/  ISETP.NE.U32.AND P0, PT, RZ, UR16, PT ;  /* 0x00000010ff007c0c */ /* 0x000fcc000bf05070 */
[----:B------:R-:W4:Y:S01]  /*e170*/  LDC R141, c[0x0][0x3a0] ;  /* 0x0000e800ff8d7b82 */ /* 0x000f220000000800 */
[----:B------:R-:W-:Y:S02]  /*e180*/  ISETP.LT.OR P3, PT, R193, 0x40, P0 ;  /* 0x00000040c100780c */ /* 0x000fe40000761670 */
[----:B------:R-:W-:Y:S01]  /*e190*/  ISETP.GE.U32.AND P4, PT, R135, 0x7fffff40, PT ;  /* 0x7fffff408700780c */ /* 0x000fe20003f86070 */
[----:B------:R-:W-:Y:S01]  /*e1a0*/  VIADD R135, R136, 0xffffff7e ;  /* 0xffffff7e88877836 */ /* 0x000fe20000000000 */
[----:B------:R-:W-:Y:S01]  /*e1b0*/  UIADD3 UR16, UPT, UPT, UR10, 0x100, URZ ;  /* 0x000001000a107890 */ /* 0x000fe2000fffe0ff */
[----:B--2---:R-:W-:-:S04]  /*e1c0*/  IADD3 R174, P2, PT, R186, UR14, RZ ;  /* 0x0000000ebaae7c10 */ /* 0x004fc8000ff5e0ff */
[----:B------:R-:W-:-:S05]  /*e1d0*/  IADD3.X R175, PT, PT, R187, UR15, RZ, P2, !PT ;  /* 0x0000000fbbaf7c10 */ /* 0x000fca00097fe4ff */
[----:B------:R2:W-:Y:S01]  /*e1e0*/  STL.64 [R1+0x228], R174 ;  /* 0x000228ae01007387 */ /* 0x0005e20000100a00 */
[----:B---3--:R-:W-:Y:S02]  /*e1f0*/  IADD3 R194, P6, PT, R182, UR12, RZ ;  /* 0x0000000cb6c27c10 */ /* 0x008fe4000ffde0ff */
[----:B--2---:R-:W-:Y:S02]  /*e200*/  IADD3 R174, P5, PT, R178, UR14, RZ ;  /* 0x0000000eb2ae7c10 */ /* 0x004fe4000ffbe0ff */
[----:B------:R-:W-:Y:S02]  /*e210*/  IADD3.X R195, PT, PT, R183, UR13, RZ, P6, !PT ;  /* 0x0000000db7c37c10 */ /* 0x000fe4000b7fe4ff */
[----:B------:R-:W-:-:S03]  /*e220*/  IADD3.X R175, PT, PT, R179, UR15, RZ, P5, !PT ;  /* 0x0000000fb3af7c10 */ /* 0x000fc6000affe4ff */
[----:B------:R2:W-:Y:S04]  /*e230*/  STL.64 [R1+0x3b8], R194 ;  /* 0x0003b8c201007387 */ /* 0x0005e80000100a00 */
[----:B------:R2:W-:Y:S01]  /*e240*/  STL.64 [R1+0x238], R174 ;  /* 0x000238ae01007387 */ /* 0x0005e20000100a00 */
[----:B------:R-:W-:Y:S01]  /*e250*/  ISETP.GE.U32.AND P2, PT, R135, 0x7fffff3f, PT ;  /* 0x7fffff3f8700780c */ /* 0x000fe20003f46070 */
[----:B-1--4-:R-:W-:-:S12]  /*e260*/  @P3 BRA `(.L_x_7) ;  /* 0x0000000400643947 */ /* 0x012fd80003800000 */
[----:B------:R-:W-:Y:S01]  /*e270*/  UIADD3 UR25, UPT, UPT, UR9, 0x20000, URZ ;  /* 0x0002000009197890 */ /* 0x000fe2000fffe0ff */
[----:B------:R-:W-:Y:S01]  /*e280*/  MOV.SPILL R136, UR13 ;  /* 0x0000000d00887c02 */ /* 0x000fe20009000f00 */
[----:B------:R-:W-:Y:S01]  /*e290*/  UMOV UR35, URZ ;  /* 0x000000ff00237c82 */ /* 0x000fe20008000000 */
[----:B------:R-:W-:Y:S01]  /*e2a0*/  UIADD3 UR52, UPT, UPT, UR10, 0x108, URZ ;  /* 0x000001080a347890 */ /* 0x000fe2000fffe0ff */
[----:B------:R-:W-:Y:S01]  /*e2b0*/  MOV.SPILL R135, UR12 ;  /* 0x0000000c00877c02 */ /* 0x000fe20009000f00 */
[----:B------:R-:W-:Y:S02]  /*e2c0*/  USHF.R.U32.HI UR34, URZ, 0x4, UR25 ;  /* 0x00000004ff227899 */ /* 0x000fe40008011619 */
[----:B------:R-:W-:Y:S02]  /*e2d0*/  UIADD3 UR56, UPT, UPT, UR10, 0x110, URZ ;  /* 0x000001100a387890 */ /* 0x000fe4000fffe0ff */
[----:B------:R-:W-:Y:S01]  /*e2e0*/  USGXT.U32 UR34, UR34, 0xe ;  /* 0x0000000e2222789a */ /* 0x000fe20008000000 */
[----:B------:R-:W-:Y:S01]  /*e2f0*/  UMOV UR60, 0x0 ;  /* 0x00000000003c7882 */ /* 0x000fe20000000000 */
[----:B------:R-:W-:-:S02]  /*e300*/  UMOV UR61, 0x8200910 ;  /* 0x08200910003d7882 */ /* 0x000fc40000000000 */
[----:B------:R-:W-:Y:S01]  /*e310*/  UIADD3 UR38, UP1, UPT, UR34, 0x2, URZ ;  /* 0x0000000222267890 */ /* 0x000fe2000ff3e0ff */
[----:B------:R-:W-:Y:S01]  /*e320*/  UMOV UR62, 0x0 ;  /* 0x00000000003e7882 */ /* 0x000fe20000000000 */
[----:B------:R-:W-:Y:S02]  /*e330*/  UMOV UR63, 0x8200910 ;  /* 0x08200910003f7882 */ /* 0x000fe40000000000 */
[----:B------:R-:W-:Y:S02]  /*e340*/  UIADD3.X UR39, UPT, UPT, UR35, 0x40004040, URZ, UP1, !UPT ;  /* 0x4000404023277890 */ /* 0x000fe40008ffe4ff */
[----:B------:R-:W-:Y:S02]  /*e350*/  UIADD3 UR73, UPT, UPT, UR10, 0x118, URZ ;  /* 0x000001180a497890 */ /* 0x000fe4000fffe0ff */
[----:B------:R-:W-:Y:S01]  /*e360*/  UIADD3.64 UR46, UPT, UPT, UR38, 0x2, URZ ;  /* 0x00000002262e7897 */ /* 0x000fe2000fffe0ff */
[----:B------:R-:W-:Y:S01]  /*e370*/  UMOV UR35, 0x40004040 ;  /* 0x4000404000237882 */ /* 0x000fe20000000000 */
[----:B------:R-:W-:Y:S01]  /*e380*/  UIADD3.64 UR48, UPT, UPT, UR38, 0x4, URZ ;  /* 0x0000000426307897 */ /* 0x000fe2000fffe0ff */
[----:B------:R-:W-:Y:S01]  /*e390*/  UTCHMMA tmem[UR16], gdesc[UR34], tmem[UR10], tmem[UR60], idesc[UR61], !UPT ;  /* 0x00ff3c22100079ea */ /* 0x000fe2000f80000a */
[----:B------:R-:W-:Y:S01]  /*e3a0*/  UMOV UR58, 0x0 ;  /* 0x00000000003a7882 */ /* 0x000fe20000000000 */
[----:B------:R-:W-:Y:S01]  /*e3b0*/  UMOV UR59, 0x8200910 ;  /* 0x08200910003b7882 */ /* 0x000fe20000000000 */
[----:B------:R-:W-:-:S02]  /*e3c0*/  UIADD3 UR8, UPT, UPT, UR10, 0x120, URZ ;  /* 0x000001200a087890 */ /* 0x000fc4000fffe0ff */
[----:B------:R1:W-:Y:S01]  /*e3d0*/  UTCHMMA tmem[UR52], gdesc[UR38], tmem[UR10], tmem[UR62], idesc[UR63], UPT ;  /* 0x00ff3e26340079ea */ /* 0x0003e2000b80000a */
[----:B------:R-:W-:Y:S01]  /*e3e0*/  UIADD3.64 UR50, UPT, UPT, UR38, 0x3fe, URZ ;  /* 0x000003fe26327897 */ /* 0x000fe2000fffe0ff */
[----:B------:R3:W-:Y:S01]  /*e3f0*/  UTCHMMA tmem[UR56], gdesc[UR46], tmem[UR10], tmem[UR58], idesc[UR59], UPT ;  /* 0x00ff3a2e380079ea */ /* 0x0007e2000b80000a */
[----:B------:R-:W-:Y:S02]  /*e400*/  UIADD3 UR18, UPT, UPT, UR10, 0x128, URZ ;  /* 0x000001280a127890 */ /* 0x000fe4000fffe0ff */
[----:B------:R-:W-:Y:S02]  /*e410*/  UIADD3 UR17, UPT, UPT, UR10, 0x130, URZ ;  /* 0x000001300a117890 */ /* 0x000fe4000fffe0ff */
[----:B------:R-:W-:Y:S02]  /*e420*/  UIADD3.64 UR54, UPT, UPT, UR38, 0x402, URZ ;  /* 0x0000040226367897 */ /* 0x000fe4000fffe0ff */
[----:B------:R-:W-:Y:S02]  /*e430*/  UIADD3 UR19, UPT, UPT, UR10, 0x138, URZ ;  /* 0x000001380a137890 */ /* 0x000fe4000fffe0ff */
[----:B-1----:R-:W-:-:S02]  /*e440*/  UIADD3.64 UR52, UPT, UPT, UR38, 0x400, URZ ;  /* 0x0000040026347897 */ /* 0x002fc4000fffe0ff */
[----:B---3--:R-:W-:Y:S02]  /*e450*/  UIADD3.64 UR56, UPT, UPT, UR38, 0x404, URZ ;  /* 0x0000040426387897 */ /* 0x008fe4000fffe0ff */
[----:B------:R-:W-:Y:S02]  /*e460*/  UIADD3 UR20, UPT, UPT, UR10, 0x80, URZ ;  /* 0x000000800a147890 */ /* 0x000fe4000fffe0ff */
[----:B------:R-:W-:Y:S02]  /*e470*/  UIADD3 UR21, UPT, UPT, UR10, 0x140, URZ ;  /* 0x000001400a157890 */ /* 0x000fe4000fffe0ff */
[----:B------:R-:W-:Y:S02]  /*e480*/  UIADD3 UR22, UPT, UPT, UR10, 0x80, URZ ;  /* 0x000000800a167890 */ /* 0x000fe4000fffe0ff */
[----:B------:R-:W-:Y:S01]  /*e490*/  UIADD3 UR23, UPT, UPT, UR10, 0x148, URZ ;  /* 0x000001480a177890 */ /* 0x000fe2000fffe0ff */
[----:B------:R-:W-:Y:S01]  /*e4a0*/  UMOV UR6, 0x0 ;  /* 0x0000000000067882 */ /* 0x000fe20000000000 */
[----:B------:R-:W-:Y:S01]  /*e4b0*/  UMOV UR7, 0x8200910 ;  /* 0x0820091000077882 */ /* 0x000fe20000000000 */
[----:B------:R-:W-:-:S02]  /*e4c0*/  UIADD3 UR24, UPT, UPT, UR10, 0x80, URZ ;  /* 0x000000800a187890 */ /* 0x000fc4000fffe0ff */
[----:B------:R-:W-:Y:S01]  /*e4d0*/  UTCHMMA tmem[UR73], gdesc[UR48], tmem[UR10], tmem[UR6], idesc[UR7], UPT ;  /* 0x00ff0630490079ea */ /* 0x000fe2000b80000a */
[----:B------:R-:W-:Y:S01]  /*e4e0*/  UIADD3 UR25, UPT, UPT, UR10, 0x150, URZ ;  /* 0x000001500a197890 */ /* 0x000fe2000fffe0ff */
[----:B------:R-:W-:Y:S01]  /*e4f0*/  UMOV UR12, 0x0 ;  /* 0x00000000000c7882 */ /* 0x000fe20000000000 */
[----:B------:R-:W-:Y:S01]  /*e500*/  UMOV UR13, 0x8200910 ;  /* 0x08200910000d7882 */ /* 0x000fe20000000000 */
[----:B------:R-:W-:Y:S02]  /*e510*/  UIADD3 UR64, UPT, UPT, UR10, 0x80, URZ ;  /* 0x000000800a407890 */ /* 0x000fe4000fffe0ff */
[----:B------:R1:W-:Y:S01]  /*e520*/  UTCHMMA tmem[UR8], gdesc[UR50], tmem[UR10], tmem[UR12], idesc[UR13], UPT ;  /* 0x00ff0c32080079ea */ /* 0x0003e2000b80000a */
[----:B------:R-:W-:Y:S02]  /*e530*/  UIADD3 UR65, UPT, UPT, UR10, 0x158, URZ ;  /* 0x000001580a417890 */ /* 0x000fe4000fffe0ff */
[----:B------:R3:W-:Y:S01]  /*e540*/  UTCHMMA tmem[UR18], gdesc[UR52], tmem[UR10], tmem[UR62], idesc[UR63], UPT ;  /* 0x00ff3e34120079ea */ /* 0x0007e2000b80000a */
[----:B------:R-:W-:-:S02]  /*e550*/  UIADD3 UR66, UPT, UPT, UR10, 0x80, URZ ;  /* 0x000000800a427890 */ /* 0x000fc4000fffe0ff */
[----:B------:R-:W-:Y:S01]  /*e560*/  UIADD3 UR67, UPT, UPT, UR10, 0x160, URZ ;  /* 0x000001600a437890 */ /* 0x000fe2000fffe0ff */
[----:B------:R-:W-:Y:S01]  /*e570*/  UMOV UR76, 0x0 ;  /* 0x00000000004c7882 */ /* 0x000fe20000000000 */
[----:B------:R-:W-:Y:S01]  /*e580*/  UMOV UR77, 0x8200910 ;  /* 0x08200910004d7882 */ /* 0x000fe20000000000 */
[----:B------:R-:W-:Y:S02]  /*e590*/  UIADD3 UR68, UPT, UPT, UR10, 0x80, URZ ;  /* 0x000000800a447890 */ /* 0x000fe4000fffe0ff */
[----:B------:R3:W-:Y:S01]  /*e5a0*/  UTCHMMA tmem[UR17], gdesc[UR54], tmem[UR10], tmem[UR76], idesc[UR77], UPT ;  /* 0x00ff4c36110079ea */ /* 0x0007e2000b80000a */
[----:B------:R-:W-:Y:S01]  /*e5b0*/  UIADD3 UR69, UPT, UPT, UR10, 0x168, URZ ;  /* 0x000001680a457890 */ /* 0x000fe2000fffe0ff */
[----:B-1----:R-:W-:Y:S01]  /*e5c0*/  R2UR.FILL UR13, R136 ;  /* 0x00000000880d72ca */ /* 0x002fe200004e0000 */
[----:B------:R-:W-:Y:S01]  /*e5d0*/  UMOV UR74, 0x0 ;  /* 0x00000000004a7882 */ /* 0x000fe20000000000 */
[----:B------:R-:W-:Y:S01]  /*e5e0*/  UMOV UR75, 0x8200910 ;  /* 0x08200910004b7882 */ /* 0x000fe20000000000 */
[----:B------:R-:W-:-:S02]  /*e5f0*/  UIADD3 UR70, UPT, UPT, UR10, 0x80, URZ ;  /* 0x000000800a467890 */ /* 0x000fc4000fffe0ff */
[----:B------:R3:W-:Y:S01]  /*e600*/  UTCHMMA tmem[UR19], gdesc[UR56], tmem[UR10], tmem[UR74], idesc[UR75], UPT ;  /* 0x00ff4a38130079ea */ /* 0x0007e2000b80000a */
[----:B------:R-:W-:Y:S01]  /*e610*/  UIADD3 UR71, UPT, UPT, UR10, 0x170, URZ ;  /* 0x000001700a477890 */ /* 0x000fe2000fffe0ff */
[----:B------:R-:W-:Y:S01]  /*e620*/  R2UR.FILL UR12, R135 ;  /* 0x00000000870c72ca */ /* 0x000fe200004e0000 */
[----:B------:R-:W-:Y:S01]  /*e630*/  UMOV UR26, 0x0 ;  /* 0x00000000001a7882 */ /* 0x000fe20000000000 */
[----:B------:R-:W-:Y:S01]  /*e640*/  UMOV UR27, 0x8200910 ;  /* 0x08200910001b7882 */ /* 0x000fe20000000000 */
[----:B------:R-:W-:Y:S01]  /*e650*/  UIADD3 UR72, UPT, UPT, UR10, 0x80, URZ ;  /* 0x000000800a487890 */ /* 0x000fe2000fffe0ff */
[----:B------:R3:W-:Y:S01]  /*e660*/  UTCHMMA tmem[UR21], gdesc[UR34], tmem[UR20], tmem[UR26], idesc[UR27], !UPT ;  /* 0x00ff1a22150079ea */ /* 0x0007e2000f800014 */
[----:B------:R-:W-:Y:S01]  /*e670*/  UIADD3 UR58, UPT, UPT, UR10, 0x178, URZ ;  /* 0x000001780a3a7890 */ /* 0x000fe2000fffe0ff */
[----:B------:R-:W-:Y:S01]  /*e680*/  UMOV UR30, 0x0 ;  /* 0x00000000001e7882 */ /* 0x000fe20000000000 */
[----:B------:R-:W-:Y:S01]  /*e690*/  UMOV UR31, 0x8200910 ;  /* 0x08200910001f7882 */ /* 0x000fe20000000000 */
[----:B------:R-:W-:Y:S01]  /*e6a0*/  UMOV UR32, 0x0 ;  /* 0x0000000000207882 */ /* 0x000fe20000000000 */
[----:B------:R-:W-:Y:S01]  /*e6b0*/  UMOV UR33, 0x8200910 ;  /* 0x0820091000217882 */ /* 0x000fe20000000000 */
[----:B------:R-:W-:Y:S01]  /*e6c0*/  UMOV UR36, 0x0 ;  /* 0x0000000000247882 */ /* 0x000fe20000000000 */
[----:B------:R-:W-:Y:S01]  /*e6d0*/  UMOV UR37, 0x8200910 ;  /* 0x0820091000257882 */ /* 0x000fe20000000000 */
[----:B------:R3:W-:Y:S01]  /*e6e0*/  UTCHMMA tmem[UR23], gdesc[UR38], tmem[UR22], tmem[UR30], idesc[UR31], UPT ;  /* 0x00ff1e26170079ea */ /* 0x0007e2000b800016 */
        /* <DEDUP_REMOVED lines=8> */
[----:B------:R-:W-:Y:S01]  /*e770*/  UMOV UR6, UR4 ;  /* 0x0000000400067c82 */ /* 0x000fe20008000000 */
[----:B------:R-:W-:Y:S01]  /*e780*/  UMOV UR7, URZ ;  /* 0x000000ff00077c82 */ /* 0x000fe20008000000 */
[----:B------:R3:W-:Y:S01]  /*e790*/  UTCHMMA tmem[UR67], gdesc[UR50], tmem[UR66], tmem[UR40], idesc[UR41], UPT ;  /* 0x00ff2832430079ea */ /* 0x0007e2000b800042 */
[----:B------:R3:W-:Y:S01]  /*e7a0*/  UTCHMMA tmem[UR69], gdesc[UR52], tmem[UR68], tmem[UR42], idesc[UR43], UPT ;  /* 0x00ff2a34450079ea */ /* 0x0007e2000b800044 */
[----:B------:R-:W-:Y:S01]  /*e7b0*/  UMOV UR6, UR6 ;  /* 0x0000000600067c82 */ /* 0x000fe20008000000 */
[----:B------:R3:W-:Y:S01]  /*e7c0*/  UTCHMMA tmem[UR71], gdesc[UR54], tmem[UR70], tmem[UR44], idesc[UR45], UPT ;  /* 0x00ff2c36470079ea */ /* 0x0007e2000b800046 */
[----:B------:R3:W-:Y:S01]  /*e7d0*/  UTCHMMA tmem[UR58], gdesc[UR56], tmem[UR72], tmem[UR60], idesc[UR61], UPT ;  /* 0x00ff3c383a0079ea */ /* 0x0007e2000b800048 */
[----:B------:R3:W-:Y:S01]  /*e7e0*/  UTCBAR [UR6], URZ ;  /* 0x000000ff060073e9 */ /* 0x0007e200080000ff */
[----:B------:R-:W-:Y:S01]  /*e7f0*/  NOP ;  /* 0x0000000000007918 */ /* 0x000fe20000000000 */
.L_x_7:
[----:B------:R-:W-:Y:S01]  /*e800*/  BAR.SYNC.DEFER_BLOCKING 0x0 ;  /* 0x0000000000007b1d */ /* 0x000fe20000010000 */
[----:B------:R-:W-:Y:S01]  /*e810*/  VIADD R135, R140, 0xffffff7d ;  /* 0xffffff7d8c877836 */ /* 0x000fe20000000000 */
[----:B---3--:R-:W-:-:S06]  /*e820*/  UIADD3 UR21, UPT, UPT, UR5, -0x93, URZ ;  /* 0xffffff6d05157890 */ /* 0x008fcc000fffe0ff */
[----:B------:R-:W1:Y:S01]  /*e830*/  LDC R137, c[0x0][0x3a0] ;  /* 0x0000e800ff897b82 */ /* 0x000e620000000800 */
[----:B------:R-:W-:Y:S01]  /*e840*/  ISETP.GE.U32.AND P5, PT, R135, 0x7fffff3e, PT ;  /* 0x7fffff3e8700780c */ /* 0x000fe20003fa6070 */
[----:B------:R-:W-:Y:S01]  /*e850*/  VIADD R135, R141, 0xffffff7c ;  /* 0xffffff7c8d877836 */ /* 0x000fe20000000000 */
[----:B------:R-:W3:Y:S01]  /*e860*/  LDCU UR24, c[0x0][0x3a0] ;  /* 0x00007400ff1877ac */ /* 0x000ee20008000800 */
[----:B------:R4:W-:Y:S01]  /*e870*/  STL.64 [R1+0x6b8], R212 ;  /* 0x0006b8d401007387 */ /* 0x0009e20000100a00 */
[----:B------:R-:W2:Y:S03]  /*e880*/  LDCU UR18, c[0x0][0x3a0] ;  /* 0x00007400ff1277ac */ /* 0x000ea60008000800 */
[----:B------:R-:W2:Y:S01]  /*e890*/  LDC R136, c[0x0][0x3a0] ;  /* 0x0000e800ff887b82 */ /* 0x000ea20000000800 */
[----:B------:R-:W-:Y:S01]  /*e8a0*/  STL.64 [R1+0x6b0], R210 ;  /* 0x0006b0d201007387 */ /* 0x000fe20000100a00 */
[----:B------:R-:W1:Y:S03]  /*e8b0*/  LDCU UR22, c[0x0][0x3a0] ;  /* 0x00007400ff1677ac */ /* 0x000e660008000800 */
[----:B------:R-:W-:Y:S01]  /*e8c0*/  STL.64 [R1+0x6a8], R208 ;  /* 0x0006a8d001007387 */ /* 0x000fe20000100a00 */
[----:B------:R-:W1:Y:S02]  /*e8d0*/  LDCU UR8, c[0x0][0x3a0] ;  /* 0x00007400ff0877ac */ /* 0x000e640008000800 */
[----:B------:R-:W4:Y:S01]  /*e8e0*/  LDC R140, c[0x0][0x3a0] ;  /* 0x0000e800ff8c7b82 */ /* 0x000f220000000800 */
[----:B------:R-:W-:Y:S01]  /*e8f0*/  STL.64 [R1+0x6a0], R206 ;  /* 0x0006a0ce01007387 */ /* 0x000fe20000100a00 */
[----:B------:R-:W1:Y:S03]  /*e900*/  LDCU UR7, c[0x0][0x3a0] ;  /* 0x00007400ff0777ac */ /* 0x000e660008000800 */
[----:B------:R-:W-:Y:S01]  /*e910*/  @!PT LDS RZ, [RZ] ;  /* 0x00000000fffff984 */ /* 0x000fe20000000800 */
[----:B------:R-:W-:Y:S01]  /*e920*/  @!PT LDS RZ, [RZ] ;  /* 0x00000000fffff984 */ /* 0x000fe20000000800 */
[----:B------:R-:W-:Y:S01]  /*e930*/  @!PT LDS RZ, [RZ] ;  /* 0x00000000fffff984 */ /* 0x000fe20000000800 */
[----:B------:R-:W-:Y:S01]  /*e940*/  LDGSTS.E [R201], desc[UR28][R162.64], !P4 ;  /* 0x00000000a2c97fae */ /* 0x000fe2000e1a101c */
[----:B------:R-:W1:Y:S02]  /*e950*/  LDCU UR17, c[0x0][0x3a0] ;  /* 0x00007400ff1177ac */ /* 0x000e640008000800 */
[----:B------:R-:W4:Y:S01]  /*e960*/  LDC R141, c[0x0][0x3a0] ;  /* 0x0000e800ff8d7b82 */ /* 0x000f220000000800 */
[----:B------:R-:W-:Y:S01]  /*e970*/  LDGSTS.E [R201+0x200], desc[UR28][R160.64], !P4 ;  /* 0x00200000a0c97fae */ /* 0x000fe2000e1a101c */
[----:B------:R-:W-:Y:S01]  /*e980*/  ISETP.GE.U32.AND P4, PT, R135, 0x7fffff3d, PT ;  /* 0x7fffff3d8700780c */ /* 0x000fe20003f86070 */
[----:B------:R-:W-:Y:S01]  /*e990*/  VIADD R135, R144, 0xffffff7b ;  /* 0xffffff7b90877836 */ /* 0x000fe20000000000 */
[----:B------:R-:W1:Y:S01]  /*e9a0*/  LDCU UR20, c[0x0][0x3a0] ;  /* 0x00007400ff1477ac */ /* 0x000e620008000800 */
[----:B------:R-:W-:Y:S03]  /*e9b0*/  LDGSTS.E [R201+0x400], desc[UR28][R154.64], !P2 ;  /* 0x004000009ac97fae */ /* 0x000fe6000d1a101c */
[----:B------:R-:W-:Y:S01]  /*e9c0*/  ISETP.GE.U32.AND P3, PT, R135, 0x7fffff3c, PT ;  /* 0x7fffff3c8700780c */ /* 0x000fe20003f66070 */
[----:B-1----:R-:W-:Y:S01]  /*e9d0*/  VIADD R135, R137, 0xffffff7a ;  /* 0xffffff7a89877836 */ /* 0x002fe20000000000 */
[----:B------:R-:W-:Y:S01]  /*e9e0*/  LDGSTS.E [R201+0x600], desc[UR28][R138.64], !P2 ;  /* 0x006000008ac97fae */ /* 0x000fe2000d1a101c */
[----:B------:R-:W1:Y:S01]  /*e9f0*/  LDC R137, c[0x0][0x3a0] ;  /* 0x0000e800ff897b82 */ /* 0x000e620000000800 */
[----:B---3--:R-:W-:-:S02]  /*ea00*/  UIADD3 UR24, UPT, UPT, UR24, -0x92, URZ ;  /* 0xffffff6e18187890 */ /* 0x008fc4000fffe0ff */
[----:B------:R-:W-:Y:S01]  /*ea10*/  ISETP.GE.U32.AND P2, PT, R135, 0x7fffff3b, PT ;  /* 0x7fffff3b8700780c */ /* 0x000fe20003f46070 */
[----:B--2---:R-:W-:Y:S01]  /*ea20*/  VIADD R135, R136, 0xffffff79 ;  /* 0xffffff7988877836 */ /* 0x004fe20000000000 */
[----:B------:R-:W-:Y:S01]  /*ea30*/  LDGSTS.E [R201+0x800], desc[UR28][R152.64], !P5 ;  /* 0x0080000098c97fae */ /* 0x000fe2000e9a101c */
[----:B------:R-:W2:Y:S02]  /*ea40*/  LDCU UR6, c[0x0][0x3a0] ;  /* 0x00007400ff0677ac */ /* 0x000ea40008000800 */
[----:B------:R-:W3:Y:S01]  /*ea50*/  LDC R136, c[0x0][0x3a0] ;  /* 0x0000e800ff887b82 */ /* 0x000ee20000000800 */
[----:B------:R-:W-:Y:S01]  /*ea60*/  LDGSTS.E [R201+0xa00], desc[UR28][R142.64], !P5 ;  /* 0x00a000008ec97fae */ /* 0x000fe2000e9a101c */
[----:B------:R-:W-:Y:S02]  /*ea70*/  UIADD3 UR18, UPT, UPT, UR18, -0x98, URZ ;  /* 0xffffff6812127890 */ /* 0x000fe4000fffe0ff */
[----:B------:R-:W-:Y:S01]  /*ea80*/  UISETP.GE.U32.AND UP6, UPT, UR21, 0x7fffff2e, UPT ;  /* 0x7fffff2e1500788c */ /* 0x000fe2000bfc6070 */
[----:B------:R-:W-:Y:S01]  /*ea90*/  LDGSTS.E [R201+0xc00], desc[UR28][R150.64], !P4 ;  /* 0x00c0000096c97fae */ /* 0x000fe2000e1a101c */
[----:B------:R-:W-:-:S02]  /*eaa0*/  UIADD3 UR22, UPT, UPT, UR22, -0x94, URZ ;  /* 0xffffff6c16167890 */ /* 0x000fc4000fffe0ff */
[----:B------:R-:W-:Y:S01]  /*eab0*/  UIADD3 UR8, UPT, UPT, UR8, -0x9c, URZ ;  /* 0xffffff6408087890 */ /* 0x000fe2000fffe0ff */
[----:B------:R-:W-:Y:S01]  /*eac0*/  LDGSTS.E [R201+0xe00], desc[UR28][R146.64], !P4 ;  /* 0x00e0000092c97fae */ /* 0x000fe2000e1a101c */
[----:B------:R-:W-:Y:S01]  /*ead0*/  ISETP.GE.U32.AND P4, PT, R135, 0x7fffff3a, PT ;  /* 0x7fffff3a8700780c */ /* 0x000fe20003f86070 */
[----:B----4-:R-:W-:Y:S01]  /*eae0*/  VIADD R135, R140, 0xffffff78 ;  /* 0xffffff788c877836 */ /* 0x010fe20000000000 */
[----:B------:R-:W-:Y:S01]  /*eaf0*/  UISETP.GE.U32.AND UP5, UPT, UR24, 0x7fffff2f, UPT ;  /* 0x7fffff2f1800788c */ /* 0x000fe2000bfa6070 */
[----:B------:R-:W4:Y:S01]  /*eb00*/  LDC R140, c[0x0][0x3a0] ;  /* 0x0000e800ff8c7b82 */ /* 0x000f220000000800 */
[----:B------:R-:W-:Y:S01]  /*eb10*/  LDGSTS.E [R201+0x1000], desc[UR28][R148.64], !P3 ;  /* 0x0100000094c97fae */ /* 0x000fe2000d9a101c */
[----:B------:R-:W1:Y:S03]  /*eb20*/  LDCU UR23, c[0x0][0x3a0] ;  /* 0x00007400ff1777ac */ /* 0x000e660008000800 */
[----:B------:R-:W-:Y:S01]  /*eb30*/  LDGSTS.E [R201+0x1200], desc[UR28][R170.64], !P3 ;  /* 0x01200000aac97fae */ /* 0x000fe2000d9a101c */
[----:B------:R-:W-:Y:S01]  /*eb40*/  ISETP.GE.U32.AND P3, PT, R135, 0x7fffff39, PT ;  /* 0x7fffff398700780c */ /* 0x000fe20003f66070 */
[----:B-1----:R-:W-:Y:S01]  /*eb50*/  VIADD R135, R137, 0xffffff77 ;  /* 0xffffff7789877836 */ /* 0x002fe20000000000 */
[----:B------:R-:W-:Y:S01]  /*eb60*/  UIADD3 UR7, UPT, UPT, UR7, -0x9b, URZ ;  /* 0xffffff6507077890 */ /* 0x000fe2000fffe0ff */
[----:B------:R-:W-:Y:S01]  /*eb70*/  LDGSTS.E [R201+0x1400], desc[UR28][R130.64], !P2 ;  /* 0x0140000082c97fae */ /* 0x000fe2000d1a101c */
[----:B------:R-:W1:Y:S01]  /*eb80*/  LDC R137, c[0x0][0x3a0] ;  /* 0x0000e800ff897b82 */ /* 0x000e620000000800 */
[----:B------:R-:W-:-:S02]  /*eb90*/  UISETP.GE.U32.AND UP1, UPT, UR18, 0x7fffff29, UPT ;  /* 0x7fffff291200788c */ /* 0x000fc4000bf26070 */
[----:B------:R-:W-:Y:S01]  /*eba0*/  LDGSTS.E [R201+0x1600], desc[UR28][R168.64], !P2 ;  /* 0x01600000a8c97fae */ /* 0x000fe2000d1a101c */
[----:B------:R-:W-:Y:S01]  /*ebb0*/  ISETP.GE.U32.AND P2, PT, R135, 0x7fffff38, PT ;  /* 0x7fffff388700780c */ /* 0x000fe20003f46070 */
[----:B---3--:R-:W-:Y:S01]  /*ebc0*/  VIADD R135, R136, 0xffffff76 ;  /* 0xffffff7688877836 */ /* 0x008fe20000000000 */
[----:B------:R-:W-:Y:S01]  /*ebd0*/  UIADD3 UR17, UPT, UPT, UR17, -0x97, URZ ;  /* 0xffffff6911117890 */ /* 0x000fe2000fffe0ff */
[----:B------:R-:W-:Y:S01]  /*ebe0*/  LDGSTS.E [R201+0x1800], desc[UR28][R128.64], !P4 ;  /* 0x0180000080c97fae */ /* 0x000fe2000e1a101c */
[----:B------:R-:W3:Y:S01]  /*ebf0*/  LDC R136, c[0x0][0x3a0] ;  /* 0x0000e800ff887b82 */ /* 0x000ee20000000800 */
[----:B------:R-:W-:Y:S02]  /*ec00*/  USEL UR18, URZ, 0x1fffe, UP6 ;  /* 0x0001fffeff127887 */ /* 0x000fe4000b000000 */
[----:B------:R-:W-:Y:S01]  /*ec10*/  LDGSTS.E [R201+0x1a00], desc[UR28][R164.64], !P4 ;  /* 0x01a00000a4c97fae */ /* 0x000fe2000e1a101c */
[----:B------:R-:W-:Y:S02]  /*ec20*/  UISETP.GE.U32.AND UP3, UPT, UR22, 0x7fffff2d, UPT ;  /* 0x7fffff2d1600788c */ /* 0x000fe4000bf66070 */
[----:B------:R-:W-:Y:S01]  /*ec30*/  UISETP.GE.U32.AND UP6, UPT, UR8, 0x7fffff25, UPT ;  /* 0x7fffff250800788c */ /* 0x000fe2000bfc6070 */
[----:B------:R-:W-:Y:S01]  /*ec40*/  LDGSTS.E [R201+0x1c00], desc[UR28][R122.64], !P3 ;  /* 0x01c000007ac97fae */ /* 0x000fe2000d9a101c */
[----:B------:R-:W2:Y:S01]  /*ec50*/  LDC R144, c[0x0][0x3a0] ;  /* 0x0000e800ff907b82 */ /* 0x000ea20000000800 */
[----:B------:R-:W1:Y:S02]  /*ec60*/  LDCU UR19, c[0x0][0x3a0] ;  /* 0x00007400ff1377ac */ /* 0x000e640008000800 */
[----:B------:R-:W-:Y:S01]  /*ec70*/  LDGSTS.E [R201+0x1e00], desc[UR28][R166.64], !P3 ;  /* 0x01e00000a6c97fae */ /* 0x000fe2000d9a101c */
[----:B------:R-:W-:Y:S01]  /*ec80*/  ISETP.GE.U32.AND P3, PT, R135, 0x7fffff37, PT ;  /* 0x7fffff378700780c */ /* 0x000fe20003f66070 */
[----:B----4-:R-:W-:Y:S01]  /*ec90*/  VIADD R135, R140, 0xffffff75 ;  /* 0xffffff758c877836 */ /* 0x010fe20000000000 */
[----:B------:R-:W-:Y:S01]  /*eca0*/  UIADD3 UR20, UPT, UPT, UR20, -0x96, URZ ;  /* 0xffffff6a14147890 */ /* 0x000fe2000fffe0ff */
[----:B------:R-:W-:Y:S01]  /*ecb0*/  LDGSTS.E [R201+0x2000], desc[UR28][R120.64], !P2 ;  /* 0x0200000078c97fae */ /* 0x000fe2000d1a101c */
[----:B------:R-:W4:Y:S01]  /*ecc0*/  LDC R140, c[0x0][0x3a0] ;  /* 0x0000e800ff8c7b82 */ /* 0x000f220000000800 */
[----:B------:R-:W-:-:S02]  /*ecd0*/  USEL UR8, URZ, 0x4, UP5 ;  /* 0x00000004ff087887 */ /* 0x000fc4000a800000 */
[----:B------:R-:W-:Y:S01]  /*ece0*/  LDGSTS.E [R201+0x2200], desc[UR28][R172.64], !P2 ;  /* 0x02200000acc97fae */ /* 0x000fe2000d1a101c */
[----:B------:R-:W-:Y:S01]  /*ecf0*/  ISETP.GE.U32.AND P2, PT, R135, 0x7fffff36, PT ;  /* 0x7fffff368700780c */ /* 0x000fe20003f46070 */
[----:B------:R-:W-:Y:S01]  /*ed00*/  UISETP.GE.U32.AND UP5, UPT, UR7, 0x7fffff26, UPT ;  /* 0x7fffff260700788c */ /* 0x000fe2000bfa6070 */
[----:B-1----:R-:W-:Y:S01]  /*ed10*/  IADD3 R135, PT, PT, R137, -0x8c, RZ ;  /* 0xffffff7489877810 */ /* 0x002fe20007ffe0ff */
[----:B------:R-:W1:Y:S01]  /*ed20*/  LDCU UR25, c[0x0][0x3a0] ;  /* 0x00007400ff1977ac */ /* 0x000e620008000800 */
[----:B------:R-:W1:Y:S01]  /*ed30*/  LDC R174, c[0x0][0x3a0] ;  /* 0x0000e800ffae7b82 */ /* 0x000e620000000800 */
[----:B------:R-:W-:Y:S01]  /*ed40*/  LDGSTS.E [R201+0x2400], desc[UR28][R114.64], !P3 ;  /* 0x0240000072c97fae */ /* 0x000fe2000d9a101c */
[----:B------:R-:W-:-:S03]  /*ed50*/  UISETP.GE.U32.AND UP2, UPT, UR17, 0x7fffff2a, UPT ;  /* 0x7fffff2a1100788c */ /* 0x000fc6000bf46070 */
[----:B------:R-:W-:Y:S01]  /*ed60*/  LDGSTS.E [R201+0x2600], desc[UR28][R176.64], !P3 ;  /* 0x02600000b0c97fae */ /* 0x000fe2000d9a101c */
[----:B------:R-:W-:Y:S02]  /*ed70*/  USEL UR17, URZ, 0x1, UP3 ;  /* 0x00000001ff117887 */ /* 0x000fe40009800000 */
[----:B------:R-:W-:Y:S01]  /*ed80*/  UISETP.GE.U32.AND UP3, UPT, UR20, 0x7fffff2b, UPT ;  /* 0x7fffff2b1400788c */ /* 0x000fe2000bf66070 */
[----:B------:R-:W-:Y:S01]  /*ed90*/  LDGSTS.E [R201+0x2800], desc[UR28][R112.64], !P2 ;  /* 0x0280000070c97fae */ /* 0x000fe2000d1a101c */
[----:B------:R-:W-:Y:S01]  /*eda0*/  USEL UR7, URZ, 0x1, UP6 ;  /* 0x00000001ff077887 */ /* 0x000fe2000b000000 */
[----:B------:R-:W1:Y:S01]  /*edb0*/  LDC R145, c[0x0][0x3a0] ;  /* 0x0000e800ff917b82 */ /* 0x000e620000000800 */
[----:B------:R-:W-:Y:S01]  /*edc0*/  USEL UR20, URZ, 0x1fffe, UP5 ;  /* 0x0001fffeff147887 */ /* 0x000fe2000a800000 */
[----:B------:R-:W-:Y:S01]  /*edd0*/  LDGSTS.E [R201+0x2a00], desc[UR28][R180.64], !P2 ;  /* 0x02a00000b4c97fae */ /* 0x000fe2000d1a101c */
[----:B------:R-:W-:Y:S01]  /*ede0*/  ISETP.GE.U32.AND P2, PT, R135, 0x7fffff35, PT ;  /* 0x7fffff358700780c */ /* 0x000fe20003f46070 */
[----:B---3--:R-:W-:Y:S01]  /*edf0*/  VIADD R135, R136, 0xffffff66 ;  /* 0xffffff6688877836 */ /* 0x008fe20000000000 */
[----:B------:R-:W-:Y:S01]  /*ee00*/  UIADD3 UR7, UPT, UPT, UR7, UR20, URZ ;  /* 0x0000001407077290 */ /* 0x000fe2000fffe0ff */
[----:B----4-:R-:W-:Y:S01]  /*ee10*/  VIADD R136, R140, 0xffffff67 ;  /* 0xffffff678c887836 */ /* 0x010fe20000000000 */
[----:B--2---:R-:W-:Y:S01]  /*ee20*/  UIADD3 UR5, UPT, UPT, UR6, -0x9f, URZ ;  /* 0xffffff6106057890 */ /* 0x004fe2000fffe0ff */
[----:B------:R-:W-:Y:S01]  /*ee30*/  VIADD R140, R141, 0xffffff60 ;  /* 0xffffff608d8c7836 */ /* 0x000fe20000000000 */
[----:B------:R-:W-:Y:S01]  /*ee40*/  ISETP.GE.U32.AND P3, PT, R135, 0x7fffff27, PT ;  /* 0x7fffff278700780c */ /* 0x000fe20003f66070 */
[----:B------:R-:W-:Y:S01]  /*ee50*/  ULOP3.LUT UR7, UR7, 0x3, URZ, 0xc0, !UPT ;  /* 0x0000000307077892 */ /* 0x000fe2000f8ec0ff */
[----:B------:R-:W-:Y:S01]  /*ee60*/  ISETP.GE.U32.AND P4, PT, R136, 0x7fffff28, PT ;  /* 0x7fffff288800780c */ /* 0x000fe20003f86070 */
[----:B------:R-:W-:Y:S01]  /*ee70*/  UIADD3 UR23, UPT, UPT, UR23, -0x91, URZ ;  /* 0xffffff6f17177890 */ /* 0x000fe2000fffe0ff */
[----:B------:R-:W-:Y:S01]  /*ee80*/  SEL R136, RZ, 0x4, P3 ;  /* 0x00000004ff887807 */ /* 0x000fe20001800000 */
[----:B------:R-:W-:Y:S01]  /*ee90*/  UISETP.GE.U32.AND UP6, UPT, UR5, 0x7fffff22, UPT ;  /* 0x7fffff220500788c */ /* 0x000fe2000bfc6070 */
[----:B------:R-:W-:Y:S01]  /*eea0*/  SEL R135, RZ, 0x7fff8, P4 ;  /* 0x0007fff8ff877807 */ /* 0x000fe20002000000 */
[----:B------:R-:W-:Y:S01]  /*eeb0*/  UIADD3 UR19, UPT, UPT, UR19, -0x95, URZ ;  /* 0xffffff6b13137890 */ /* 0x000fe2000fffe0ff */
[----:B------:R-:W-:Y:S01]  /*eec0*/  ISETP.GE.U32.AND P3, PT, R140, 0x7fffff21, PT ;  /* 0x7fffff218c00780c */ /* 0x000fe20003f66070 */
[----:B------:R-:W-:Y:S01]  /*eed0*/  UISETP.GE.U32.AND UP4, UPT, UR23, 0x7fffff30, UPT ;  /* 0x7fffff301700788c */ /* 0x000fe2000bf86070 */
[----:B------:R-:W-:Y:S01]  /*eee0*/  IADD3 R137, PT, PT, R135, UR7, R136 ;  /* 0x0000000787897c10 */ /* 0x000fe2000fffe088 */
[----:B------:R-:W-:Y:S01]  /*eef0*/  USEL UR21, URZ, 0x1fffe, UP6 ;  /* 0x0001fffeff157887 */ /* 0x000fe2000b000000 */
[----:B------:R-:W-:Y:S01]  /*ef00*/  SEL R135, RZ, 0x1, P3 ;  /* 0x00000001ff877807 */ /* 0x000fe20001800000 */
[----:B-1----:R-:W-:Y:S01]  /*ef10*/  UIADD3 UR6, UPT, UPT, UR25, -0x9d, URZ ;  /* 0xffffff6319067890 */ /* 0x002fe2000fffe0ff */
[----:B------:R-:W-:Y:S01]  /*ef20*/  VIADD R136, R144, 0xffffff62 ;  /* 0xffffff6290887836 */ /* 0x000fe20000000000 */
[----:B------:R-:W-:Y:S01]  /*ef30*/  UISETP.GE.U32.AND UP5, UPT, UR19, 0x7fffff2c, UPT ;  /* 0x7fffff2c1300788c */ /* 0x000fe2000bfa6070 */
[----:B------:R-:W1:Y:S01]  /*ef40*/  LDC R140, c[0x0][0x3a0] ;  /* 0x0000e800ff8c7b82 */ /* 0x000e620000000800 */
[----:B------:R-:W-:Y:S01]  /*ef50*/  USEL UR5, URZ, 0x7fff8, UP4 ;  /* 0x0007fff8ff057887 */ /* 0x000fe2000a000000 */
[----:B------:R-:W-:Y:S01]  /*ef60*/  VIADD R135, R135, UR21 ;  /* 0x0000001587877c36 */ /* 0x000fe20008000000 */
[----:B------:R-:W-:Y:S01]  /*ef70*/  USEL UR19, URZ, 0x1, UP1 ;  /* 0x00000001ff137887 */ /* 0x000fe20008800000 */
[----:B------:R-:W-:Y:S01]  /*ef80*/  ISETP.GE.U32.AND P4, PT, R136, 0x7fffff23, PT ;  /* 0x7fffff238800780c */ /* 0x000fe20003f86070 */
[----:B------:R-:W-:Y:S01]  /*ef90*/  USEL UR20, URZ, 0x1fffe, UP2 ;  /* 0x0001fffeff147887 */ /* 0x000fe20009000000 */
[----:B------:R-:W-:Y:S01]  /*efa0*/  LDGSTS.E [R201+0x2c00], desc[UR28][R106.64], !P2 ;  /* 0x02c000006ac97fae */ /* 0x000fe2000d1a101c */
[----:B------:R-:W-:Y:S01]  /*efb0*/  UISETP.GE.U32.AND UP4, UPT, UR6, 0x7fffff24, UPT ;  /* 0x7fffff240600788c */ /* 0x000fe2000bf86070 */
[----:B------:R-:W-:Y:S01]  /*efc0*/  SEL R136, RZ, 0x4, P4 ;  /* 0x00000004ff887807 */ /* 0x000fe20002000000 */
[----:B------:R-:W-:Y:S01]  /*efd0*/  UIADD3 UR19, UPT, UPT, UR19, UR20, URZ ;  /* 0x0000001413137290 */ /* 0x000fe2000fffe0ff */
[----:B------:R-:W-:Y:S01]  /*efe0*/  LOP3.LUT R135, R135, 0x3, RZ, 0xc0, !PT ;  /* 0x0000000387877812 */ /* 0x000fe200078ec0ff */
[----:B------:R-:W-:Y:S01]  /*eff0*/  USEL UR20, URZ, 0x7fff8, UP4 ;  /* 0x0007fff8ff147887 */ /* 0x000fe2000a000000 */
[----:B------:R-:W2:Y:S01]  /*f000*/  LDC R141, c[0x0][0x3a0] ;  /* 0x0000e800ff8d7b82 */ /* 0x000ea20000000800 */
[----:B------:R-:W-:Y:S01]  /*f010*/  USEL UR6, URZ, 0x4, UP3 ;  /* 0x00000004ff067887 */ /* 0x000fe20009800000 */
[----:B------:R-:W-:Y:S01]  /*f020*/  LDGSTS.E [R201+0x2e00], desc[UR28][R184.64], !P2 ;  /* 0x02e00000b8c97fae */ /* 0x000fe2000d1a101c */
[----:B------:R-:W-:-:S02]  /*f030*/  USEL UR7, URZ, 0x7fff8, UP5 ;  /* 0x0007fff8ff077887 */ /* 0x000fc4000a800000 */
[----:B------:R-:W-:Y:S01]  /*f040*/  ULOP3.LUT UR19, UR19, 0x3, URZ, 0xc0, !UPT ;  /* 0x0000000313137892 */ /* 0x000fe2000f8ec0ff */
[----:B------:R-:W-:Y:S01]  /*f050*/  IADD3 R135, PT, PT, R135, UR20, R136 ;  /* 0x0000001487877c10 */ /* 0x000fe2000fffe088 */
[----:B------:R-:W-:Y:S01]  /*f060*/  UIADD3 UR17, UPT, UPT, UR17, UR18, URZ ;  /* 0x0000001211117290 */ /* 0x000fe2000fffe0ff */
[----:B------:R-:W-:Y:S01]  /*f070*/  VIADD R136, R174, 0xffffff73 ;  /* 0xffffff73ae887836 */ /* 0x000fe20000000000 */
[----:B------:R-:W-:Y:S01]  /*f080*/  UIADD3 UR6, UPT, UPT, UR19, UR7, UR6 ;  /* 0x0000000713067290 */ /* 0x000fe2000fffe006 */
[----:B------:R-:W-:Y:S01]  /*f090*/  LOP3.LUT R135, R135, 0xf, RZ, 0xc0, !PT ;  /* 0x0000000f87877812 */ /* 0x000fe200078ec0ff */
[----:B------:R-:W-:Y:S01]  /*f0a0*/  ULOP3.LUT UR17, UR17, 0x3, URZ, 0xc0, !UPT ;  /* 0x0000000311117892 */ /* 0x000fe2000f8ec0ff */
[----:B------:R-:W3:Y:S01]  /*f0b0*/  LDC R174, c[0x0][0x3a0] ;  /* 0x0000e800ffae7b82 */ /* 0x000ee20000000800 */
[----:B------:R-:W-:Y:S01]  /*f0c0*/  USHF.L.U32 UR6, UR6, 0x8, URZ ;  /* 0x0000000806067899 */ /* 0x000fe200080006ff */
[----:B------:R-:W-:Y:S01]  /*f0d0*/  ISETP.GE.U32.AND P5, PT, R136, 0x7fffff34, PT ;  /* 0x7fffff348800780c */ /* 0x000fe20003fa6070 */
[----:B------:R-:W-:Y:S01]  /*f0e0*/  UIADD3 UR5, UPT, UPT, UR17, UR5, UR8 ;  /* 0x0000000511057290 */ /* 0x000fe2000fffe008 */
[----:B------:R-:W-:Y:S01]  /*f0f0*/  IMAD R135, R137, 0x10, R135 ;  /* 0x0000001089877824 */ /* 0x000fe200078e0287 */
[----:B------:R-:W-:Y:S01]  /*f100*/  ULOP3.LUT UR6, UR6, 0xf00, URZ, 0xe2, !UPT ;  /* 0x00000f0006067892 */ /* 0x000fe2000f8ee2ff */
[----:B------:R-:W-:Y:S01]  /*f110*/  VIADD R136, R145, 0xffffff72 ;  /* 0xffffff7291887836 */ /* 0x000fe20000000000 */
[----:B------:R4:W-:Y:S01]  /*f120*/  STL.64 [R1+0x698], R204 ;  /* 0x000698cc01007387 */ /* 0x0009e20000100a00 */
[----:B------:R-:W3:Y:S01]  /*f130*/  LDC R137, c[0x0][0x3a0] ;  /* 0x0000e800ff897b82 */ /* 0x000ee20000000800 */
[----:B------:R-:W-:Y:S01]  /*f140*/  ULEA UR5, UR5, UR6, 0xc ;  /* 0x0000000605057291 */ /* 0x000fe2000f8e60ff */
[----:B------:R-:W-:Y:S01]  /*f150*/  LOP3.LUT R135, R135, 0xff, RZ, 0xc0, !PT ;  /* 0x000000ff87877812 */ /* 0x000fe200078ec0ff */
[----:B------:R-:W-:Y:S01]  /*f160*/  STL.64 [R1+0x690], R194 ;  /* 0x000690c201007387 */ /* 0x000fe20000100a00 */
[----:B------:R-:W-:Y:S01]  /*f170*/  ISETP.GE.U32.AND P4, PT, R136, 0x7fffff33, PT ;  /* 0x7fffff338800780c */ /* 0x000fe20003f86070 */
[----:B-1----:R-:W-:Y:S01]  /*f180*/  VIADD R136, R140, 0xffffff71 ;  /* 0xffffff718c887836 */ /* 0x002fe20000000000 */
[----:B------:R-:W1:Y:S01]  /*f190*/  LDCU UR26, c[0x0][0x3a0] ;  /* 0x00007400ff1a77ac */ /* 0x000e620008000800 */
[----:B------:R-:W-:Y:S01]  /*f1a0*/  VIADD R135, R135, UR5 ;  /* 0x0000000587877c36 */ /* 0x000fe20008000000 */
[----:B------:R-:W-:Y:S01]  /*f1b0*/  LDGSTS.E [R201+0x3000], desc[UR28][R104.64], !P5 ;  /* 0x0300000068c97fae */ /* 0x000fe2000e9a101c */
[----:B------:R-:W1:Y:S01]  /*f1c0*/  LDC R140, c[0x0][0x3a0] ;  /* 0x0000e800ff8c7b82 */ /* 0x000e620000000800 */
[----:B------:R-:W-:Y:S01]  /*f1d0*/  ISETP.GE.U32.AND P2, PT, R136, 0x7fffff32, PT ;  /* 0x7fffff328800780c */ /* 0x000fe20003f46070 */
[----:B--2---:R-:W-:Y:S01]  /*f1e0*/  VIADD R136, R141, 0xffffff70 ;  /* 0xffffff708d887836 */ /* 0x004fe20000000000 */
[----:B------:R-:W-:Y:S01]  /*f1f0*/  LOP3.LUT R135, R135, 0xffff, RZ, 0xc0, !PT ;  /* 0x0000ffff87877812 */ /* 0x000fe200078ec0ff */
[----:B------:R-:W-:Y:S01]  /*f200*/  LDGSTS.E [R201+0x3200], desc[UR28][R156.64], !P5 ;  /* 0x032000009cc97fae */ /* 0x000fe2000e9a101c */
[----:B------:R-:W2:Y:S02]  /*f210*/  LDCU UR25, c[0x0][0x3a0] ;  /* 0x00007400ff1977ac */ /* 0x000ea40008000800 */
[----:B------:R-:W-:Y:S01]  /*f220*/  ISETP.GE.U32.AND P5, PT, R136, 0x7fffff31, PT ;  /* 0x7fffff318800780c */ /* 0x000fe20003fa6070 */
[----:B------:R-:W-:Y:S01]  /*f230*/  LDGSTS.E [R201+0x3400], desc[UR28][R98.64], !P4 ;  /* 0x0340000062c97fae */ /* 0x000fe2000e1a101c */
[----:B------:R-:W-:Y:S01]  /*f240*/  SHF.R.U32.HI R136, RZ, 0xf, R135 ;  /* 0x0000000fff887819 */ /* 0x000fe20000011687 */
[----:B------:R-:W1:Y:S01]  /*f250*/  LDC R141, c[0x0][0x3a0] ;  /* 0x0000e800ff8d7b82 */ /* 0x000e620000000800 */
[----:B------:R-:W1:Y:S01]  /*f260*/  LDCU UR21, c[0x0][0x3a0] ;  /* 0x00007400ff1577ac */ /* 0x000e620008000800 */
[----:B------:R-:W-:Y:S01]  /*f270*/  LDGSTS.E [R201+0x3600], desc[UR28][R124.64], !P4 ;  /* 0x036000007cc97fae */ /* 0x000fe2000e1a101c */
[----:B------:R-:W-:-:S02]  /*f280*/  LOP3.LUT P4, RZ, R136, 0x1, RZ, 0xc0, !PT ;  /* 0x0000000188ff7812 */ /* 0x000fc4000788c0ff */
[--C-:B------:R-:W-:Y:S01]  /*f290*/  SHF.R.U32.HI R136, RZ, 0xe, R135.reuse ;  /* 0x0000000eff887819 */ /* 0x100fe20000011687 */
[----:B------:R-:W-:Y:S01]  /*f2a0*/  LDGSTS.E [R201+0x3800], desc[UR28][R96.64], !P2 ;  /* 0x0380000060c97fae */ /* 0x000fe2000d1a101c */
[----:B------:R-:W1:Y:S01]  /*f2b0*/  LDCU UR24, c[0x0][0x3a0] ;  /* 0x00007400ff1877ac */ /* 0x000e620008000800 */
[----:B------:R-:W1:Y:S02]  /*f2c0*/  LDC R144, c[0x0][0x3a0] ;  /* 0x0000e800ff907b82 */ /* 0x000e640000000800 */
[----:B------:R-:W-:Y:S01]  /*f2d0*/  LDGSTS.E [R201+0x3a00], desc[UR28][R116.64], !P2 ;  /* 0x03a0000074c97fae */ /* 0x000fe2000d1a101c */
[----:B------:R-:W-:Y:S01]  /*f2e0*/  LOP3.LUT P2, RZ, R136, 0x1, RZ, 0xc0, !PT ;  /* 0x0000000188ff7812 */ /* 0x000fe2000784c0ff */
[----:B------:R-:W1:Y:S01]  /*f2f0*/  LDCU UR18, c[0x0][0x3a0] ;  /* 0x00007400ff1277ac */ /* 0x000e620008000800 */
[----:B------:R-:W-:Y:S01]  /*f300*/  SHF.R.U32.HI R136, RZ, 0xd, R135 ;  /* 0x0000000dff887819 */ /* 0x000fe20000011687 */
[----:B------:R-:W-:Y:S02]  /*f310*/  LDGSTS.E [R201+0x3c00], desc[UR28][R90.64], !P5 ;  /* 0x03c000005ac97fae */ /* 0x000fe4000e9a101c */
[----:B------:R-:W2:Y:S01]  /*f320*/  LDC R145, c[0x0][0x3a0] ;  /* 0x0000e800ff917b82 */ /* 0x000ea20000000800 */
[----:B------:R-:W1:Y:S01]  /*f330*/  LDCU UR23, c[0x0][0x3a0] ;  /* 0x00007400ff1777ac */ /* 0x000e620008000800 */
[----:B------:R-:W-:Y:S01]  /*f340*/  LDGSTS.E [R201+0x3e00], desc[UR28][R108.64], !P5 ;  /* 0x03e000006cc97fae */ /* 0x000fe2000e9a101c */
[----:B------:R-:W-:-:S02]  /*f350*/  LOP3.LUT P5, RZ, R136, 0x1, RZ, 0xc0, !PT ;  /* 0x0000000188ff7812 */ /* 0x000fc400078ac0ff */
[--C-:B------:R-:W-:Y:S01]  /*f360*/  SHF.R.U32.HI R136, RZ, 0xc, R135.reuse ;  /* 0x0000000cff887819 */ /* 0x100fe20000011687 */
[----:B------:R-:W-:Y:S01]  /*f370*/  LDGSTS.E [R201+0x4000], desc[UR28][R88.64], P4 ;  /* 0x0400000058c97fae */ /* 0x000fe2000a1a101c */
[----:B------:R-:W1:Y:S01]  /*f380*/  LDCU UR22, c[0x0][0x3a0] ;  /* 0x00007400ff1677ac */ /* 0x000e620008000800 */
[----:B------:R-:W2:Y:S02]  /*f390*/  LDC R178, c[0x0][0x3a0] ;  /* 0x0000e800ffb27b82 */ /* 0x000ea40000000800 */
[----:B------:R-:W-:Y:S01]  /*f3a0*/  LDGSTS.E [R201+0x4200], desc[UR28][R100.64], P4 ;  /* 0x0420000064c97fae */ /* 0x000fe2000a1a101c */
[----:B------:R-:W-:Y:S01]  /*f3b0*/  LOP3.LUT P4, RZ, R136, 0x1, RZ, 0xc0, !PT ;  /* 0x0000000188ff7812 */ /* 0x000fe2000788c0ff */
[----:B------:R-:W1:Y:S01]  /*f3c0*/  LDCU UR17, c[0x0][0x3a0] ;  /* 0x00007400ff1177ac */ /* 0x000e620008000800 */
[----:B------:R-:W-:Y:S01]  /*f3d0*/  SHF.R.U32.HI R136, RZ, 0xb, R135 ;  /* 0x0000000bff887819 */ /* 0x000fe20000011687 */
[----:B------:R-:W-:Y:S02]  /*f3e0*/  LDGSTS.E [R201+0x4400], desc[UR28][R82.64], P2 ;  /* 0x0440000052c97fae */ /* 0x000fe400091a101c */
[----:B------:R-:W3:Y:S01]  /*f3f0*/  LDC R175, c[0x0][0x3a0] ;  /* 0x0000e800ffaf7b82 */ /* 0x000ee20000000800 */
[----:B------:R-:W1:Y:S01]  /*f400*/  LDCU UR6, c[0x0][0x3a0] ;  /* 0x00007400ff0677ac */ /* 0x000e620008000800 */
[----:B------:R-:W-:Y:S01]  /*f410*/  LDGSTS.E [R201+0x4600], desc[UR28][R92.64], P2 ;  /* 0x046000005cc97fae */ /* 0x000fe200091a101c */
[----:B------:R-:W-:-:S02]  /*f420*/  LOP3.LUT P2, RZ, R136, 0x1, RZ, 0xc0, !PT ;  /* 0x0000000188ff7812 */ /* 0x000fc4000784c0ff */
[--C-:B------:R-:W-:Y:S01]  /*f430*/  SHF.R.U32.HI R136, RZ, 0xa, R135.reuse ;  /* 0x0000000aff887819 */ /* 0x100fe20000011687 */
[----:B------:R-:W-:Y:S01]  /*f440*/  LDGSTS.E [R201+0x4800], desc[UR28][R80.64], P5 ;  /* 0x0480000050c97fae */ /* 0x000fe2000a9a101c */
[----:B------:R-:W1:Y:S01]  /*f450*/  LDCU UR5, c[0x0][0x3a0] ;  /* 0x00007400ff0577ac */ /* 0x000e620008000800 */
[----:B------:R-:W3:Y:S02]  /*f460*/  LDC R179, c[0x0][0x3a0] ;  /* 0x0000e800ffb37b82 */ /* 0x000ee40000000800 */
[----:B------:R-:W-:Y:S01]  /*f470*/  LDGSTS.E [R201+0x4a00], desc[UR28][R84.64], P5 ;  /* 0x04a0000054c97fae */ /* 0x000fe2000a9a101c */
[----:B------:R-:W-:Y:S01]  /*f480*/  LOP3.LUT P5, RZ, R136, 0x1, RZ, 0xc0, !PT ;  /* 0x0000000188ff7812 */ /* 0x000fe200078ac0ff */
[----:B------:R-:W2:Y:S01]  /*f490*/  LDCU UR20, c[0x0][0x3a0] ;  /* 0x00007400ff1477ac */ /* 0x000ea20008000800 */
[----:B------:R-:W-:Y:S01]  /*f4a0*/  SHF.R.U32.HI R136, RZ, 0x9, R135 ;  /* 0x00000009ff887819 */ /* 0x000fe20000011687 */
[----:B------:R-:W-:Y:S02]  /*f4b0*/  LDGSTS.E [R201+0x4c00], desc[UR28][R78.64], P4 ;  /* 0x04c000004ec97fae */ /* 0x000fe4000a1a101c */
[----:B------:R-:W3:Y:S01]  /*f4c0*/  LDC R183, c[0x0][0x3a0] ;  /* 0x0000e800ffb77b82 */ /* 0x000ee20000000800 */
[----:B------:R-:W2:Y:S01]  /*f4d0*/  LDCU UR19, c[0x0][0x3a0] ;  /* 0x00007400ff1377ac */ /* 0x000ea20008000800 */
[----:B------:R-:W-:Y:S01]  /*f4e0*/  LDGSTS.E [R201+0x4e00], desc[UR28][R76.64], P4 ;  /* 0x04e000004cc97fae */ /* 0x000fe2000a1a101c */
[----:B------:R-:W-:-:S02]  /*f4f0*/  LOP3.LUT P4, RZ, R136, 0x1, RZ, 0xc0, !PT ;  /* 0x0000000188ff7812 */ /* 0x000fc4000788c0ff */
[--C-:B------:R-:W-:Y:S01]  /*f500*/  SHF.R.U32.HI R136, RZ, 0x8, R135.reuse ;  /* 0x00000008ff887819 */ /* 0x100fe20000011687 */
[----:B------:R-:W-:Y:S01]  /*f510*/  LDGSTS.E [R201+0x5000], desc[UR28][R74.64], P2 ;  /* 0x050000004ac97fae */ /* 0x000fe200091a101c */
[----:B------:R-:W2:Y:S01]  /*f520*/  LDCU UR8, c[0x0][0x3a0] ;  /* 0x00007400ff0877ac */ /* 0x000ea20008000800 */
[----:B------:R-:W4:Y:S01]  /*f530*/  LDC R186, c[0x0][0x3a0] ;  /* 0x0000e800ffba7b82 */ /* 0x000f220000000800 */
[----:B------:R-:W-:Y:S01]  /*f540*/  LOP3.LUT P6, RZ, R136, 0x1, RZ, 0xc0, !PT ;  /* 0x0000000188ff7812 */ /* 0x000fe200078cc0ff */
[----:B------:R-:W-:Y:S01]  /*f550*/  LDGSTS.E [R201+0x5200], desc[UR28][R72.64], P2 ;  /* 0x0520000048c97fae */ /* 0x000fe200091a101c */
[--C-:B------:R-:W-:Y:S01]  /*f560*/  SHF.R.U32.HI R136, RZ, 0x7, R135.reuse ;  /* 0x00000007ff887819 */ /* 0x100fe20000011687 */
[----:B-1----:R-:W-:Y:S02]  /*f570*/  UIADD3 UR26, UPT, UPT, UR26, -0xa4, URZ ;  /* 0xffffff5c1a1a7890 */ /* 0x002fe4000fffe0ff */
[----:B------:R-:W-:Y:S01]  /*f580*/  LDGSTS.E [R201+0x5400], desc[UR28][R70.64], P5 ;  /* 0x0540000046c97fae */ /* 0x000fe2000a9a101c */
[----:B------:R-:W-:Y:S01]  /*f590*/  LOP3.LUT P2, RZ, R136, 0x1, RZ, 0xc0, !PT ;  /* 0x0000000188ff7812 */ /* 0x000fe2000784c0ff */
[----:B------:R-:W1:Y:S01]  /*f5a0*/  LDC R182, c[0x0][0x3a0] ;  /* 0x0000e800ffb67b82 */ /* 0x000e620000000800 */
[--C-:B------:R-:W-:Y:S01]  /*f5b0*/  SHF.R.U32.HI R136, RZ, 0x6, R135.reuse ;  /* 0x00000006ff887819 */ /* 0x100fe20000011687 */
[----:B------:R-:W-:Y:S01]  /*f5c0*/  LDGSTS.E [R201+0x5600], desc[UR28][R66.64], P5 ;  /* 0x0560000042c97fae */ /* 0x000fe2000a9a101c */
[----:B------:R-:W1:Y:S02]  /*f5d0*/  LDCU UR7, c[0x0][0x3a0] ;  /* 0x00007400ff0777ac */ /* 0x000e640008000800 */
[----:B------:R-:W-:Y:S01]  /*f5e0*/  LOP3.LUT P5, RZ, R136, 0x1, RZ, 0xc0, !PT ;  /* 0x0000000188ff7812 */ /* 0x000fe200078ac0ff */
[----:B------:R-:W-:Y:S01]  /*f5f0*/  LDGSTS.E [R201+0x5800], desc[UR28][R62.64], P4 ;  /* 0x058000003ec97fae */ /* 0x000fe2000a1a101c */
[--C-:B------:R-:W-:Y:S01]  /*f600*/  SHF.R.U32.HI R136, RZ, 0x5, R135.reuse ;  /* 0x00000005ff887819 */ /* 0x100fe20000011687 */
[----:B------:R-:W1:Y:S01]  /*f610*/  LDC R187, c[0x0][0x3a0] ;  /* 0x0000e800ffbb7b82 */ /* 0x000e620000000800 */
[----:B--2---:R-:W-:Y:S01]  /*f620*/  UIADD3 UR25, UPT, UPT, UR25, -0xa3, URZ ;  /* 0xffffff5d19197890 */ /* 0x004fe2000fffe0ff */
[----:B------:R-:W-:Y:S01]  /*f630*/  LDGSTS.E [R201+0x5a00], desc[UR28][R58.64], P4 ;  /* 0x05a000003ac97fae */ /* 0x000fe2000a1a101c */
[----:B------:R-:W-:Y:S01]  /*f640*/  LOP3.LUT P4, RZ, R136, 0x1, RZ, 0xc0, !PT ;  /* 0x0000000188ff7812 */ /* 0x000fe2000788c0ff */
[----:B------:R-:W-:Y:S01]  /*f650*/  UIADD3 UR21, UPT, UPT, UR21, -0xa7, URZ ;  /* 0xffffff5915157890 */ /* 0x000fe2000fffe0ff */
[----:B------:R-:W-:Y:S01]  /*f660*/  SHF.R.U32.HI R136, RZ, 0x4, R135 ;  /* 0x00000004ff887819 */ /* 0x000fe20000011687 */
[----:B------:R-:W-:Y:S01]  /*f670*/  LDGSTS.E [R201+0x5c00], desc[UR28][R54.64], P6 ;  /* 0x05c0000036c97fae */ /* 0x000fe2000b1a101c */
[----:B------:R-:W-:Y:S01]  /*f680*/  UIADD3 UR24, UPT, UPT, UR24, -0xa6, URZ ;  /* 0xffffff5a18187890 */ /* 0x000fe2000fffe0ff */
[----:B------:R-:W2:Y:S01]  /*f690*/  LDC R191, c[0x0][0x3a0] ;  /* 0x0000e800ffbf7b82 */ /* 0x000ea20000000800 */
[----:B------:R-:W-:Y:S01]  /*f6a0*/  UISETP.GE.U32.AND UP3, UPT, UR26, 0x7fffff1d, UPT ;  /* 0x7fffff1d1a00788c */ /* 0x000fe2000bf66070 */
[----:B------:R-:W-:Y:S01]  /*f6b0*/  LDGSTS.E [R201+0x5e00], desc[UR28][R50.64], P6 ;  /* 0x05e0000032c97fae */ /* 0x000fe2000b1a101c */
[----:B------:R-:W-:-:S02]  /*f6c0*/  UIADD3 UR18, UPT, UPT, UR18, -0xac, URZ ;  /* 0xffffff5412127890 */ /* 0x000fc4000fffe0ff */
[----:B------:R-:W-:Y:S01]  /*f6d0*/  UIADD3 UR23, UPT, UPT, UR23, -0xa5, URZ ;  /* 0xffffff5b17177890 */ /* 0x000fe2000fffe0ff */
[----:B------:R-:W-:Y:S01]  /*f6e0*/  LDGSTS.E [R201+0x6000], desc[UR28][R46.64], P2 ;  /* 0x060000002ec97fae */ /* 0x000fe200091a101c */
[----:B------:R-:W-:Y:S01]  /*f6f0*/  UISETP.GE.U32.AND UP4, UPT, UR25, 0x7fffff1e, UPT ;  /* 0x7fffff1e1900788c */ /* 0x000fe2000bf86070 */
[----:B------:R-:W1:Y:S01]  /*f700*/  LDC R189, c[0x0][0x3a0] ;  /* 0x0000e800ffbd7b82 */ /* 0x000e620000000800 */
[----:B------:R-:W-:Y:S01]  /*f710*/  UIADD3 UR22, UPT, UPT, UR22, -0xa8, URZ ;  /* 0xffffff5816167890 */ /* 0x000fe2000fffe0ff */
[----:B------:R-:W-:Y:S01]  /*f720*/  LDGSTS.E [R201+0x6200], desc[UR28][R42.64], P2 ;  /* 0x062000002ac97fae */ /* 0x000fe200091a101c */
[----:B------:R-:W-:Y:S01]  /*f730*/  LOP3.LUT P2, RZ, R136, 0x1, RZ, 0xc0, !PT ;  /* 0x0000000188ff7812 */ /* 0x000fe2000784c0ff */
[----:B------:R-:W-:Y:S01]  /*f740*/  UIADD3 UR17, UPT, UPT, UR17, -0xab, URZ ;  /* 0xffffff5511117890 */ /* 0x000fe2000fffe0ff */
[--C-:B------:R-:W-:Y:S01]  /*f750*/  SHF.R.U32.HI R136, RZ, 0x3, R135.reuse ;  /* 0x00000003ff887819 */ /* 0x100fe20000011687 */
[----:B------:R-:W-:Y:S01]  /*f760*/  LDGSTS.E [R201+0x6400], desc[UR28][R38.64], P5 ;  /* 0x0640000026c97fae */ /* 0x000fe2000a9a101c */
[----:B------:R-:W-:Y:S01]  /*f770*/  UISETP.GE.U32.AND UP6, UPT, UR21, 0x7fffff1a, UPT ;  /* 0x7fffff1a1500788c */ /* 0x000fe2000bfc6070 */
[----:B------:R-:W2:Y:S01]  /*f780*/  LDC R190, c[0x0][0x3a0] ;  /* 0x0000e800ffbe7b82 */ /* 0x000ea20000000800 */
[----:B------:R-:W-:Y:S01]  /*f790*/  UISETP.GE.U32.AND UP1, UPT, UR24, 0x7fffff1b, UPT ;  /* 0x7fffff1b1800788c */ /* 0x000fe2000bf26070 */
[----:B------:R-:W-:Y:S01]  /*f7a0*/  LDGSTS.E [R201+0x6600], desc[UR28][R34.64], P5 ;  /* 0x0660000022c97fae */ /* 0x000fe2000a9a101c */
[----:B------:R-:W-:Y:S01]  /*f7b0*/  LOP3.LUT P5, RZ, R136, 0x1, RZ, 0xc0, !PT ;  /* 0x0000000188ff7812 */ /* 0x000fe200078ac0ff */
[----:B------:R-:W-:Y:S01]  /*f7c0*/  USEL UR21, URZ, 0x1, UP3 ;  /* 0x00000001ff157887 */ /* 0x000fe20009800000 */
[----:B---3--:R-:W-:Y:S01]  /*f7d0*/  IADD3 R136, PT, PT, R137, -0xb4, RZ ;  /* 0xffffff4c89887810 */ /* 0x008fe20007ffe0ff */
[----:B------:R-:W-:Y:S01]  /*f7e0*/  LDGSTS.E [R201+0x6800], desc[UR28][R30.64], P4 ;  /* 0x068000001ec97fae */ /* 0x000fe2000a1a101c */
[----:B------:R-:W-:Y:S01]  /*f7f0*/  VIADD R137, R141, 0xffffff4d ;  /* 0xffffff4d8d897836 */ /* 0x000fe20000000000 */
[----:B------:R-:W3:Y:S01]  /*f800*/  LDC R192, c[0x0][0x3a0] ;  /* 0x0000e800ffc07b82 */ /* 0x000ee20000000800 */
[----:B------:R-:W-:Y:S01]  /*f810*/  VIADD R141, R144, 0xffffff4f ;  /* 0xffffff4f908d7836 */ /* 0x000fe20000000000 */
[----:B------:R-:W-:Y:S01]  /*f820*/  LDGSTS.E [R201+0x6a00], desc[UR28][R26.64], P4 ;  /* 0x06a000001ac97fae */ /* 0x000fe2000a1a101c */
[----:B------:R-:W-:Y:S01]  /*f830*/  UIADD3 UR6, UPT, UPT, UR6, -0xb0, URZ ;  /* 0xffffff5006067890 */ /* 0x000fe2000fffe0ff */
[----:B------:R-:W-:Y:S01]  /*f840*/  ISETP.GE.U32.AND P4, PT, R137, 0x7fffff0e, PT ;  /* 0x7fffff0e8900780c */ /* 0x000fe20003f86070 */
[----:B------:R-:W-:Y:S01]  /*f850*/  UISETP.GE.U32.AND UP3, UPT, UR18, 0x7fffff15, UPT ;  /* 0x7fffff151200788c */ /* 0x000fe2000bf66070 */
[----:B------:R-:W-:Y:S01]  /*f860*/  LDGSTS.E [R201+0x6c00], desc[UR28][R22.64], P2 ;  /* 0x06c0000016c97fae */ /* 0x000fe200091a101c */
[----:B------:R-:W-:Y:S01]  /*f870*/  UISETP.GE.U32.AND UP2, UPT, UR23, 0x7fffff1c, UPT ;  /* 0x7fffff1c1700788c */ /* 0x000fe2000bf46070 */
[----:B------:R-:W-:Y:S01]  /*f880*/  SEL R137, RZ, 0x1fffe, P4 ;  /* 0x0001fffeff897807 */ /* 0x000fe20002000000 */
[----:B-1----:R-:W-:Y:S01]  /*f890*/  VIADD R189, R189, 0xffffff43 ;  /* 0xffffff43bdbd7836 */ /* 0x002fe20000000000 */
[----:B------:R-:W-:Y:S01]  /*f8a0*/  LDGSTS.E [R201+0x6e00], desc[UR28][R18.64], P2 ;  /* 0x06e0000012c97fae */ /* 0x000fe200091a101c */
[----:B------:R-:W-:Y:S01]  /*f8b0*/  ISETP.GE.U32.AND P2, PT, R136, 0x7fffff0d, PT ;  /* 0x7fffff0d8800780c */ /* 0x000fe20003f46070 */
[----:B------:R-:W-:Y:S01]  /*f8c0*/  VIADD R136, R140, 0xffffff4e ;  /* 0xffffff4e8c887836 */ /* 0x000fe20000000000 */
[----:B------:R-:W-:Y:S01]  /*f8d0*/  ISETP.GE.U32.AND P4, PT, R141, 0x7fffff10, PT ;  /* 0x7fffff108d00780c */ /* 0x000fe20003f86070 */
[----:B------:R-:W-:Y:S01]  /*f8e0*/  VIADD R141, R178, 0xffffff4a ;  /* 0xffffff4ab28d7836 */ /* 0x000fe20000000000 */
[----:B------:R-:W-:Y:S01]  /*f8f0*/  SEL R140, RZ, 0x1, P2 ;  /* 0x00000001ff8c7807 */ /* 0x000fe20001000000 */
[----:B-----5:R-:W-:Y:S01]  /*f900*/  STL.64 [R1+0x688], R198 ;  /* 0x000688c601007387 */ /* 0x020fe20000100a00 */
[----:B------:R-:W-:Y:S01]  /*f910*/  ISETP.GE.U32.AND P2, PT, R136, 0x7fffff0f, PT ;  /* 0x7fffff0f8800780c */ /* 0x000fe20003f46070 */
[----:B------:R-:W-:Y:S01]  /*f920*/  VIADD R136, R174, 0xffffff48 ;  /* 0xffffff48ae887836 */ /* 0x000fe20000000000 */
[----:B------:R-:W-:Y:S01]  /*f930*/  USEL UR18, URZ, 0x1fffe, UP4 ;  /* 0x0001fffeff127887 */ /* 0x000fe2000a000000 */
[----:B------:R1:W-:Y:S01]  /*f940*/  STL.64 [R1+0x680], R2 ;  /* 0x0006800201007387 */ /* 0x0003e20000100a00 */
[----:B------:R-:W-:Y:S01]  /*f950*/  SEL R174, RZ, 0x4, P2 ;  /* 0x00000004ffae7807 */ /* 0x000fe20001000000 */
[----:B------:R-:W-:Y:S01]  /*f960*/  UIADD3 UR5, UPT, UPT, UR5, -0xaf, URZ ;  /* 0xffffff5105057890 */ /* 0x000fe2000fffe0ff */
[----:B------:R-:W-:Y:S01]  /*f970*/  ISETP.GE.U32.AND P2, PT, R136, 0x7fffff09, PT ;  /* 0x7fffff098800780c */ /* 0x000fe20003f46070 */
[----:B------:R-:W-:Y:S01]  /*f980*/  VIADD R136, R145, 0xffffff49 ;  /* 0xffffff4991887836 */ /* 0x000fe20000000000 */
[----:B------:R-:W-:Y:S01]  /*f990*/  SEL R145, RZ, 0x7fff8, P4 ;  /* 0x0007fff8ff917807 */ /* 0x000fe20002000000 */
[----:B------:R-:W-:Y:S01]  /*f9a0*/  UISETP.GE.U32.AND UP5, UPT, UR22, 0x7fffff19, UPT ;  /* 0x7fffff191600788c */ /* 0x000fe2000bfa6070 */
[----:B------:R-:W-:Y:S01]  /*f9b0*/  SEL R144, RZ, 0x1, P2 ;  /* 0x00000001ff907807 */ /* 0x000fe20001000000 */
[----:B------:R-:W-:Y:S01]  /*f9c0*/  UISETP.GE.U32.AND UP4, UPT, UR17, 0x7fffff16, UPT ;  /* 0x7fffff161100788c */ /* 0x000fe2000bf86070 */
[----:B------:R-:W-:Y:S01]  /*f9d0*/  ISETP.GE.U32.AND P4, PT, R136, 0x7fffff0a, PT ;  /* 0x7fffff0a8800780c */ /* 0x000fe20003f86070 */
[----:B------:R-:W-:Y:S01]  /*f9e0*/  VIADD R136, R175, 0xffffff4b ;  /* 0xffffff4baf887836 */ /* 0x000fe20000000000 */
[----:B------:R-:W-:Y:S01]  /*f9f0*/  ISETP.GE.U32.AND P2, PT, R141, 0x7fffff0b, PT ;  /* 0x7fffff0b8d00780c */ /* 0x000fe20003f46070 */
[----:B------:R-:W-:Y:S01]  /*fa00*/  VIADD R175, R179, 0xffffff44 ;  /* 0xffffff44b3af7836 */ /* 0x000fe20000000000 */
[----:B------:R-:W-:Y:S01]  /*fa10*/  SEL R141, RZ, 0x1fffe, P4 ;  /* 0x0001fffeff8d7807 */ /* 0x000fe20002000000 */
[----:B----4-:R-:W-:Y:S01]  /*fa20*/  VIADD R179, R186, 0xffffff46 ;  /* 0xffffff46bab37836 */ /* 0x010fe20000000000 */
[----:B------:R-:W-:Y:S01]  /*fa30*/  ISETP.GE.U32.AND P4, PT, R136, 0x7fffff0c, PT ;  /* 0x7fffff0c8800780c */ /* 0x000fe20003f86070 */
[----:B------:R-:W-:Y:S01]  /*fa40*/  VIADD R136, R183, 0xffffff45 ;  /* 0xffffff45b7887836 */ /* 0x000fe20000000000 */
[----:B------:R-:W-:Y:S01]  /*fa50*/  SEL R178, RZ, 0x4, P2 ;  /* 0x00000004ffb27807 */ /* 0x000fe20001000000 */
[----:B--2---:R-:W-:Y:S01]  /*fa60*/  VIADD R186, R191, 0xffffff42 ;  /* 0xffffff42bfba7836 */ /* 0x004fe20000000000 */
[----:B------:R-:W-:Y:S01]  /*fa70*/  ISETP.GE.U32.AND P2, PT, R175, 0x7fffff05, PT ;  /* 0x7fffff05af00780c */ /* 0x000fe20003f46070 */
[----:B------:R-:W2:Y:S01]  /*fa80*/  LDC R191, c[0x0][0x3a0] ;  /* 0x0000e800ffbf7b82 */ /* 0x000ea20000000800 */
[----:B------:R-:W-:Y:S01]  /*fa90*/  SEL R175, RZ, 0x7fff8, P4 ;  /* 0x0007fff8ffaf7807 */ /* 0x000fe20002000000 */
[----:B------:R-:W-:Y:S01]  /*faa0*/  UIADD3 UR20, UPT, UPT, UR20, -0xaa, URZ ;  /* 0xffffff5614147890 */ /* 0x000fe2000fffe0ff */
[----:B------:R-:W-:Y:S01]  /*fab0*/  ISETP.GE.U32.AND P4, PT, R136, 0x7fffff06, PT ;  /* 0x7fffff068800780c */ /* 0x000fe20003f86070 */
[----:B------:R-:W-:Y:S01]  /*fac0*/  VIADD R136, R182, 0xffffff47 ;  /* 0xffffff47b6887836 */ /* 0x000fe20000000000 */
[----:B------:R-:W-:Y:S01]  /*fad0*/  SEL R183, RZ, 0x1, P2 ;  /* 0x00000001ffb77807 */ /* 0x000fe20001000000 */
[----:B------:R-:W-:Y:S01]  /*fae0*/  USEL UR17, URZ, 0x4, UP1 ;  /* 0x00000004ff117887 */ /* 0x000fe20008800000 */
[----:B------:R-:W-:Y:S01]  /*faf0*/  ISETP.GE.U32.AND P2, PT, R179, 0x7fffff07, PT ;  /* 0x7fffff07b300780c */ /* 0x000fe20003f46070 */
[----:B------:R-:W-:Y:S01]  /*fb00*/  UISETP.GE.U32.AND UP1, UPT, UR6, 0x7fffff11, UPT ;  /* 0x7fffff110600788c */ /* 0x000fe2000bf26070 */
[----:B------:R-:W-:Y:S01]  /*fb10*/  IADD3 R179, PT, PT, R187, -0xbf, RZ ;  /* 0xffffff41bbb37810 */ /* 0x000fe20007ffe0ff */
[----:B------:R-:W-:Y:S01]  /*fb20*/  UIADD3 UR19, UPT, UPT, UR19, -0xa9, URZ ;  /* 0xffffff5713137890 */ /* 0x000fe2000fffe0ff */
[----:B------:R-:W-:Y:S01]  /*fb30*/  SEL R182, RZ, 0x1fffe, P4 ;  /* 0x0001fffeffb67807 */ /* 0x000fe20002000000 */
[----:B------:R-:W-:Y:S01]  /*fb40*/  USEL UR6, URZ, 0x7fff8, UP2 ;  /* 0x0007fff8ff067887 */ /* 0x000fe20009000000 */
[----:B------:R-:W-:Y:S01]  /*fb50*/  ISETP.GE.U32.AND P4, PT, R136, 0x7fffff08, PT ;  /* 0x7fffff088800780c */ /* 0x000fe20003f86070 */
[----:B------:R-:W-:Y:S01]  /*fb60*/  USEL UR22, URZ, 0x1, UP5 ;  /* 0x00000001ff167887 */ /* 0x000fe2000a800000 */
[----:B------:R-:W-:Y:S01]  /*fb70*/  SEL R188, RZ, 0x4, P2 ;  /* 0x00000004ffbc7807 */ /* 0x000fe20001000000 */
[----:B------:R-:W-:Y:S01]  /*fb80*/  UISETP.GE.U32.AND UP2, UPT, UR5, 0x7fffff12, UPT ;  /* 0x7fffff120500788c */ /* 0x000fe2000bf46070 */
[----:B------:R-:W-:Y:S01]  /*fb90*/  SHF.R.U32.HI R136, RZ, 0x2, R135 ;  /* 0x00000002ff887819 */ /* 0x000fe20000011687 */
[----:B------:R-:W-:Y:S01]  /*fba0*/  UIADD3 UR8, UPT, UPT, UR8, -0xae, URZ ;  /* 0xffffff5208087890 */ /* 0x000fe2000fffe0ff */
[----:B------:R-:W-:Y:S01]  /*fbb0*/  ISETP.GE.U32.AND P2, PT, R179, 0x7fffff02, PT ;  /* 0x7fffff02b300780c */ /* 0x000fe20003f46070 */
[----:B------:R-:W-:Y:S01]  /*fbc0*/  UISETP.GE.U32.AND UP5, UPT, UR20, 0x7fffff17, UPT ;  /* 0x7fffff171400788c */ /* 0x000fe2000bfa6070 */
[----:B------:R-:W-:Y:S01]  /*fbd0*/  SEL R187, RZ, 0x7fff8, P4 ;  /* 0x0007fff8ffbb7807 */ /* 0x000fe20002000000 */
[----:B------:R-:W-:Y:S01]  /*fbe0*/  USEL UR20, URZ, 0x1fffe, UP6 ;  /* 0x0001fffeff147887 */ /* 0x000fe2000b000000 */
[----:B------:R-:W-:Y:S01]  /*fbf0*/  LOP3.LUT P4, RZ, R136, 0x1, RZ, 0xc0, !PT ;  /* 0x0000000188ff7812 */ /* 0x000fe2000788c0ff */
[----:B------:R-:W-:Y:S01]  /*fc00*/  IMAD.IADD R136, R140, 0x1, R137 ;  /* 0x000000018c887824 */ /* 0x000fe200078e0289 */
[----:B------:R-:W-:Y:S01]  /*fc10*/  SEL R179, RZ, 0x1fffe, P2 ;  /* 0x0001fffeffb37807 */ /* 0x000fe20001000000 */
[----:B------:R-:W-:Y:S01]  /*fc20*/  VIADD R137, R190, 0xffffff5e ;  /* 0xffffff5ebe897836 */ /* 0x000fe20000000000 */
[----:B------:R-:W-:Y:S01]  /*fc30*/  ISETP.GE.U32.AND P2, PT, R186, 0x7fffff03, PT ;  /* 0x7fffff03ba00780c */ /* 0x000fe20003f46070 */
[----:B--2---:R-:W-:Y:S01]  /*fc40*/  VIADD R213, R191, 0xffffff40 ;  /* 0xffffff40bfd57836 */ /* 0x004fe20000000000 */
[----:B------:R-:W-:Y:S01]  /*fc50*/  LOP3.LUT R136, R136, 0x3, RZ, 0xc0, !PT ;  /* 0x0000000388887812 */ /* 0x000fe200078ec0ff */
[----:B------:R-:W-:Y:S01]  /*fc60*/  UISETP.GE.U32.AND UP6, UPT, UR19, 0x7fffff18, UPT ;  /* 0x7fffff181300788c */ /* 0x000fe2000bfc6070 */
[----:B------:R-:W-:Y:S01]  /*fc70*/  SEL R186, RZ, 0x4, P2 ;  /* 0x00000004ffba7807 */ /* 0x000fe20001000000 */
[----:B------:R-:W-:Y:S01]  /*fc80*/  UIADD3 UR7, UPT, UPT, UR7, -0xad, URZ ;  /* 0xffffff5307077890 */ /* 0x000fe2000fffe0ff */
[----:B------:R-:W-:Y:S01]  /*fc90*/  ISETP.GE.U32.AND P2, PT, R189, 0x7fffff04, PT ;  /* 0x7fffff04bd00780c */ /* 0x000fe20003f46070 */
[----:B------:R-:W-:Y:S01]  /*fca0*/  USEL UR19, URZ, 0x1, UP3 ;  /* 0x00000001ff137887 */ /* 0x000fe20009800000 */
[----:B------:R-:W-:Y:S01]  /*fcb0*/  IADD3 R189, PT, PT, R136, R145, R174 ;  /* 0x0000009188bd7210 */ /* 0x000fe20007ffe0ae */
[----:B------:R-:W-:Y:S01]  /*fcc0*/  IMAD.IADD R136, R144, 0x1, R141 ;  /* 0x0000000190887824 */ /* 0x000fe200078e028d */
[----:B------:R-:W-:Y:S01]  /*fcd0*/  SEL R145, RZ, 0x7fff8, P2 ;  /* 0x0007fff8ff917807 */ /* 0x000fe20001000000 */
[----:B------:R-:W-:Y:S01]  /*fce0*/  USEL UR25, URZ, 0x1, UP1 ;  /* 0x00000001ff197887 */ /* 0x000fe20008800000 */
[----:B------:R-:W-:Y:S01]  /*fcf0*/  ISETP.GE.U32.AND P2, PT, R137, 0x7fffff1f, PT ;  /* 0x7fffff1f8900780c */ /* 0x000fe20003f46070 */
[----:B---3--:R-:W-:Y:S01]  /*fd00*/  VIADD R137, R192, 0xffffff5f ;  /* 0xffffff5fc0897836 */ /* 0x008fe20000000000 */
[----:B------:R-:W-:Y:S01]  /*fd10*/  LOP3.LUT R136, R136, 0x3, RZ, 0xc0, !PT ;  /* 0x0000000388887812 */ /* 0x000fe200078ec0ff */
[----:B------:R-:W-:Y:S01]  /*fd20*/  USEL UR26, URZ, 0x1fffe, UP2 ;  /* 0x0001fffeff1a7887 */ /* 0x000fe20009000000 */
[----:B------:R-:W-:Y:S01]  /*fd30*/  SEL R174, RZ, 0x4, P2 ;  /* 0x00000004ffae7807 */ /* 0x000fe20001000000 */
[----:B------:R-:W-:Y:S01]  /*fd40*/  UISETP.GE.U32.AND UP3, UPT, UR8, 0x7fffff13, UPT ;  /* 0x7fffff130800788c */ /* 0x000fe2000bf66070 */
[----:B------:R-:W-:Y:S01]  /*fd50*/  ISETP.GE.U32.AND P2, PT, R137, 0x7fffff20, PT ;  /* 0x7fffff208900780c */ /* 0x000fe20003f46070 */
[----:B------:R-:W-:Y:S01]  /*fd60*/  USEL UR8, URZ, 0x1fffe, UP4 ;  /* 0x0001fffeff087887 */ /* 0x000fe2000a000000 */
[----:B------:R-:W-:Y:S01]  /*fd70*/  IADD3 R140, PT, PT, R136, R175, R178 ;  /* 0x000000af888c7210 */ /* 0x000fe20007ffe0b2 */
[----:B------:R-:W-:Y:S01]  /*fd80*/  UIADD3 UR20, UPT, UPT, UR22, UR20, URZ ;  /* 0x0000001416147290 */ /* 0x000fe2000fffe0ff */
[----:B------:R-:W-:Y:S01]  /*fd90*/  SEL R144, RZ, 0x7fff8, P2 ;  /* 0x0007fff8ff907807 */ /* 0x000fe20001000000 */
[----:B------:R-:W-:Y:S01]  /*fda0*/  UISETP.GE.U32.AND UP4, UPT, UR7, 0x7fffff14, UPT ;  /* 0x7fffff140700788c */ /* 0x000fe2000bf86070 */
[----:B------:R-:W-:Y:S01]  /*fdb0*/  ISETP.GE.U32.AND P2, PT, R213, 0x7fffff01, PT ;  /* 0x7fffff01d500780c */ /* 0x000fe20003f46070 */
[----:B------:R-:W-:Y:S01]  /*fdc0*/  UIADD3 UR25, UPT, UPT, UR25, UR26, URZ ;  /* 0x0000001a19197290 */ /* 0x000fe2000fffe0ff */
[----:B------:R-:W2:Y:S01]  /*fdd0*/  LDL.LU.64 R212, [R1+0x670] ;  /* 0x0006700001d47983 */ /* 0x000ea20000300a00 */
[----:B------:R-:W-:Y:S01]  /*fde0*/  IMAD.IADD R137, R183, 0x1, R182 ;  /* 0x00000001b7897824 */ /* 0x000fe200078e02b6 */
[----:B------:R-:W-:-:S02]  /*fdf0*/  UIADD3 UR8, UPT, UPT, UR19, UR8, URZ ;  /* 0x0000000813087290 */ /* 0x000fc4000fffe0ff */
[----:B------:R-:W3:Y:S01]  /*fe00*/  LDL.64 R204, [R1+0xb0] ;  /* 0x0000b00001cc7983 */ /* 0x000ee20000100a00 */
[----:B------:R-:W-:Y:S02]  /*fe10*/  ULOP3.LUT UR20, UR20, 0x3, URZ, 0xc0, !UPT ;  /* 0x0000000314147892 */ /* 0x000fe4000f8ec0ff */
[----:B------:R-:W-:Y:S01]  /*fe20*/  USEL UR23, URZ, 0x4, UP3 ;  /* 0x00000004ff177887 */ /* 0x000fe20009800000 */
[----:B------:R-:W4:Y:S01]  /*fe30*/  LDL.64 R206, [R1+0xc0] ;  /* 0x0000c00001ce7983 */ /* 0x000f220000100a00 */
[----:B------:R-:W-:Y:S02]  /*fe40*/  USEL UR24, URZ, 0x7fff8, UP4 ;  /* 0x0007fff8ff187887 */ /* 0x000fe4000a000000 */
[----:B------:R-:W-:Y:S01]  /*fe50*/  USEL UR5, URZ, 0x4, UP5 ;  /* 0x00000004ff057887 */ /* 0x000fe2000a800000 */
[----:B------:R-:W3:Y:S01]  /*fe60*/  LDL.64 R208, [R1+0xd0] ;  /* 0x0000d00001d07983 */ /* 0x000ee20000100a00 */
[----:B------:R-:W-:Y:S02]  /*fe70*/  USEL UR7, URZ, 0x7fff8, UP6 ;  /* 0x0007fff8ff077887 */ /* 0x000fe4000b000000 */
[----:B------:R-:W-:Y:S01]  /*fe80*/  UIADD3 UR18, UPT, UPT, UR21, UR18, URZ ;  /* 0x0000001215127290 */ /* 0x000fe2000fffe0ff */
[----:B------:R-:W3:Y:S01]  /*fe90*/  LDL.64 R210, [R1+0xe0] ;  /* 0x0000e00001d27983 */ /* 0x000ee20000100a00 */
[----:B------:R-:W-:-:S03]  /*fea0*/  SEL R136, RZ, 0x1, P2 ;  /* 0x00000001ff887807 */ /* 0x000fc60001000000 */
[----:B------:R-:W-:Y:S02]  /*feb0*/  LDGSTS.E [R201+0x7000], desc[UR28][R14.64], P5 ;  /* 0x070000000ec97fae */ /* 0x000fe4000a9a101c */
[----:B------:R-:W-:Y:S01]  /*fec0*/  IMAD.IADD R136, R136, 0x1, R179 ;  /* 0x0000000188887824 */ /* 0x000fe200078e02b3 */
[----:B------:R-:W-:Y:S01]  /*fed0*/  ULOP3.LUT UR25, UR25, 0x3, URZ, 0xc0, !UPT ;  /* 0x0000000319197892 */ /* 0x000fe2000f8ec0ff */
[----:B------:R-:W-:Y:S01]  /*fee0*/  LOP3.LUT R137, R137, 0x3, RZ, 0xc0, !PT ;  /* 0x0000000389897812 */ /* 0x000fe200078ec0ff */
[----:B------:R-:W-:Y:S01]  /*fef0*/  ULOP3.LUT UR8, UR8, 0x3, URZ, 0xc0, !UPT ;  /* 0x0000000308087892 */ /* 0x000fe2000f8ec0ff */
[----:B------:R-:W-:Y:S01]  /*ff00*/  SHF.R.U32.HI R135, RZ, 0x1, R135 ;  /* 0x00000001ff877819 */ /* 0x000fe20000011687 */
[----:B------:R-:W-:Y:S01]  /*ff10*/  UIADD3 UR6, UPT, UPT, UR20, UR6, UR17 ;  /* 0x0000000614067290 */ /* 0x000fe2000fffe011 */
[----:B------:R-:W-:Y:S01]  /*ff20*/  LOP3.LUT R136, R136, 0x3, RZ, 0xc0, !PT ;  /* 0x0000000388887812 */ /* 0x000fe200078ec0ff */
[----:B------:R-:W-:Y:S01]  /*ff30*/  UIADD3 UR23, UPT, UPT, UR25, UR24, UR23 ;  /* 0x0000001819177290 */ /* 0x000fe2000fffe017 */
[----:B------:R-:W-:Y:S01]  /*ff40*/  IADD3 R141, PT, PT, R137, R187, R188 ;  /* 0x000000bb898d7210 */ /* 0x000fe20007ffe0bc */
[----:B------:R-:W-:Y:S01]  /*ff50*/  ULOP3.LUT UR18, UR18, 0x3, URZ, 0xc0, !UPT ;  /* 0x0000000312127892 */ /* 0x000fe2000f8ec0ff */
[----:B------:R-:W-:Y:S01]  /*ff60*/  IADD3 R136, PT, PT, R136, R145, R186 ;  /* 0x0000009188887210 */ /* 0x000fe20007ffe0ba */
[----:B------:R-:W-:Y:S01]  /*ff70*/  UIADD3 UR7, UPT, UPT, UR8, UR7, UR5 ;  /* 0x0000000708077290 */ /* 0x000fe2000fffe005 */
[----:B------:R-:W-:Y:S01]  /*ff80*/  IMAD.SHL.U32 R137, R140, 0x100, RZ ;  /* 0x000001008c897824 */ /* 0x000fe200078e00ff */
[----:B------:R-:W-:Y:S01]  /*ff90*/  USHF.L.U32 UR5, UR6, 0x8, URZ ;  /* 0x0000000806057899 */ /* 0x000fe200080006ff */
[----:B------:R-:W-:Y:S01]  /*ffa0*/  LOP3.LUT R136, R136, 0xf, RZ, 0xc0, !PT ;  /* 0x0000000f88887812 */ /* 0x000fe200078ec0ff */
[----:B------:R-:W-:Y:S01]  /*ffb0*/  ULOP3.LUT UR23, UR23, 0xf, URZ, 0xc0, !UPT ;  /* 0x0000000f17177892 */ /* 0x000fe2000f8ec0ff */
[----:B------:R-:W-:Y:S01]  /*ffc0*/  LDGSTS.E [R201+0x7200], desc[UR28][R10.64], P5 ;  /* 0x072000000ac97fae */ /* 0x000fe2000a9a101c */
[----:B------:R-:W-:Y:S01]  /*ffd0*/  ULOP3.LUT UR5, UR5, 0xf00, URZ, 0xe2, !UPT ;  /* 0x00000f0005057892 */ /* 0x000fe2000f8ee2ff */
[----:B------:R-:W-:Y:S01]  /*ffe0*/  LOP3.LUT R140, R137, 0xf00, RZ, 0xe2, !PT ;  /* 0x00000f00898c7812 */ /* 0x000fe200078ee2ff */
[----:B------:R-:W-:Y:S01]  /*fff0*/  ULEA UR7, UR7, UR23, 0x4 ;  /* 0x0000001707077291 */ /* 0x000fe2000f8e20ff */
[----:B------:R-:W-:Y:S01]  /*10000*/  IMAD R137, R141, 0x10, R136 ;  /* 0x000000108d897824 */ /* 0x000fe200078e0288 */
[----:B------:R-:W-:Y:S01]  /*10010*/  IADD3 R136, PT, PT, R144, UR18, R174 ;  /* 0x0000001290887c10 */ /* 0x000fe2000fffe0ae */
[----:B------:R-:W-:Y:S01]  /*10020*/  LDGSTS.E [R201+0x7400], desc[UR28][R6.64], P4 ;  /* 0x0740000006c97fae */ /* 0x000fe2000a1a101c */
[----:B------:R-:W-:Y:S01]  /*10030*/  ULOP3.LUT UR7, UR7, 0xff, URZ, 0xc0, !UPT ;  /* 0x000000ff07077892 */ /* 0x000fe2000f8ec0ff */
[----:B------:R-:W-:-:S02]  /*10040*/  LEA R140, R189, R140, 0xc ;  /* 0x0000008cbd8c7211 */ /* 0x000fc400078e60ff */
[----:B------:R-:W-:Y:S01]  /*10050*/  LOP3.LUT R137, R137, 0xff, RZ, 0xc0, !PT ;  /* 0x000000ff89897812 */ /* 0x000fe200078ec0ff */
[----:B------:R-:W-:Y:S01]  /*10060*/  LDGSTS.E [R201+0x7600], desc[UR28][R4.64], P4 ;  /* 0x0760000004c97fae */ /* 0x000fe2000a1a101c */
[----:B------:R-:W-:-:S03]  /*10070*/  LEA R136, R136, UR5, 0xc ;  /* 0x0000000588887c11 */ /* 0x000fc6000f8e60ff */
[----:B------:R-:W-:Y:S02]  /*10080*/  IMAD.IADD R137, R140, 0x1, R137 ;  /* 0x000000018c897824 */ /* 0x000fe400078e0289 */
[----:B------:R-:W-:Y:S01]  /*10090*/  VIADD R136, R136, UR7 ;  /* 0x0000000788887c36 */ /* 0x000fe20008000000 */
[----:B------:R-:W-:-:S04]  /*100a0*/  LOP3.LUT P5, RZ, R135, 0x1, RZ, 0xc0, !PT ;  /* 0x0000000187ff7812 */ /* 0x000fc800078ac0ff */
[----:B------:R-:W-:-:S04]  /*100b0*/  PRMT R135, R137, 0x5410, R136 ;  /* 0x0000541089877816 */ /* 0x000fc80000000088 */
[----:B------:R-:W-:Y:S02]  /*100c0*/  SHF.R.U64 R136, R135, 0x1f, RZ ;  /* 0x0000001f87887819 */ /* 0x000fe400000012ff */
[----:B--2---:R-:W-:-:S03]  /*100d0*/  IADD3 R190, P6, PT, R212, UR12, RZ ;  /* 0x0000000cd4be7c10 */ /* 0x004fc6000ffde0ff */
[----:B------:R-:W-:Y:S01]  /*100e0*/  LDGSTS.E [R201+0x7800], desc[UR28][R8.64], P5 ;  /* 0x0780000008c97fae */ /* 0x000fe2000a9a101c */
[----:B------:R-:W-:-:S03]  /*100f0*/  IADD3.X R191, PT, PT, R213, UR13, RZ, P6, !PT ;  /* 0x0000000dd5bf7c10 */ /* 0x000fc6000b7fe4ff */
[----:B------:R-:W-:Y:S04]  /*10100*/  LDGSTS.E [R201+0x7a00], desc[UR28][R12.64], P5 ;  /* 0x07a000000cc97fae */ /* 0x000fe8000a9a101c */
[----:B------:R-:W2:Y:S01]  /*10110*/  LDL.64 R212, [R1+0xf0] ;  /* 0x0000f00001d47983 */ /* 0x000ea20000100a00 */
[----:B------:R-:W-:Y:S02]  /*10120*/  LOP3.LUT P4, RZ, R136, 0x1, RZ, 0xc0, !PT ;  /* 0x0000000188ff7812 */ /* 0x000fe4000788c0ff */
[C---:B------:R-:W-:Y:S01]  /*10130*/  SHF.R.U64 R136, R135.reuse, 0x1e, RZ ;  /* 0x0000001e87887819 */ /* 0x040fe200000012ff */
[----:B------:R-:W-:Y:S03]  /*10140*/  LDGSTS.E [R201+0x7c00], desc[UR28][R16.64], !P3 ;  /* 0x07c0000010c97fae */ /* 0x000fe6000d9a101c */
[----:B------:R-:W-:Y:S01]  /*10150*/  LOP3.LUT P5, RZ, R136, 0x1, RZ, 0xc0, !PT ;  /* 0x0000000188ff7812 */ /* 0x000fe200078ac0ff */
[----:B------:R-:W-:Y:S01]  /*10160*/  LDGSTS.E [R201+0x7e00], desc[UR28][R20.64], !P3 ;  /* 0x07e0000014c97fae */ /* 0x000fe2000d9a101c */
[----:B------:R-:W-:-:S04]  /*10170*/  SHF.R.U64 R136, R135, 0x1d, RZ ;  /* 0x0000001d87887819 */ /* 0x000fc800000012ff */
[----:B------:R-:W-:Y:S01]  /*10180*/  LOP3.LUT P3, RZ, R136, 0x1, RZ, 0xc0, !PT ;  /* 0x0000000188ff7812 */ /* 0x000fe2000786c0ff */
[----:B------:R-:W-:Y:S01]  /*10190*/  LDGSTS.E [R201+0x8000], desc[UR28][R24.64], P4 ;  /* 0x0800000018c97fae */ /* 0x000fe2000a1a101c */
[----:B------:R-:W-:-:S03]  /*101a0*/  SHF.R.U64 R136, R135, 0x1c, RZ ;  /* 0x0000001c87887819 */ /* 0x000fc600000012ff */
[----:B------:R-:W-:Y:S01]  /*101b0*/  LDGSTS.E [R201+0x8200], desc[UR28][R28.64], P4 ;  /* 0x082000001cc97fae */ /* 0x000fe2000a1a101c */
[----:B------:R-:W-:Y:S02]  /*101c0*/  LOP3.LUT P4, RZ, R136, 0x1, RZ, 0xc0, !PT ;  /* 0x0000000188ff7812 */ /* 0x000fe4000788c0ff */
[C---:B------:R-:W-:Y:S01]  /*101d0*/  SHF.R.U64 R136, R135.reuse, 0x1b, RZ ;  /* 0x0000001b87887819 */ /* 0x040fe200000012ff */
[----:B------:R-:W-:Y:S04]  /*101e0*/  LDGSTS.E [R201+0x8400], desc[UR28][R32.64], P5 ;  /* 0x0840000020c97fae */ /* 0x000fe8000a9a101c */
[----:B------:R-:W-:Y:S01]  /*101f0*/  LDGSTS.E [R201+0x8600], desc[UR28][R36.64], P5 ;  /* 0x0860000024c97fae */ /* 0x000fe2000a9a101c */
[----:B------:R-:W-:Y:S02]  /*10200*/  LOP3.LUT P5, RZ, R136, 0x1, RZ, 0xc0, !PT ;  /* 0x0000000188ff7812 */ /* 0x000fe400078ac0ff */
[----:B------:R-:W-:Y:S01]  /*10210*/  SHF.R.U64 R136, R135, 0x1a, RZ ;  /* 0x0000001a87887819 */ /* 0x000fe200000012ff */
[----:B------:R-:W-:Y:S04]  /*10220*/  LDGSTS.E [R201+0x8800], desc[UR28][R40.64], P3 ;  /* 0x0880000028c97fae */ /* 0x000fe800099a101c */
[----:B------:R-:W-:Y:S01]  /*10230*/  LDGSTS.E [R201+0x8a00], desc[UR28][R44.64], P3 ;  /* 0x08a000002cc97fae */ /* 0x000fe200099a101c */
[----:B------:R-:W-:-:S02]  /*10240*/  LOP3.LUT P3, RZ, R136, 0x1, RZ, 0xc0, !PT ;  /* 0x0000000188ff7812 */ /* 0x000fc4000786c0ff */
[C---:B------:R-:W-:Y:S01]  /*10250*/  SHF.R.U64 R136, R135.reuse, 0x19, RZ ;  /* 0x0000001987887819 */ /* 0x040fe200000012ff */
[----:B------:R-:W-:Y:S03]  /*10260*/  LDGSTS.E [R201+0x8c00], desc[UR28][R48.64], P4 ;  /* 0x08c0000030c97fae */ /* 0x000fe6000a1a101c */
[----:B------:R-:W-:Y:S01]  /*10270*/  LOP3.LUT P6, RZ, R136, 0x1, RZ, 0xc0, !PT ;  /* 0x0000000188ff7812 */ /* 0x000fe200078cc0ff */
[----:B------:R-:W-:Y:S01]  /*10280*/  LDGSTS.E [R201+0x8e00], desc[UR28][R52.64], P4 ;  /* 0x08e0000034c97fae */ /* 0x000fe2000a1a101c */
[----:B------:R-:W-:-:S03]  /*10290*/  SHF.R.U64 R136, R135, 0x18, RZ ;  /* 0x0000001887887819 */ /* 0x000fc600000012ff */
[----:B------:R1:W-:Y:S01]  /*102a0*/  STL.64 [R1+0x3d8], R190 ;  /* 0x0003d8be01007387 */ /* 0x0003e20000100a00 */
[----:B------:R-:W-:Y:S02]  /*102b0*/  LOP3.LUT P4, RZ, R136, 0x1, RZ, 0xc0, !PT ;  /* 0x0000000188ff7812 */ /* 0x000fe4000788c0ff */
[----:B------:R-:W-:Y:S01]  /*102c0*/  SHF.R.U64 R136, R135, 0x17, RZ ;  /* 0x0000001787887819 */ /* 0x000fe200000012ff */
[----:B------:R-:W-:Y:S04]  /*102d0*/  LDGSTS.E [R201+0x9000], desc[UR28][R56.64], P5 ;  /* 0x0900000038c97fae */ /* 0x000fe8000a9a101c */
[----:B------:R-:W-:Y:S01]  /*102e0*/  LDGSTS.E [R201+0x9200], desc[UR28][R60.64], P5 ;  /* 0x092000003cc97fae */ /* 0x000fe2000a9a101c */
[----:B------:R-:W-:-:S03]  /*102f0*/  LOP3.LUT P5, RZ, R136, 0x1, RZ, 0xc0, !PT ;  /* 0x0000000188ff7812 */ /* 0x000fc600078ac0ff */
[----:B------:R-:W2:Y:S01]  /*10300*/  LDL.64 R140, [R1+0x100] ;  /* 0x00010000018c7983 */ /* 0x000ea20000100a00 */
[----:B------:R-:W-:-:S03]  /*10310*/  SHF.R.U64 R136, R135, 0x16, RZ ;  /* 0x0000001687887819 */ /* 0x000fc600000012ff */
[----:B------:R-:W2:Y:S04]  /*10320*/  LDL.64 R188, [R1+0x108] ;  /* 0x0001080001bc7983 */ /* 0x000ea80000100a00 */
        /* <DEDUP_REMOVED lines=12> */
[----:B---3--:R-:W-:Y:S04]  /*103f0*/  LDGSTS.E [R201+0x9c00], desc[UR28][R204.64], P4 ;  /* 0x09c00000ccc97fae */ /* 0x008fe8000a1a101c */
[----:B------:R-:W-:Y:S01]  /*10400*/  LDGSTS.E [R201+0x9e00], desc[UR28][R94.64], P4 ;  /* 0x09e000005ec97fae */ /* 0x000fe2000a1a101c */
[----:B------:R-:W-:-:S03]  /*10410*/  LOP3.LUT P4, RZ, R136, 0x1, RZ, 0xc0, !PT ;  /* 0x0000000188ff7812 */ /* 0x000fc6000788c0ff */
[----:B------:R-:W3:Y:S04]  /*10420*/  LDL.64 R182, [R1+0x130] ;  /* 0x0001300001b67983 */ /* 0x000ee80000100a00 */
[----:B-1----:R-:W3:Y:S04]  /*10430*/  LDL.64 R2, [R1+0x138] ;  /* 0x0001380001027983 */ /* 0x002ee80000100a00 */
[----:B----4-:R-:W-:Y:S04]  /*10440*/  LDGSTS.E [R201+0xa000], desc[UR28][R206.64], P5 ;  /* 0x0a000000cec97fae */ /* 0x010fe8000a9a101c */
[----:B------:R-:W-:Y:S04]  /*10450*/  LDGSTS.E [R201+0xa200], desc[UR28][R102.64], P5 ;  /* 0x0a20000066c97fae */ /* 0x000fe8000a9a101c */
[----:B------:R-:W4:Y:S04]  /*10460*/  LDL.64 R198, [R1+0x140] ;  /* 0x0001400001c67983 */ /* 0x000f280000100a00 */
[----:B------:R-:W-:Y:S04]  /*10470*/  LDGSTS.E [R201+0xa400], desc[UR28][R208.64], P3 ;  /* 0x0a400000d0c97fae */ /* 0x000fe800099a101c */
[----:B------:R-:W4:Y:S04]  /*10480*/  LDL.64 R194, [R1+0x148] ;  /* 0x0001480001c27983 */ /* 0x000f280000100a00 */
[----:B------:R-:W-:Y:S04]  /*10490*/  LDGSTS.E [R201+0xa600], desc[UR28][R110.64], P3 ;  /* 0x0a6000006ec97fae */ /* 0x000fe800099a101c */
[----:B------:R-:W4:Y:S04]  /*104a0*/  LDL.64 R204, [R1+0x150] ;  /* 0x0001500001cc7983 */ /* 0x000f280000100a00 */
[----:B------:R-:W-:Y:S04]  /*104b0*/  LDGSTS.E [R201+0xa800], desc[UR28][R210.64], P6 ;  /* 0x0a800000d2c97fae */ /* 0x000fe8000b1a101c */
[----:B------:R-:W4:Y:S04]  /*104c0*/  LDL.64 R206, [R1+0x158] ;  /* 0x0001580001ce7983 */ /* 0x000f280000100a00 */
[----:B------:R-:W4:Y:S04]  /*104d0*/  LDL.64 R208, [R1+0x160] ;  /* 0x0001600001d07983 */ /* 0x000f280000100a00 */
[----:B------:R-:W-:Y:S04]  /*104e0*/  LDGSTS.E [R201+0xaa00], desc[UR28][R118.64], P6 ;  /* 0x0aa0000076c97fae */ /* 0x000fe8000b1a101c */
[----:B------:R-:W4:Y:S04]  /*104f0*/  LDL.64 R210, [R1+0x168] ;  /* 0x0001680001d27983 */ /* 0x000f280000100a00 */
[----:B--2---:R-:W-:Y:S01]  /*10500*/  LDGSTS.E [R201+0xac00], desc[UR28][R212.64], P4 ;  /* 0x0ac00000d4c97fae */ /* 0x004fe2000a1a101c */
[----:B------:R-:W-:-:S03]  /*10510*/  SHF.R.U64 R136, R135, 0x13, RZ ;  /* 0x0000001387887819 */ /* 0x000fc600000012ff */
[----:B------:R-:W-:Y:S04]  /*10520*/  LDGSTS.E [R201+0xae00], desc[UR28][R126.64], P4 ;  /* 0x0ae000007ec97fae */ /* 0x000fe8000a1a101c */
[----:B------:R-:W2:Y:S01]  /*10530*/  LDL.64 R212, [R1+0x170] ;  /* 0x0001700001d47983 */ /* 0x000ea20000100a00 */
[----:B------:R-:W-:Y:S02]  /*10540*/  LOP3.LUT P5, RZ, R136, 0x1, RZ, 0xc0, !PT ;  /* 0x0000000188ff7812 */ /* 0x000fe400078ac0ff */
[----:B------:R-:W-:-:S04]  /*10550*/  SHF.R.U64 R136, R135, 0x12, RZ ;  /* 0x0000001287887819 */ /* 0x000fc800000012ff */
[----:B------:R-:W-:Y:S02]  /*10560*/  LOP3.LUT P3, RZ, R136, 0x1, RZ, 0xc0, !PT ;  /* 0x0000000188ff7812 */ /* 0x000fe4000786c0ff */
[----:B------:R-:W-:-:S04]  /*10570*/  SHF.R.U64 R136, R135, 0x11, RZ ;  /* 0x0000001187887819 */ /* 0x000fc800000012ff */
[----:B------:R-:W-:Y:S02]  /*10580*/  LOP3.LUT P6, RZ, R136, 0x1, RZ, 0xc0, !PT ;  /* 0x0000000188ff7812 */ /* 0x000fe400078cc0ff */
[----:B------:R-:W-:-:S04]  /*10590*/  SHF.R.U64 R136, R135, 0x10, RZ ;  /* 0x0000001087887819 */ /* 0x000fc800000012ff */
        /* <DEDUP_REMOVED lines=10> */
[----:B------:R-:W-:Y:S04]  /*10640*/  LDGSTS.E [R201+0xb800], desc[UR28][R186.64], P6 ;  /* 0x0b800000bac97fae */ /* 0x000fe8000b1a101c */
[----:B------:R-:W-:Y:S01]  /*10650*/  LDGSTS.E [R201+0xba00], desc[UR28][R178.64], P6 ;  /* 0x0ba00000b2c97fae */ /* 0x000fe2000b1a101c */
[----:B------:R-:W-:Y:S02]  /*10660*/  LOP3.LUT P6, RZ, R136, 0x1, RZ, 0xc0, !PT ;  /* 0x0000000188ff7812 */ /* 0x000fe400078cc0ff */
[----:B------:R-:W-:Y:S01]  /*10670*/  SHF.R.U64 R136, R135, 0xc, RZ ;  /* 0x0000000c87887819 */ /* 0x000fe200000012ff */
[----:B---3--:R-:W-:Y:S04]  /*10680*/  LDGSTS.E [R201+0xbc00], desc[UR28][R182.64], P4 ;  /* 0x0bc00000b6c97fae */ /* 0x008fe8000a1a101c */
[----:B------:R-:W-:Y:S01]  /*10690*/  LDGSTS.E [R201+0xbe00], desc[UR28][R2.64], P4 ;  /* 0x0be0000002c97fae */ /* 0x000fe2000a1a101c */
[----:B------:R-:W-:-:S03]  /*106a0*/  LOP3.LUT P4, RZ, R136, 0x1, RZ, 0xc0, !PT ;  /* 0x0000000188ff7812 */ /* 0x000fc6000788c0ff */
[----:B----4-:R-:W-:Y:S04]  /*106b0*/  LDGSTS.E [R201+0xc000], desc[UR28][R198.64], P5 ;  /* 0x0c000000c6c97fae */ /* 0x010fe8000a9a101c */
[----:B------:R-:W-:Y:S04]  /*106c0*/  LDGSTS.E [R201+0xc200], desc[UR28][R194.64], P5 ;  /* 0x0c200000c2c97fae */ /* 0x000fe8000a9a101c */
[----:B------:R-:W-:Y:S04]  /*106d0*/  LDGSTS.E [R201+0xc400], desc[UR28][R204.64], P3 ;  /* 0x0c400000ccc97fae */ /* 0x000fe800099a101c */
[----:B------:R-:W-:Y:S04]  /*106e0*/  LDGSTS.E [R201+0xc600], desc[UR28][R206.64], P3 ;  /* 0x0c600000cec97fae */ /* 0x000fe800099a101c */
[----:B------:R-:W-:Y:S04]  /*106f0*/  LDGSTS.E [R201+0xc800], desc[UR28][R208.64], P6 ;  /* 0x0c800000d0c97fae */ /* 0x000fe8000b1a101c */
[----:B------:R-:W-:Y:S04]  /*10700*/  LDGSTS.E [R201+0xca00], desc[UR28][R210.64], P6 ;  /* 0x0ca00000d2c97fae */ /* 0x000fe8000b1a101c */
[----:B--2---:R-:W-:Y:S04]  /*10710*/  LDGSTS.E [R201+0xcc00], desc[UR28][R212.64], P4 ;  /* 0x0cc00000d4c97fae */ /* 0x004fe8000a1a101c */
[----:B------:R-:W-:Y:S04]  /*10720*/  LDGSTS.E [R201+0xce00], desc[UR28][R220.64], P4 ;  /* 0x0ce00000dcc97fae */ /* 0x000fe8000a1a101c */
[----:B------:R-:W2:Y:S01]  /*10730*/  LDL.LU.64 R220, [R1+0x668] ;  /* 0x0006680001dc7983 */ /* 0x000ea20000300a00 */
[----:B------:R-:W-:-:S04]  /*10740*/  SHF.R.U64 R136, R135, 0xb, RZ ;  /* 0x0000000b87887819 */ /* 0x000fc800000012ff */
[----:B------:R-:W-:Y:S02]  /*10750*/  LOP3.LUT P5, RZ, R136, 0x1, RZ, 0xc0, !PT ;  /* 0x0000000188ff7812 */ /* 0x000fe400078ac0ff */
[----:B------:R-:W-:-:S04]  /*10760*/  SHF.R.U64 R136, R135, 0xa, RZ ;  /* 0x0000000a87887819 */ /* 0x000fc800000012ff */
[----:B------:R-:W-:Y:S02]  /*10770*/  LOP3.LUT P3, RZ, R136, 0x1, RZ, 0xc0, !PT ;  /* 0x0000000188ff7812 */ /* 0x000fe4000786c0ff */
[----:B------:R-:W-:-:S04]  /*10780*/  SHF.R.U64 R136, R135, 0x9, RZ ;  /* 0x0000000987887819 */ /* 0x000fc800000012ff */
[----:B------:R-:W-:Y:S01]  /*10790*/  LOP3.LUT P6, RZ, R136, 0x1, RZ, 0xc0, !PT ;  /* 0x0000000188ff7812 */ /* 0x000fe200078cc0ff */
[----:B------:R-:W-:Y:S01]  /*107a0*/  LDGSTS.E [R201+0xd000], desc[UR28][R234.64], P5 ;  /* 0x0d000000eac97fae */ /* 0x000fe2000a9a101c */
[----:B------:R-:W-:-:S03]  /*107b0*/  SHF.R.U64 R136, R135, 0x8, RZ ;  /* 0x0000000887887819 */ /* 0x000fc600000012ff */
[----:B------:R-:W-:Y:S01]  /*107c0*/  LDGSTS.E [R201+0xd200], desc[UR28][R202.64], P5 ;  /* 0x0d200000cac97fae */ /* 0x000fe2000a9a101c */
[----:B------:R-:W-:-:S03]  /*107d0*/  LOP3.LUT P4, RZ, R136, 0x1, RZ, 0xc0, !PT ;  /* 0x0000000188ff7812 */ /* 0x000fc6000788c0ff */
[----:B------:R-:W-:Y:S04]  /*107e0*/  LDGSTS.E [R201+0xd400], desc[UR28][R236.64], P3 ;  /* 0x0d400000ecc97fae */ /* 0x000fe800099a101c */
[----:B------:R-:W-:Y:S04]  /*107f0*/  LDGSTS.E [R201+0xd600], desc[UR28][R196.64], P3 ;  /* 0x0d600000c4c97fae */ /* 0x000fe800099a101c */
[----:B------:R-:W-:Y:S04]  /*10800*/  LDGSTS.E [R201+0xd800], desc[UR28][R238.64], P6 ;  /* 0x0d800000eec97fae */ /* 0x000fe8000b1a101c */
[----:B------:R-:W-:Y:S04]  /*10810*/  LDGSTS.E [R201+0xda00], desc[UR28][R232.64], P6 ;  /* 0x0da00000e8c97fae */ /* 0x000fe8000b1a101c */
[----:B------:R-:W-:Y:S04]  /*10820*/  LDGSTS.E [R201+0xdc00], desc[UR28][R240.64], P4 ;  /* 0x0dc00000f0c97fae */ /* 0x000fe8000a1a101c */
[----:B------:R1:W-:Y:S04]  /*10830*/  LDGSTS.E [R201+0xde00], desc[UR28][R226.64], P4 ;  /* 0x0de00000e2c97fae */ /* 0x0003e8000a1a101c */
[----:B------:R-:W3:Y:S01]  /*10840*/  LDL.LU.64 R202, [R1+0x660] ;  /* 0x0006600001ca7983 */ /* 0x000ee20000300a00 */
[----:B------:R-:W-:-:S03]  /*10850*/  SHF.R.U64 R136, R135, 0x7, RZ ;  /* 0x0000000787887819 */ /* 0x000fc600000012ff */
[----:B------:R-:W4:Y:S01]  /*10860*/  LDL.LU.64 R196, [R1+0x658] ;  /* 0x0006580001c47983 */ /* 0x000f220000300a00 */
[----:B-1----:R-:W1:Y:S01]  /*10870*/  S2R R226, SR_TID.X ;  /* 0x0000000000e27919 */ /* 0x002e620000002100 */
[----:B------:R-:W1:Y:S01]  /*10880*/  LDC R227, c[0x0][0x3a0] ;  /* 0x0000e800ffe37b82 */ /* 0x000e620000000800 */
[----:B------:R-:W-:Y:S02]  /*10890*/  LOP3.LUT P5, RZ, R136, 0x1, RZ, 0xc0, !PT ;  /* 0x0000000188ff7812 */ /* 0x000fe400078ac0ff */
[C---:B------:R-:W-:Y:S01]  /*108a0*/  SHF.R.U64 R136, R135.reuse, 0x6, RZ ;  /* 0x0000000687887819 */ /* 0x040fe200000012ff */
[----:B------:R-:W4:Y:S03]  /*108b0*/  LDL.64 R182, [R1+0x208] ;  /* 0x0002080001b67983 */ /* 0x000f260000100a00 */
[----:B------:R-:W-:Y:S02]  /*108c0*/  LOP3.LUT P3, RZ, R136, 0x1, RZ, 0xc0, !PT ;  /* 0x0000000188ff7812 */ /* 0x000fe4000786c0ff */
[----:B------:R-:W-:-:S04]  /*108d0*/  SHF.R.U64 R136, R135, 0x5, RZ ;  /* 0x0000000587887819 */ /* 0x000fc800000012ff */
[----:B------:R-:W-:Y:S01]  /*108e0*/  LOP3.LUT P6, RZ, R136, 0x1, RZ, 0xc0, !PT ;  /* 0x0000000188ff7812 */ /* 0x000fe200078cc0ff */
[----:B------:R1:W-:Y:S01]  /*108f0*/  LDGSTS.E [R201+0xe000], desc[UR28][R242.64], P5 ;  /* 0x0e000000f2c97fae */ /* 0x0003e2000a9a101c */
[----:B------:R-:W-:-:S03]  /*10900*/  SHF.R.U64 R136, R135, 0x4, RZ ;  /* 0x0000000487887819 */ /* 0x000fc600000012ff */
[----:B------:R1:W-:Y:S01]  /*10910*/  LDGSTS.E [R201+0xe200], desc[UR28][R230.64], P5 ;  /* 0x0e200000e6c97fae */ /* 0x0003e2000a9a101c */
[----:B------:R-:W-:Y:S01]  /*10920*/  LOP3.LUT P4, RZ, R136, 0x1, RZ, 0xc0, !PT ;  /* 0x0000000188ff7812 */ /* 0x000fe2000788c0ff */
[----:B-1----:R-:W-:Y:S01]  /*10930*/  VIADD R227, R227, 0xffffff80 ;  /* 0xffffff80e3e37836 */ /* 0x002fe20000000000 */
[----:B------:R-:W-:Y:S01]  /*10940*/  SHF.R.U64 R136, R135, 0x3, RZ ;  /* 0x0000000387887819 */ /* 0x000fe200000012ff */
[----:B------:R1:W-:Y:S04]  /*10950*/  LDGSTS.E [R201+0xe400], desc[UR28][R244.64], P3 ;  /* 0x0e400000f4c97fae */ /* 0x0003e800099a101c */
[----:B------:R1:W-:Y:S01]  /*10960*/  LDGSTS.E [R201+0xe600], desc[UR28][R228.64], P3 ;  /* 0x0e600000e4c97fae */ /* 0x0003e200099a101c */
[----:B------:R-:W-:Y:S02]  /*10970*/  LOP3.LUT R226, R226, 0x3f, RZ, 0xc0, !PT ;  /* 0x0000003fe2e27812 */ /* 0x000fe400078ec0ff */
[----:B------:R-:W-:Y:S01]  /*10980*/  LOP3.LUT P3, RZ, R136, 0x1, RZ, 0xc0, !PT ;  /* 0x0000000188ff7812 */ /* 0x000fe2000786c0ff */
[----:B------:R1:W-:Y:S01]  /*10990*/  LDGSTS.E [R201+0xe800], desc[UR28][R246.64], P6 ;  /* 0x0e800000f6c97fae */ /* 0x0003e2000b1a101c */
[----:B------:R-:W-:-:S02]  /*109a0*/  ISETP.GE.AND P5, PT, R226, R227, PT ;  /* 0x000000e3e200720c */ /* 0x000fc40003fa6270 */
[----:B------:R-:W-:Y:S01]  /*109b0*/  SHF.R.U64 R137, R135, 0x2, RZ ;  /* 0x0000000287897819 */ /* 0x000fe200000012ff */
[----:B------:R1:W-:Y:S01]  /*109c0*/  LDGSTS.E [R201+0xea00], desc[UR28][R224.64], P6 ;  /* 0x0ea00000e0c97fae */ /* 0x0003e2000b1a101c */
[----:B------:R-:W-:Y:S02]  /*109d0*/  SEL R136, RZ, 0x4, P5 ;  /* 0x00000004ff887807 */ /* 0x000fe40002800000 */
[----:B------:R-:W-:Y:S01]  /*109e0*/  ISETP.GT.AND P5, PT, R193, 0xbf, PT ;  /* 0x000000bfc100780c */ /* 0x000fe20003fa4270 */
[----:B------:R1:W-:Y:S03]  /*109f0*/  LDGSTS.E [R201+0xec00], desc[UR28][R248.64], P4 ;  /* 0x0ec00000f8c97fae */ /* 0x0003e6000a1a101c */
[----:B------:R-:W-:Y:S01]  /*10a00*/  SEL R136, R136, RZ, P5 ;  /* 0x000000ff88887207 */ /* 0x000fe20002800000 */
[----:B------:R1:W-:Y:S01]  /*10a10*/  LDGSTS.E [R201+0xee00], desc[UR28][R222.64], P4 ;  /* 0x0ee00000dec97fae */ /* 0x0003e2000a1a101c */
[----:B--2---:R-:W-:-:S03]  /*10a20*/  IADD3 R174, P5, PT, R220, UR12, RZ ;  /* 0x0000000cdcae7c10 */ /* 0x004fc6000ffbe0ff */
[----:B------:R1:W-:Y:S01]  /*10a30*/  LDGSTS.E [R201+0xf000], desc[UR28][R250.64], P3 ;  /* 0x0f000000fac97fae */ /* 0x0003e200099a101c */
[----:B------:R-:W-:-:S05]  /*10a40*/  IADD3.X R175, PT, PT, R221, UR13, RZ, P5, !PT ;  /* 0x0000000dddaf7c10 */ /* 0x000fca000affe4ff */
[----:B------:R1:W-:Y:S04]  /*10a50*/  STL.64 [R1+0x3f8], R174 ;  /* 0x0003f8ae01007387 */ /* 0x0003e80000100a00 */
[----:B------:R-:W2:Y:S04]  /*10a60*/  LDL.64 R2, [R1+0x210] ;  /* 0x0002100001027983 */ /* 0x000ea80000100a00 */
[----:B------:R-:W2:Y:S04]  /*10a70*/  LDL.64 R198, [R1+0x218] ;  /* 0x0002180001c67983 */ /* 0x000ea80000100a00 */
[----:B------:R-:W2:Y:S04]  /*10a80*/  LDL.64 R194, [R1+0x220] ;  /* 0x0002200001c27983 */ /* 0x000ea80000100a00 */
[----:B------:R-:W2:Y:S04]  /*10a90*/  LDL.64 R204, [R1+0x228] ;  /* 0x0002280001cc7983 */ /* 0x000ea80000100a00 */
[----:B------:R-:W2:Y:S04]  /*10aa0*/  LDL.64 R206, [R1+0x230] ;  /* 0x0002300001ce7983 */ /* 0x000ea80000100a00 */
[----:B------:R-:W2:Y:S04]  /*10ab0*/  LDL.64 R208, [R1+0x238] ;  /* 0x0002380001d07983 */ /* 0x000ea80000100a00 */
[----:B------:R-:W2:Y:S04]  /*10ac0*/  LDL.64 R210, [R1+0x240] ;  /* 0x0002400001d27983 */ /* 0x000ea80000100a00 */
[----:B------:R-:W2:Y:S01]  /*10ad0*/  LDL.64 R212, [R1+0x2a8] ;  /* 0x0002a80001d47983 */ /* 0x000ea20000100a00 */
[----:B------:R-:W-:-:S02]  /*10ae0*/  SHF.R.U64 R135, R135, 0x1, RZ ;  /* 0x0000000187877819 */ /* 0x000fc400000012ff */
[----:B------:R-:W-:Y:S01]  /*10af0*/  LOP3.LUT P4, RZ, R137, 0x1, RZ, 0xc0, !PT ;  /* 0x0000000189ff7812 */ /* 0x000fe2000788c0ff */
[----:B------:R-:W2:Y:S04]  /*10b00*/  LDL.64 R250, [R1+0x2f0] ;  /* 0x0002f00001fa7983 */ /* 0x000ea80000100a00 */
[----:B------:R-:W2:Y:S01]  /*10b10*/  LDL.64 R248, [R1+0x308] ;  /* 0x0003080001f87983 */ /* 0x000ea20000100a00 */
[----:B---3--:R-:W-:-:S03]  /*10b20*/  IADD3 R144, P6, PT, R202, UR12, RZ ;  /* 0x0000000cca907c10 */ /* 0x008fc6000ffde0ff */
[----:B------:R-:W3:Y:S01]  /*10b30*/  LDL.64 R246, [R1+0x3d0] ;  /* 0x0003d00001f67983 */ /* 0x000ee20000100a00 */
[----:B------:R-:W-:Y:S02]  /*10b40*/  IADD3.X R145, PT, PT, R203, UR13, RZ, P6, !PT ;  /* 0x0000000dcb917c10 */ /* 0x000fe4000b7fe4ff */
[----:B------:R-:W-:Y:S01]  /*10b50*/  LOP3.LUT P6, RZ, R135, 0x1, RZ, 0xc0, !PT ;  /* 0x0000000187ff7812 */ /* 0x000fe200078cc0ff */
[----:B------:R-:W3:Y:S04]  /*10b60*/  LDL.64 R244, [R1+0x420] ;  /* 0x0004200001f47983 */ /* 0x000ee80000100a00 */
[----:B------:R-:W3:Y:S04]  /*10b70*/  LDL.64 R242, [R1+0x448] ;  /* 0x0004480001f27983 */ /* 0x000ee80000100a00 */
[----:B------:R-:W3:Y:S04]  /*10b80*/  LDL.64 R240, [R1+0x430] ;  /* 0x0004300001f07983 */ /* 0x000ee80000100a00 */
[----:B----4-:R1:W-:Y:S01]  /*10b90*/  LDGSTS.E [R201+0xf200], desc[UR28][R182.64], P3 ;  /* 0x0f200000b6c97fae */ /* 0x0103e200099a101c */
[----:B------:R-:W-:-:S03]  /*10ba0*/  ISETP.NE.U32.AND P3, PT, R136, RZ, PT ;  /* 0x000000ff8800720c */ /* 0x000fc60003f65070 */
[----:B------:R-:W4:Y:S04]  /*10bb0*/  LDL.64 R238, [R1+0x460] ;  /* 0x0004600001ee7983 */ /* 0x000f280000100a00 */
[----:B------:R-:W3:Y:S01]  /*10bc0*/  LDL.64 R236, [R1+0x480] ;  /* 0x0004800001ec7983 */ /* 0x000ee20000100a00 */
[----:B------:R-:W-:-:S03]  /*10bd0*/  IADD3 R140, P5, PT, R196, UR12, RZ ;  /* 0x0000000cc48c7c10 */ /* 0x000fc6000ffbe0ff */
[----:B------:R-:W3:Y:S04]  /*10be0*/  LDL.64 R234, [R1+0x4b0] ;  /* 0x0004b00001ea7983 */ /* 0x000ee80000100a00 */
[----:B------:R-:W3:Y:S04]  /*10bf0*/  LDL.64 R232, [R1+0x4e8] ;  /* 0x0004e80001e87983 */ /* 0x000ee80000100a00 */
[----:B------:R-:W3:Y:S04]  /*10c00*/  LDL.64 R230, [R1+0x508] ;  /* 0x0005080001e67983 */ /* 0x000ee80000100a00 */
[----:B------:R-:W4:Y:S01]  /*10c10*/  LDL.64 R228, [R1+0x518] ;  /* 0x0005180001e47983 */ /* 0x000f220000100a00 */
[----:B------:R-:W-:-:S03]  /*10c20*/  IADD3.X R141, PT, PT, R197, UR13, RZ, P5, !PT ;  /* 0x0000000dc58d7c10 */ /* 0x000fc6000affe4ff */
[----:B------:R-:W4:Y:S04]  /*10c30*/  LDL.64 R226, [R1+0x540] ;  /* 0x0005400001e27983 */ /* 0x000f280000100a00 */
[----:B------:R-:W4:Y:S04]  /*10c40*/  LDL.64 R224, [R1+0x650] ;  /* 0x0006500001e07983 */ /* 0x000f280000100a00 */
[----:B------:R-:W4:Y:S04]  /*10c50*/  LDL.64 R222, [R1+0x248] ;  /* 0x0002480001de7983 */ /* 0x000f280000100a00 */
[----:B------:R-:W4:Y:S04]  /*10c60*/  LDL.64 R220, [R1+0x268] ;  /* 0x0002680001dc7983 */ /* 0x000f280000100a00 */
[----:B------:R-:W4:Y:S04]  /*10c70*/  LDL.64 R202, [R1+0x288] ;  /* 0x0002880001ca7983 */ /* 0x000f280000100a00 */
[----:B------:R-:W4:Y:S04]  /*10c80*/  LDL.64 R196, [R1+0x2c0] ;  /* 0x0002c00001c47983 */ /* 0x000f280000100a00 */
[----:B------:R1:W-:Y:S04]  /*10c90*/  STL.64 [R1+0x418], R144 ;  /* 0x0004189001007387 */ /* 0x0003e80000100a00 */
[----:B------:R1:W-:Y:S04]  /*10ca0*/  STL.64 [R1+0x438], R140 ;  /* 0x0004388c01007387 */ /* 0x0003e80000100a00 */
[----:B------:R-:W4:Y:S04]  /*10cb0*/  LDL.64 R136, [R1+0x4a8] ;  /* 0x0004a80001887983 */ /* 0x000f280000100a00 */
[----:B------:R-:W4:Y:S04]  /*10cc0*/  LDL.64 R188, [R1+0x4c0] ;  /* 0x0004c00001bc7983 */ /* 0x000f280000100a00 */
[----:B------:R-:W4:Y:S04]  /*10cd0*/  LDL.64 R186, [R1+0x4d8] ;  /* 0x0004d80001ba7983 */ /* 0x000f280000100a00 */
[----:B------:R-:W4:Y:S04]  /*10ce0*/  LDL.64 R178, [R1+0x4f8] ;  /* 0x0004f80001b27983 */ /* 0x000f280000100a00 */
[----:B------:R-:W4:Y:S04]  /*10cf0*/  LDL.64 R182, [R1+0x260] ;  /* 0x0002600001b67983 */ /* 0x000f280000100a00 */
[----:B--2---:R1:W-:Y:S04]  /*10d00*/  LDGSTS.E [R201+0xf400], desc[UR28][R2.64], P4 ;  /* 0x0f40000002c97fae */ /* 0x0043e8000a1a101c */
[----:B------:R1:W-:Y:S04]  /*10d10*/  LDGSTS.E [R201+0xf600], desc[UR28][R198.64], P4 ;  /* 0x0f600000c6c97fae */ /* 0x0003e8000a1a101c */
[----:B------:R1:W-:Y:S04]  /*10d20*/  LDGSTS.E [R201+0xf800], desc[UR28][R194.64], P6 ;  /* 0x0f800000c2c97fae */ /* 0x0003e8000b1a101c */
[----:B------:R1:W-:Y:S04]  /*10d30*/  LDGSTS.E [R201+0xfa00], desc[UR28][R204.64], P6 ;  /* 0x0fa00000ccc97fae */ /* 0x0003e8000b1a101c */
[----:B------:R1:W-:Y:S04]  /*10d40*/  LDGSTS.E [R201+0xfc00], desc[UR28][R206.64], !P2 ;  /* 0x0fc00000cec97fae */ /* 0x0003e8000d1a101c */
[----:B------:R1:W-:Y:S04]  /*10d50*/  LDGSTS.E [R201+0xfe00], desc[UR28][R208.64], !P2 ;  /* 0x0fe00000d0c97fae */ /* 0x0003e8000d1a101c */
[----:B------:R-:W0:Y:S04]  /*10d60*/  LDGDEPBAR ;  /* 0x00000000000079af */ /* 0x000e280000000000 */
[----:B------:R1:W-:Y:S04]  /*10d70*/  LDGSTS.E [R252+0x30000], desc[UR28][R210.64], P3 ;  /* 0x30000000d2fc7fae */ /* 0x0003e800099a101c */
[----:B------:R1:W-:Y:S04]  /*10d80*/  LDGSTS.E [R252+0x30400], desc[UR28][R212.64], P3 ;  /* 0x30400000d4fc7fae */ /* 0x0003e800099a101c */
[----:B------:R-:W2:Y:S04]  /*10d90*/  LDL.64 R208, [R1+0x3a8] ;  /* 0x0003a80001d07983 */ /* 0x000ea80000100a00 */
[----:B------:R-:W2:Y:S04]  /*10da0*/  LDL.64 R210, [R1+0x350] ;  /* 0x0003500001d27983 */ /* 0x000ea80000100a00 */
[----:B------:R-:W2:Y:S04]  /*10db0*/  LDL.64 R212, [R1+0x2e8] ;  /* 0x0002e80001d47983 */ /* 0x000ea80000100a00 */
[----:B------:R-:W2:Y:S04]  /*10dc0*/  LDL.64 R206, [R1+0x3c8] ;  /* 0x0003c80001ce7983 */ /* 0x000ea80000100a00 */
[----:B------:R-:W2:Y:S04]  /*10dd0*/  LDL.64 R204, [R1+0x3f0] ;  /* 0x0003f00001cc7983 */ /* 0x000ea80000100a00 */
[----:B------:R-:W2:Y:S04]  /*10de0*/  LDL.64 R194, [R1+0x428] ;  /* 0x0004280001c27983 */ /* 0x000ea80000100a00 */
[----:B------:R-:W2:Y:S04]  /*10df0*/  LDL.64 R198, [R1+0x458] ;  /* 0x0004580001c67983 */ /* 0x000ea80000100a00 */
[----:B------:R-:W2:Y:S04]  /*10e00*/  LDL.64 R2, [R1+0x478] ;  /* 0x0004780001027983 */ /* 0x000ea80000100a00 */
[----:B------:R1:W-:Y:S04]  /*10e10*/  LDGSTS.E [R252+0x30800], desc[UR28][R250.64], P3 ;  /* 0x30800000fafc7fae */ /* 0x0003e800099a101c */
[----:B------:R1:W-:Y:S04]  /*10e20*/  LDGSTS.E [R252+0x30c00], desc[UR28][R248.64], P3 ;  /* 0x30c00000f8fc7fae */ /* 0x0003e800099a101c */
[----:B---3--:R1:W-:Y:S04]  /*10e30*/  LDGSTS.E [R252+0x31000], desc[UR28][R246.64], P3 ;  /* 0x31000000f6fc7fae */ /* 0x0083e800099a101c */
[----:B------:R-:W3:Y:S04]  /*10e40*/  LDL.64 R250, [R1+0x270] ;  /* 0x0002700001fa7983 */ /* 0x000ee80000100a00 */
[----:B------:R-:W3:Y:S04]  /*10e50*/  LDL.64 R248, [R1+0x290] ;  /* 0x0002900001f87983 */ /* 0x000ee80000100a00 */
[----:B------:R1:W-:Y:S04]  /*10e60*/  LDGSTS.E [R252+0x31400], desc[UR28][R244.64], P3 ;  /* 0x31400000f4fc7fae */ /* 0x0003e800099a101c */
[----:B------:R-:W3:Y:S04]  /*10e70*/  LDL.64 R246, [R1+0x2b0] ;  /* 0x0002b00001f67983 */ /* 0x000ee80000100a00 */
[----:B------:R1:W-:Y:S04]  /*10e80*/  LDGSTS.E [R252+0x31800], desc[UR28][R242.64], P3 ;  /* 0x31800000f2fc7fae */ /* 0x0003e800099a101c */
[----:B------:R-:W3:Y:S04]  /*10e90*/  LDL.64 R244, [R1+0x2d0] ;  /* 0x0002d00001f47983 */ /* 0x000ee80000100a00 */
[----:B------:R1:W-:Y:S04]  /*10ea0*/  LDGSTS.E [R252+0x31c00], desc[UR28][R240.64], P3 ;  /* 0x31c00000f0fc7fae */ /* 0x0003e800099a101c */
[----:B------:R-:W3:Y:S04]  /*10eb0*/  LDL.64 R242, [R1+0x300] ;  /* 0x0003000001f27983 */ /* 0x000ee80000100a00 */
[----:B----4-:R1:W-:Y:S04]  /*10ec0*/  LDGSTS.E [R252+0x32000], desc[UR28][R238.64], P3 ;  /* 0x32000000eefc7fae */ /* 0x0103e800099a101c */
[----:B------:R-:W4:Y:S04]  /*10ed0*/  LDL.64 R240, [R1+0x330] ;  /* 0x0003300001f07983 */ /* 0x000f280000100a00 */
[----:B------:R1:W-:Y:S04]  /*10ee0*/  LDGSTS.E [R252+0x32400], desc[UR28][R236.64], P3 ;  /* 0x32400000ecfc7fae */ /* 0x0003e800099a101c */
[----:B------:R-:W3:Y:S04]  /*10ef0*/  LDL.64 R238, [R1+0x378] ;  /* 0x0003780001ee7983 */ /* 0x000ee80000100a00 */
[----:B------:R1:W-:Y:S04]  /*10f00*/  LDGSTS.E [R252+0x32800], desc[UR28][R234.64], P3 ;  /* 0x32800000eafc7fae */ /* 0x0003e800099a101c */
[----:B------:R-:W4:Y:S04]  /*10f10*/  LDL.64 R236, [R1+0x3c0] ;  /* 0x0003c00001ec7983 */ /* 0x000f280000100a00 */
        /* <DEDUP_REMOVED lines=18> */
[----:B------:R-:W4:Y:S04]  /*11040*/  LDL.64 R196, [R1+0x298] ;  /* 0x0002980001c47983 */ /* 0x000f280000100a00 */
[----:B--2---:R1:W-:Y:S04]  /*11050*/  LDGSTS.E [R134+0x31100], desc[UR28][R212.64], P3 ;  /* 0x31100000d4867fae */ /* 0x0043e800099a101c */
[----:B------:R1:W-:Y:S04]  /*11060*/  LDGSTS.E [R134+0x31500], desc[UR28][R210.64], P3 ;  /* 0x31500000d2867fae */ /* 0x0003e800099a101c */
[----:B------:R1:W-:Y:S04]  /*11070*/  LDGSTS.E [R134+0x31900], desc[UR28][R208.64], P3 ;  /* 0x31900000d0867fae */ /* 0x0003e800099a101c */
[----:B------:R-:W2:Y:S04]  /*11080*/  LDL.LU.64 R212, [R1+0x6b8] ;  /* 0x0006b80001d47983 */ /* 0x000ea80000300a00 */
[----:B------:R-:W2:Y:S04]  /*11090*/  LDL.LU.64 R210, [R1+0x6b0] ;  /* 0x0006b00001d27983 */ /* 0x000ea80000300a00 */
[----:B------:R-:W2:Y:S04]  /*110a0*/  LDL.LU.64 R208, [R1+0x6a8] ;  /* 0x0006a80001d07983 */ /* 0x000ea80000300a00 */
[----:B------:R1:W-:Y:S04]  /*110b0*/  LDGSTS.E [R134+0x31d00], desc[UR28][R206.64], P3 ;  /* 0x31d00000ce867fae */ /* 0x0003e800099a101c */
        /* <DEDUP_REMOVED lines=8> */
[----:B------:R1:W5:Y:S04]  /*11140*/  LDL.LU.64 R198, [R1+0x688] ;  /* 0x0006880001c67983 */ /* 0x0003680000300a00 */
[----:B------:R1:W5:Y:S04]  /*11150*/  LDL.LU.64 R2, [R1+0x680] ;  /* 0x0006800001027983 */ /* 0x0003680000300a00 */
[----:B------:R1:W-:Y:S04]  /*11160*/  LDGSTS.E [R134+0x33500], desc[UR28][R188.64], P3 ;  /* 0x33500000bc867fae */ /* 0x0003e800099a101c */
[----:B------:R1:W-:Y:S04]  /*11170*/  LDGSTS.E [R134+0x33900], desc[UR28][R186.64], P3 ;  /* 0x33900000ba867fae */ /* 0x0003e800099a101c */
[----:B------:R1:W-:Y:S04]  /*11180*/  LDGSTS.E [R134+0x33d00], desc[UR28][R178.64], P3 ;  /* 0x33d00000b2867fae */ /* 0x0003e800099a101c */
[----:B------:R1:W-:Y:S04]  /*11190*/  LDGSTS.E [R133+0x30200], desc[UR28][R182.64], P3 ;  /* 0x30200000b6857fae */ /* 0x0003e800099a101c */
[----:B---3--:R1:W-:Y:S04]  /*111a0*/  LDGSTS.E [R133+0x30600], desc[UR28][R250.64], P3 ;  /* 0x30600000fa857fae */ /* 0x0083e800099a101c */
[----:B------:R1:W-:Y:S04]  /*111b0*/  LDGSTS.E [R133+0x30a00], desc[UR28][R248.64], P3 ;  /* 0x30a00000f8857fae */ /* 0x0003e800099a101c */
[----:B------:R1:W-:Y:S04]  /*111c0*/  LDGSTS.E [R133+0x30e00], desc[UR28][R246.64], P3 ;  /* 0x30e00000f6857fae */ /* 0x0003e800099a101c */
[----:B------:R1:W-:Y:S04]  /*111d0*/  LDGSTS.E [R133+0x31200], desc[UR28][R244.64], P3 ;  /* 0x31200000f4857fae */ /* 0x0003e800099a101c */
[----:B------:R1:W-:Y:S04]  /*111e0*/  LDGSTS.E [R133+0x31600], desc[UR28][R242.64], P3 ;  /* 0x31600000f2857fae */ /* 0x0003e800099a101c */
[----:B----4-:R1:W-:Y:S04]  /*111f0*/  LDGSTS.E [R133+0x31a00], desc[UR28][R240.64], P3 ;  /* 0x31a00000f0857fae */ /* 0x0103e800099a101c */
[----:B------:R1:W-:Y:S04]  /*11200*/  LDGSTS.E [R133+0x31e00], desc[UR28][R238.64], P3 ;  /* 0x31e00000ee857fae */ /* 0x0003e800099a101c */
        /* <DEDUP_REMOVED lines=13> */
[----:B------:R1:W-:Y:S01]  /*112e0*/  LDGSTS.E [R132+0x31700], desc[UR28][R214.64], P3 ;  /* 0x31700000d6847fae */ /* 0x0003e200099a101c */
[----:B------:R-:W-:Y:S01]  /*112f0*/  UMOV UR6, URZ ;  /* 0x000000ff00067c82 */ /* 0x000fe20008000000 */
[----:B------:R-:W-:-:S02]  /*11300*/  ISETP.GE.AND P2, PT, R193, 0x40, PT ;  /* 0x00000040c100780c */ /* 0x000fc40003f46270 */
[----:B--2---:R1:W-:Y:S04]  /*11310*/  LDGSTS.E [R132+0x31b00], desc[UR28][R212.64], P3 ;  /* 0x31b00000d4847fae */ /* 0x0043e800099a101c */
        /* <DEDUP_REMOVED lines=9> */
[----:B------:R-:W-:-:S03]  /*113b0*/  ISETP.GE.AND P3, PT, R193, 0x80, PT ;  /* 0x00000080c100780c */ /* 0x000fc60003f66270 */
[----:B------:R-:W0:Y:S10]  /*113c0*/  LDGDEPBAR ;  /* 0x00000000000079af */ /* 0x000e340000000000 */
[----:B-1----:R-:W-:Y:S05]  /*113d0*/  @!P3 BRA `(.L_x_8) ;  /* 0x000000ac002cb947 */ /* 0x002fea0003800000 */
[----:B------:R-:W-:Y:S01]  /*113e0*/  STL [R1], R14 ;  /* 0x0000000e01007387 */ /* 0x000fe20000100800 */
[----:B------:R-:W-:Y:S01]  /*113f0*/  SHF.R.S32.HI R132, RZ, 0x1f, R193 ;  /* 0x0000001fff847819 */ /* 0x000fe200000114c1 */
[----:B------:R-:W-:Y:S01]  /*11400*/  IMAD.MOV.U32 R215, RZ, RZ, R84 ;  /* 0x000000ffffd77224 */ /* 0x000fe200078e0054 */
[----:B------:R-:W-:Y:S01]  /*11410*/  MOV R144, R150 ;  /* 0x0000009600907202 */ /* 0x000fe20000000f00 */
[----:B------:R-:W-:Y:S01]  /*11420*/  STL [R1+0x8], R10 ;  /* 0x0000080a01007387 */ /* 0x000fe20000100800 */
[----:B------:R-:W-:Y:S01]  /*11430*/  IMAD.MOV.U32 R214, RZ, RZ, R85 ;  /* 0x000000ffffd67224 */ /* 0x000fe200078e0055 */
[----:B------:R-:W-:Y:S01]  /*11440*/  MOV R208, R83 ;  /* 0x0000005300d07202 */ /* 0x000fe20000000f00 */
[----:B------:R-:W-:Y:S01]  /*11450*/  IMAD.MOV.U32 R211, RZ, RZ, R92 ;  /* 0x000000ffffd37224 */ /* 0x000fe200078e005c */
[----:B------:R-:W-:Y:S01]  /*11460*/  STL [R1+0x4], R11 ;  /* 0x0000040b01007387 */ /* 0x000fe20000100800 */
[----:B------:R-:W-:Y:S01]  /*11470*/  IMAD.MOV.U32 R210, RZ, RZ, R93 ;  /* 0x000000ffffd27224 */ /* 0x000fe200078e005d */
[----:B------:R-:W-:Y:S01]  /*11480*/  LEA.HI R134, R132, R193, RZ, 0x6 ;  /* 0x000000c184867211 */ /* 0x000fe200078f30ff */
[----:B------:R-:W-:Y:S01]  /*11490*/  IMAD.MOV.U32 R137, RZ, RZ, R155 ;  /* 0x000000ffff897224 */ /* 0x000fe200078e009b */
[----:B------:R-:W-:Y:S01]  /*114a0*/  STL [R1+0x10], R6 ;  /* 0x0000100601007387 */ /* 0x000fe20000100800 */
[----:B------:R-:W-:Y:S01]  /*114b0*/  IMAD.MOV.U32 R209, RZ, RZ, R82 ;  /* 0x000000ffffd17224 */ /* 0x000fe200078e0052 */
[----:B------:R-:W-:Y:S01]  /*114c0*/  MOV R193, R97 ;  /* 0x0000006100c17202 */ /* 0x000fe20000000f00 */
[----:B------:R-:W-:Y:S01]  /*114d0*/  IMAD.MOV.U32 R150, RZ, RZ, R170 ;  /* 0x000000ffff967224 */ /* 0x000fe200078e00aa */
[----:B------:R-:W-:Y:S01]  /*114e0*/  STL [R1+0xc], R7 ;  /* 0x00000c0701007387 */ /* 0x000fe20000100800 */
[----:B------:R-:W-:Y:S01]  /*114f0*/  IMAD.MOV.U32 R155, RZ, RZ, R169 ;  /* 0x000000ffff9b7224 */ /* 0x000fe200078e00a9 */
[----:B------:R-:W-:Y:S01]  /*11500*/  MOV R182, R106 ;  /* 0x0000006a00b67202 */ /* 0x000fe20000000f00 */
[----:B------:R-:W-:Y:S01]  /*11510*/  IMAD.MOV.U32 R207, RZ, RZ, R100 ;  /* 0x000000ffffcf7224 */ /* 0x000fe200078e0064 */
[----:B------:R1:W-:Y:S01]  /*11520*/  STL [R1+0x18], R4 ;  /* 0x0000180401007387 */ /* 0x0003e20000100800 */
[----:B------:R-:W-:Y:S01]  /*11530*/  IMAD.MOV.U32 R206, RZ, RZ, R101 ;  /* 0x000000ffffce7224 */ /* 0x000fe200078e0065 */
[----:B------:R-:W-:Y:S01]  /*11540*/  MOV R220, R75 ;  /* 0x0000004b00dc7202 */ /* 0x000fe20000000f00 */
        /* <DEDUP_REMOVED lines=10> */
[----:B------:R-:W-:-:S02]  /*115f0*/  IMAD.MOV.U32 R204, RZ, RZ, R89 ;  /* 0x000000ffffcc7224 */ /* 0x000fc400078e0059 */
[----:B------:R-:W-:Y:S01]  /*11600*/  IMAD.MOV.U32 R145, RZ, RZ, R151 ;  /* 0x000000ffff917224 */ /* 0x000fe200078e0097 */
[----:B------:R-:W-:Y:S01]  /*11610*/  STL [R1+0x28], R12 ;  /* 0x0000280c01007387 */ /* 0x000fe20000100800 */
[----:B------:R-:W-:Y:S01]  /*11620*/  IMAD.MOV.U32 R162, RZ, RZ, R164 ;  /* 0x000000ffffa27224 */ /* 0x000fe200078e00a4 */
[----:B------:R-:W-:Y:S01]  /*11630*/  MOV R164, R122 ;  /* 0x0000007a00a47202 */ /* 0x000fe20000000f00 */
[----:B------:R-:W-:Y:S01]  /*11640*/  IMAD.MOV.U32 R163, RZ, RZ, R165 ;  /* 0x000000ffffa37224 */ /* 0x000fe200078e00a5 */
[----:B------:R-:W-:Y:S01]  /*11650*/  STL [R1+0x24], R13 ;  /* 0x0000240d01007387 */ /* 0x000fe20000100800 */
[----:B------:R-:W-:Y:S02]  /*11660*/  IMAD.MOV.U32 R203, RZ, RZ, R108 ;  /* 0x000000ffffcb7224 */ /* 0x000fe400078e006c */
[----:B------:R-:W-:Y:S01]  /*11670*/  IMAD.MOV.U32 R202, RZ, RZ, R109 ;  /* 0x000000ffffca7224 */ /* 0x000fe200078e006d */
[----:B------:R-:W-:Y:S01]  /*11680*/  STL [R1+0x30], R16 ;  /* 0x0000301001007387 */ /* 0x000fe20000100800 */
[----:B------:R-:W-:-:S02]  /*11690*/  IMAD.MOV.U32 R151, RZ, RZ, R171 ;  /* 0x000000ffff977224 */ /* 0x000fc400078e00ab */
[----:B------:R-:W-:Y:S01]  /*116a0*/  IMAD.MOV.U32 R165, RZ, RZ, R123 ;  /* 0x000000ffffa57224 */ /* 0x000fe200078e007b */
[----:B------:R-:W-:Y:S01]  /*116b0*/  STL [R1+0x2c], R17 ;  /* 0x00002c1101007387 */ /* 0x000fe20000100800 */
[----:B------:R-:W-:Y:S02]  /*116c0*/  IMAD.MOV.U32 R175, RZ, RZ, R177 ;  /* 0x000000ffffaf7224 */ /* 0x000fe400078e00b1 */
        /* <DEDUP_REMOVED lines=67> */
[----:B------:R-:W2:Y:S01]  /*11b00*/  LDL.LU.64 R84, [R1+0x248] ;  /* 0x0002480001547983 */ /* 0x000ea20000300a00 */
[----:B------:R-:W-:-:S02]  /*11b10*/  IMAD.MOV.U32 R234, RZ, RZ, R51 ;  /* 0x000000ffffea7224 */ /* 0x000fc400078e0033 */
[----:B------:R-:W-:Y:S01]  /*11b20*/  IMAD.MOV.U32 R231, RZ, RZ, R58 ;  /* 0x000000ffffe77224 */ /* 0x000fe200078e003a */
[----:B------:R-:W3:Y:S01]  /*11b30*/  LDL.LU.64 R92, [R1+0x278] ;  /* 0x00027800015c7983 */ /* 0x000ee20000300a00 */
[----:B------:R-:W-:Y:S02]  /*11b40*/  IMAD.MOV.U32 R230, RZ, RZ, R59 ;  /* 0x000000ffffe67224 */ /* 0x000fe400078e003b */
[----:B------:R-:W-:Y:S01]  /*11b50*/  IMAD.MOV.U32 R237, RZ, RZ, R46 ;  /* 0x000000ffffed7224 */ /* 0x000fe200078e002e */
[----:B------:R-:W4:Y:S01]  /*11b60*/  LDL.LU.64 R82, [R1+0x288] ;  /* 0x0002880001527983 */ /* 0x000f220000300a00 */
[----:B------:R-:W-:Y:S02]  /*11b70*/  IMAD.MOV.U32 R236, RZ, RZ, R47 ;  /* 0x000000ffffec7224 */ /* 0x000fe400078e002f */
[----:B------:R-:W-:Y:S01]  /*11b80*/  IMAD.MOV.U32 R233, RZ, RZ, R54 ;  /* 0x000000ffffe97224 */ /* 0x000fe200078e0036 */
[----:B------:R-:W2:Y:S01]  /*11b90*/  LDL.LU.64 R100, [R1+0x298] ;  /* 0x0002980001647983 */ /* 0x000ea20000300a00 */
[----:B------:R-:W-:-:S02]  /*11ba0*/  IMAD.MOV.U32 R136, RZ, RZ, R154 ;  /* 0x000000ffff887224 */ /* 0x000fc400078e009a */
[----:B------:R-:W-:Y:S01]  /*11bb0*/  IMAD.MOV.U32 R154, RZ, RZ, R168 ;  /* 0x000000ffff9a7224 */ /* 0x000fe200078e00a8 */
[----:B------:R-:W2:Y:S01]  /*11bc0*/  LDL.LU.64 R120, [R1+0x3f8] ;  /* 0x0003f80001787983 */ /* 0x000ea20000300a00 */
[----:B------:R-:W-:Y:S02]  /*11bd0*/  IMAD.MOV.U32 R168, RZ, RZ, R166 ;  /* 0x000000ffffa87224 */ /* 0x000fe400078e00a6 */
[----:B------:R-:W-:Y:S01]  /*11be0*/  IMAD.MOV.U32 R239, RZ, RZ, R42 ;  /* 0x000000ffffef7224 */ /* 0x000fe200078e002a */
[----:B------:R-:W2:Y:S01]  /*11bf0*/  LDL.LU.64 R88, [R1+0x428] ;  /* 0x0004280001587983 */ /* 0x000ea20000300a00 */
        /* <DEDUP_REMOVED lines=18> */
[----:B------:R-:W-:-:S03]  /*11d20*/  IMAD.MOV.U32 R252, RZ, RZ, R15 ;  /* 0x000000fffffc7224 */ /* 0x000fc600078e000f */
[----:B------:R-:W2:Y:S04]  /*11d30*/  LDL.LU.64 R80, [R1+0x268] ;  /* 0x0002680001507983 */ /* 0x000ea80000300a00 */
        /* <DEDUP_REMOVED lines=8> */
[----:B------:R-:W-:Y:S04]  /*11dc0*/  STL [R1+0x90], R64 ;  /* 0x0000904001007387 */ /* 0x000fe80000100800 */
[----:B------:R-:W2:Y:S04]  /*11dd0*/  LDL.LU.64 R76, [R1+0xb0] ;  /* 0x0000b000014c7983 */ /* 0x000ea80000300a00 */
[----:B------:R-:W-:Y:S04]  /*11de0*/  STL [R1+0x8c], R65 ;  /* 0x00008c4101007387 */ /* 0x000fe80000100800 */
[----:B------:R-:W-:Y:S04]  /*11df0*/  STL [R1+0x98], R68 ;  /* 0x0000984401007387 */ /* 0x000fe80000100800 */
[----:B------:R-:W3:Y:S04]  /*11e00*/  LDL.LU.64 R72, [R1+0x100] ;  /* 0x0001000001487983 */ /* 0x000ee80000300a00 */
[----:B------:R-:W-:Y:S04]  /*11e10*/  STL [R1+0x94], R69 ;  /* 0x0000944501007387 */ /* 0x000fe80000100800 */
[----:B------:R-:W3:Y:S04]  /*11e20*/  LDL.LU.64 R78, [R1+0xc0] ;  /* 0x0000c000014e7983 */ /* 0x000ee80000300a00 */
[----:B------:R-:W-:Y:S04]  /*11e30*/  STL [R1+0xa0], R158 ;  /* 0x0000a09e01007387 */ /* 0x000fe80000100800 */
[----:B------:R-:W-:Y:S04]  /*11e40*/  STL [R1+0x9c], R159 ;  /* 0x00009c9f01007387 */ /* 0x000fe80000100800 */
[----:B------:R-:W-:Y:S04]  /*11e50*/  STL [R1+0xa8], R86 ;  /* 0x0000a85601007387 */ /* 0x000fe80000100800 */
[----:B------:R-:W-:Y:S04]  /*11e60*/  STL [R1+0xa4], R87 ;  /* 0x0000a45701007387 */ /* 0x000fe80000100800 */
[----:B--2---:R2:W-:Y:S04]  /*11e70*/  STL [R1+0xb0], R76 ;  /* 0x0000b04c01007387 */ /* 0x0045e80000100800 */
[----:B------:R-:W4:Y:S01]  /*11e80*/  LDL.LU.64 R70, [R1+0xd0] ;  /* 0x0000d00001467983 */ /* 0x000f220000300a00 */
[----:B-1----:R-:W-:-:S03]  /*11e90*/  IMAD.MOV.U32 R4, RZ, RZ, R77 ;  /* 0x000000ffff047224 */ /* 0x002fc600078e004d */
[----:B------:R-:W-:Y:S04]  /*11ea0*/  STL [R1+0xb8], R94 ;  /* 0x0000b85e01007387 */ /* 0x000fe80000100800 */
[----:B------:R1:W-:Y:S04]  /*11eb0*/  STL [R1+0xac], R4 ;  /* 0x0000ac0401007387 */ /* 0x0003e80000100800 */
[----:B------:R-:W-:Y:S04]  /*11ec0*/  STL [R1+0xb4], R95 ;  /* 0x0000b45f01007387 */ /* 0x000fe80000100800 */
[----:B---3--:R3:W-:Y:S04]  /*11ed0*/  STL [R1+0xc0], R78 ;  /* 0x0000c04e01007387 */ /* 0x0087e80000100800 */
[----:B--2---:R-:W2:Y:S01]  /*11ee0*/  LDL.LU.64 R76, [R1+0xe0] ;  /* 0x0000e000014c7983 */ /* 0x004ea20000300a00 */
[----:B-1----:R-:W-:-:S03]  /*11ef0*/  IMAD.MOV.U32 R4, RZ, RZ, R79 ;  /* 0x000000ffff047224 */ /* 0x002fc600078e004f */
[----:B------:R-:W-:Y:S04]  /*11f00*/  STL [R1+0xc8], R102 ;  /* 0x0000c86601007387 */ /* 0x000fe80000100800 */
[----:B------:R1:W-:Y:S01]  /*11f10*/  STL [R1+0xbc], R4 ;  /* 0x0000bc0401007387 */ /* 0x0003e20000100800 */
[----:B---3--:R-:W-:Y:S01]  /*11f20*/  IMAD.MOV.U32 R78, RZ, RZ, R84 ;  /* 0x000000ffff4e7224 */ /* 0x008fe200078e0054 */
[----:B------:R-:W-:Y:S01]  /*11f30*/  MOV R84, R80 ;  /* 0x0000005000547202 */ /* 0x000fe20000000f00 */
[----:B------:R-:W-:Y:S01]  /*11f40*/  IMAD.MOV.U32 R79, RZ, RZ, R85 ;  /* 0x000000ffff4f7224 */ /* 0x000fe200078e0055 */
[----:B------:R-:W-:Y:S01]  /*11f50*/  STL [R1+0xc4], R103 ;  /* 0x0000c46701007387 */ /* 0x000fe20000100800 */
[----:B------:R-:W-:-:S03]  /*11f60*/  IMAD.MOV.U32 R85, RZ, RZ, R81 ;  /* 0x000000ffff557224 */ /* 0x000fc600078e0051 */
[----:B------:R-:W3:Y:S04]  /*11f70*/  LDL.LU.64 R80, [R1+0x138] ;  /* 0x0001380001507983 */ /* 0x000ee80000300a00 */
[----:B----4-:R-:W-:Y:S04]  /*11f80*/  STL [R1+0xd0], R70 ;  /* 0x0000d04601007387 */ /* 0x010fe80000100800 */
[----:B------:R-:W4:Y:S01]  /*11f90*/  LDL.LU.64 R74, [R1+0xf0] ;  /* 0x0000f000014a7983 */ /* 0x000f220000300a00 */
[----:B-1----:R-:W-:-:S03]  /*11fa0*/  IMAD.MOV.U32 R4, RZ, RZ, R71 ;  /* 0x000000ffff047224 */ /* 0x002fc600078e0047 */
[----:B------:R-:W-:Y:S04]  /*11fb0*/  STL [R1+0xd8], R110 ;  /* 0x0000d86e01007387 */ /* 0x000fe80000100800 */
[----:B------:R2:W-:Y:S04]  /*11fc0*/  STL [R1+0xcc], R4 ;  /* 0x0000cc0401007387 */ /* 0x0005e80000100800 */
[----:B------:R-:W-:Y:S01]  /*11fd0*/  STL [R1+0xd4], R111 ;  /* 0x0000d46f01007387 */ /* 0x000fe20000100800 */
[----:B--2---:R-:W-:-:S03]  /*11fe0*/  IMAD.MOV.U32 R4, RZ, RZ, R77 ;  /* 0x000000ffff047224 */ /* 0x004fc600078e004d */
[----:B------:R1:W-:Y:S04]  /*11ff0*/  STL [R1+0xe0], R76 ;  /* 0x0000e04c01007387 */ /* 0x0003e80000100800 */
[----:B------:R-:W-:Y:S04]  /*12000*/  STL [R1+0xe8], R118 ;  /* 0x0000e87601007387 */ /* 0x000fe80000100800 */
[----:B------:R2:W-:Y:S04]  /*12010*/  STL [R1+0xdc], R4 ;  /* 0x0000dc0401007387 */ /* 0x0005e80000100800 */
[----:B------:R-:W3:Y:S04]  /*12020*/  LDL.LU.64 R66, [R1+0x150] ;  /* 0x0001500001427983 */ /* 0x000ee80000300a00 */
[----:B------:R-:W-:Y:S04]  /*12030*/  STL [R1+0xe4], R119 ;  /* 0x0000e47701007387 */ /* 0x000fe80000100800 */
[----:B-1----:R-:W3:Y:S04]  /*12040*/  LDL.LU.64 R76, [R1+0x108] ;  /* 0x00010800014c7983 */ /* 0x002ee80000300a00 */
[----:B----4-:R1:W-:Y:S04]  /*12050*/  STL [R1+0xf0], R74 ;  /* 0x0000f04a01007387 */ /* 0x0103e80000100800 */
[----:B------:R-:W4:Y:S01]  /*12060*/  LDL.LU.64 R70, [R1+0x110] ;  /* 0x0001100001467983 */ /* 0x000f220000300a00 */
[----:B--2---:R-:W-:-:S05]  /*12070*/  IMAD.MOV.U32 R4, RZ, RZ, R75 ;  /* 0x000000ffff047224 */ /* 0x004fca00078e004b */
[----:B------:R2:W-:Y:S04]  /*12080*/  STL [R1+0xec], R4 ;  /* 0x0000ec0401007387 */ /* 0x0005e80000100800 */
[----:B------:R-:W-:Y:S04]  /*12090*/  STL [R1+0xf8], R126 ;  /* 0x0000f87e01007387 */ /* 0x000fe80000100800 */
[----:B------:R-:W-:Y:S04]  /*120a0*/  STL [R1+0xf4], R127 ;  /* 0x0000f47f01007387 */ /* 0x000fe80000100800 */
[----:B-1----:R-:W4:Y:S01]  /*120b0*/  LDL.LU.64 R74, [R1+0x118] ;  /* 0x00011800014a7983 */ /* 0x002f220000300a00 */
[----:B--2---:R-:W-:-:S03]  /*120c0*/  IMAD.MOV.U32 R4, RZ, RZ, R73 ;  /* 0x000000ffff047224 */ /* 0x004fc600078e0049 */
[----:B------:R1:W-:Y:S04]  /*120d0*/  STL [R1+0x100], R72 ;  /* 0x0001004801007387 */ /* 0x0003e80000100800 */
[----:B-1----:R-:W2:Y:S04]  /*120e0*/  LDL.LU.64 R72, [R1+0x120] ;  /* 0x0001200001487983 */ /* 0x002ea80000300a00 */
[----:B------:R1:W-:Y:S04]  /*120f0*/  STL [R1+0xfc], R4 ;  /* 0x0000fc0401007387 */ /* 0x0003e80000100800 */
[----:B---3--:R3:W-:Y:S01]  /*12100*/  STL [R1+0x108], R76 ;  /* 0x0001084c01007387 */ /* 0x0087e20000100800 */
[----:B-1----:R-:W-:-:S03]  /*12110*/  IMAD.MOV.U32 R4, RZ, RZ, R77 ;  /* 0x000000ffff047224 */ /* 0x002fc600078e004d */
[----:B---3--:R-:W3:Y:S04]  /*12120*/  LDL.LU.64 R76, [R1+0x128] ;  /* 0x00012800014c7983 */ /* 0x008ee80000300a00 */
[----:B------:R1:W-:Y:S04]  /*12130*/  STL [R1+0x104], R4 ;  /* 0x0001040401007387 */ /* 0x0003e80000100800 */
[----:B----4-:R4:W-:Y:S01]  /*12140*/  STL [R1+0x110], R70 ;  /* 0x0001104601007387 */ /* 0x0109e20000100800 */
[----:B-1----:R-:W-:-:S03]  /*12150*/  IMAD.MOV.U32 R4, RZ, RZ, R71 ;  /* 0x000000ffff047224 */ /* 0x002fc600078e0047 */
[----:B----4-:R-:W4:Y:S04]  /*12160*/  LDL.LU.64 R70, [R1+0x130] ;  /* 0x0001300001467983 */ /* 0x010f280000300a00 */
[----:B------:R1:W-:Y:S04]  /*12170*/  STL [R1+0x10c], R4 ;  /* 0x00010c0401007387 */ /* 0x0003e80000100800 */
[----:B------:R2:W-:Y:S01]  /*12180*/  STL [R1+0x118], R74 ;  /* 0x0001184a01007387 */ /* 0x0005e20000100800 */
[----:B-1----:R-:W-:-:S05]  /*12190*/  IMAD.MOV.U32 R4, RZ, RZ, R75 ;  /* 0x000000ffff047224 */ /* 0x002fca00078e004b */
[----:B------:R1:W-:Y:S04]  /*121a0*/  STL [R1+0x114], R4 ;  /* 0x0001140401007387 */ /* 0x0003e80000100800 */
[----:B--2---:R-:W2:Y:S04]  /*121b0*/  LDL.LU.64 R74, [R1+0x188] ;  /* 0x00018800014a7983 */ /* 0x004ea80000300a00 */
[----:B------:R3:W-:Y:S01]  /*121c0*/  STL [R1+0x120], R72 ;  /* 0x0001204801007387 */ /* 0x0007e20000100800 */
[----:B-1----:R-:W-:-:S03]  /*121d0*/  IMAD.MOV.U32 R4, RZ, RZ, R73 ;  /* 0x000000ffff047224 */ /* 0x002fc600078e0049 */
[----:B---3--:R-:W3:Y:S04]  /*121e0*/  LDL.LU.64 R72, [R1+0x140] ;  /* 0x0001400001487983 */ /* 0x008ee80000300a00 */
[----:B------:R1:W-:Y:S04]  /*121f0*/  STL [R1+0x11c], R4 ;  /* 0x00011c0401007387 */ /* 0x0003e80000100800 */
[----:B------:R1:W-:Y:S02]  /*12200*/  STL [R1+0x128], R76 ;  /* 0x0001284c01007387 */ /* 0x0003e40000100800 */
[----:B-1----:R-:W-:-:S02]  /*12210*/  IMAD.MOV.U32 R4, RZ, RZ, R77 ;  /* 0x000000ffff047224 */ /* 0x002fc400078e004d */
[----:B------:R-:W2:Y:S04]  /*12220*/  LDL.LU.64 R76, [R1+0x148] ;  /* 0x00014800014c7983 */ /* 0x000ea80000300a00 */
[----:B------:R4:W-:Y:S02]  /*12230*/  STL [R1+0x124], R4 ;  /* 0x0001240401007387 */ /* 0x0009e40000100800 */
[----:B----4-:R-:W-:Y:S02]  /*12240*/  IMAD.MOV.U32 R4, RZ, RZ, R71 ;  /* 0x000000ffff047224 */ /* 0x010fe400078e0047 */
[----:B------:R1:W-:Y:S04]  /*12250*/  STL [R1+0x130], R70 ;  /* 0x0001304601007387 */ /* 0x0003e80000100800 */
[----:B------:R-:W-:Y:S04]  /*12260*/  STL [R1+0x138], R80 ;  /* 0x0001385001007387 */ /* 0x000fe80000100800 */
[----:B------:R4:W-:Y:S04]  /*12270*/  STL [R1+0x12c], R4 ;  /* 0x00012c0401007387 */ /* 0x0009e80000100800 */
[----:B-1----:R-:W2:Y:S01]  /*12280*/  LDL.LU.64 R70, [R1+0x1a0] ;  /* 0x0001a00001467983 */ /* 0x002ea20000300a00 */
[----:B----4-:R-:W-:-:S03]  /*12290*/  MOV R4, R81 ;  /* 0x0000005100047202 */ /* 0x010fc60000000f00 */
[----:B------:R-:W4:Y:S04]  /*122a0*/  LDL.LU.64 R80, [R1+0x158] ;  /* 0x0001580001507983 */ /* 0x000f280000300a00 */
[----:B------:R1:W-:Y:S04]  /*122b0*/  STL [R1+0x134], R4 ;  /* 0x0001340401007387 */ /* 0x0003e80000100800 */
[----:B---3--:R-:W-:Y:S01]  /*122c0*/  STL [R1+0x140], R72 ;  /* 0x0001404801007387 */ /* 0x008fe20000100800 */
[----:B-1----:R-:W-:-:S03]  /*122d0*/  IMAD.MOV.U32 R4, RZ, RZ, R73 ;  /* 0x000000ffff047224 */ /* 0x002fc600078e0049 */
[----:B------:R-:W3:Y:S04]  /*122e0*/  LDL.LU.64 R62, [R1+0x160] ;  /* 0x00016000013e7983 */ /* 0x000ee80000300a00 */
[----:B------:R1:W-:Y:S04]  /*122f0*/  STL [R1+0x13c], R4 ;  /* 0x00013c0401007387 */ /* 0x0003e80000100800 */
[----:B--2---:R2:W-:Y:S01]  /*12300*/  STL [R1+0x148], R76 ;  /* 0x0001484c01007387 */ /* 0x0045e20000100800 */
[----:B-1----:R-:W-:-:S03]  /*12310*/  IMAD.MOV.U32 R4, RZ, RZ, R77 ;  /* 0x000000ffff047224 */ /* 0x002fc600078e004d */
[----:B------:R-:W3:Y:S04]  /*12320*/  LDL.LU.64 R72, [R1+0x168] ;  /* 0x0001680001487983 */ /* 0x000ee80000300a00 */
[----:B------:R1:W-:Y:S04]  /*12330*/  STL [R1+0x144], R4 ;  /* 0x0001440401007387 */ /* 0x0003e80000100800 */
[----:B------:R2:W-:Y:S04]  /*12340*/  STL [R1+0x150], R66 ;  /* 0x0001504201007387 */ /* 0x0005e80000100800 */
[----:B--2---:R-:W2:Y:S01]  /*12350*/  LDL.LU.64 R76, [R1+0x170] ;  /* 0x00017000014c7983 */ /* 0x004ea20000300a00 */
[----:B-1----:R-:W-:-:S03]  /*12360*/  IMAD.MOV.U32 R4, RZ, RZ, R67 ;  /* 0x000000ffff047224 */ /* 0x002fc600078e0043 */
[----:B----4-:R-:W-:Y:S04]  /*12370*/  STL [R1+0x158], R80 ;  /* 0x0001585001007387 */ /* 0x010fe80000100800 */
[----:B------:R1:W-:Y:S04]  /*12380*/  STL [R1+0x14c], R4 ;  /* 0x00014c0401007387 */ /* 0x0003e80000100800 */
[----:B------:R-:W4:Y:S01]  /*12390*/  LDL.LU.64 R66, [R1+0x178] ;  /* 0x0001780001427983 */ /* 0x000f220000300a00 */
[----:B-1----:R-:W-:-:S03]  /*123a0*/  IMAD.MOV.U32 R4, RZ, RZ, R81 ;  /* 0x000000ffff047224 */ /* 0x002fc600078e0051 */
[----:B---3--:R-:W-:Y:S04]  /*123b0*/  STL [R1+0x160], R62 ;  /* 0x0001603e01007387 */ /* 0x008fe80000100800 */
[----:B------:R1:W-:Y:S04]  /*123c0*/  STL [R1+0x154], R4 ;  /* 0x0001540401007387 */ /* 0x0003e80000100800 */
[----:B------:R-:W3:Y:S01]  /*123d0*/  LDL.LU.64 R80, [R1+0x180] ;  /* 0x0001800001507983 */ /* 0x000ee20000300a00 */
[----:B-1----:R-:W-:-:S03]  /*123e0*/  IMAD.MOV.U32 R4, RZ, RZ, R63 ;  /* 0x000000ffff047224 */ /* 0x002fc600078e003f */
[----:B------:R-:W-:Y:S04]  /*123f0*/  STL [R1+0x168], R72 ;  /* 0x0001684801007387 */ /* 0x000fe80000100800 */
[----:B------:R1:W-:Y:S02]  /*12400*/  STL [R1+0x15c], R4 ;  /* 0x00015c0401007387 */ /* 0x0003e40000100800 */
[----:B-1----:R-:W-:-:S05]  /*12410*/  IMAD.MOV.U32 R4, RZ, RZ, R73 ;  /* 0x000000ffff047224 */ /* 0x002fca00078e0049 */
[----:B------:R1:W-:Y:S04]  /*12420*/  STL [R1+0x164], R4 ;  /* 0x0001640401007387 */ /* 0x0003e80000100800 */
[----:B--2---:R2:W-:Y:S04]  /*12430*/  STL [R1+0x170], R76 ;  /* 0x0001704c01007387 */ /* 0x0045e80000100800 */
[----:B------:R-:W3:Y:S01]  /*12440*/  LDL.LU.64 R72, [R1+0x190] ;  /* 0x0001900001487983 */ /* 0x000ee20000300a00 */
[----:B-1----:R-:W-:-:S03]  /*12450*/  IMAD.MOV.U32 R4, RZ, RZ, R77 ;  /* 0x000000ffff047224 */ /* 0x002fc600078e004d */
[----:B----4-:R-:W-:Y:S04]  /*12460*/  STL [R1+0x178], R66 ;  /* 0x0001784201007387 */ /* 0x010fe80000100800 */
[----:B------:R1:W-:Y:S04]  /*12470*/  STL [R1+0x16c], R4 ;  /* 0x00016c0401007387 */ /* 0x0003e80000100800 */
[----:B--2---:R-:W2:Y:S01]  /*12480*/  LDL.LU.64 R76, [R1+0x198] ;  /* 0x00019800014c7983 */ /* 0x004ea20000300a00 */
[----:B-1----:R-:W-:-:S03]  /*12490*/  IMAD.MOV.U32 R4, RZ, RZ, R67 ;  /* 0x000000ffff047224 */ /* 0x002fc600078e0043 */
[----:B---3--:R-:W-:Y:S04]  /*124a0*/  STL [R1+0x180], R80 ;  /* 0x0001805001007387 */ /* 0x008fe80000100800 */
[----:B------:R1:W-:Y:S02]  /*124b0*/  STL [R1+0x174], R4 ;  /* 0x0001740401007387 */ /* 0x0003e40000100800 */
[----:B-1----:R-:W-:Y:S02]  /*124c0*/  IMAD.MOV.U32 R4, RZ, RZ, R81 ;  /* 0x000000ffff047224 */ /* 0x002fe400078e0051 */
[----:B------:R-:W3:Y:S04]  /*124d0*/  LDL.LU.64 R80, [R1+0x1f8] ;  /* 0x0001f80001507983 */ /* 0x000ee80000300a00 */
[----:B------:R1:W-:Y:S04]  /*124e0*/  STL [R1+0x17c], R4 ;  /* 0x00017c0401007387 */ /* 0x0003e80000100800 */
[----:B------:R4:W-:Y:S01]  /*124f0*/  STL [R1+0x188], R74 ;  /* 0x0001884a01007387 */ /* 0x0009e20000100800 */
[----:B-1----:R-:W-:-:S03]  /*12500*/  IMAD.MOV.U32 R4, RZ, RZ, R75 ;  /* 0x000000ffff047224 */ /* 0x002fc600078e004b */
[----:B------:R-:W-:Y:S04]  /*12510*/  STL [R1+0x190], R72 ;  /* 0x0001904801007387 */ /* 0x000fe80000100800 */
[----:B------:R1:W-:Y:S04]  /*12520*/  STL [R1+0x184], R4 ;  /* 0x0001840401007387 */ /* 0x0003e80000100800 */
[----:B----4-:R-:W4:Y:S01]  /*12530*/  LDL.LU.64 R74, [R1+0x1a8] ;  /* 0x0001a800014a7983 */ /* 0x010f220000300a00 */
[----:B-1----:R-:W-:-:S03]  /*12540*/  IMAD.MOV.U32 R4, RZ, RZ, R73 ;  /* 0x000000ffff047224 */ /* 0x002fc600078e0049 */
[----:B--2---:R-:W-:Y:S04]  /*12550*/  STL [R1+0x198], R76 ;  /* 0x0001984c01007387 */ /* 0x004fe80000100800 */
[----:B------:R1:W-:Y:S04]  /*12560*/  STL [R1+0x18c], R4 ;  /* 0x00018c0401007387 */ /* 0x0003e80000100800 */
[----:B------:R-:W2:Y:S01]  /*12570*/  LDL.LU.64 R66, [R1+0x1b0] ;  /* 0x0001b00001427983 */ /* 0x000ea20000300a00 */
[----:B-1----:R-:W-:-:S03]  /*12580*/  MOV R4, R77 ;  /* 0x0000004d00047202 */ /* 0x002fc60000000f00 */
[----:B------:R-:W3:Y:S04]  /*12590*/  LDL.LU.64 R76, [R1+0x1b8] ;  /* 0x0001b800014c7983 */ /* 0x000ee80000300a00 */
[----:B------:R-:W3:Y:S04]  /*125a0*/  LDL.LU.64 R72, [R1+0x208] ;  /* 0x0002080001487983 */ /* 0x000ee80000300a00 */
[----:B------:R1:W-:Y:S04]  /*125b0*/  STL [R1+0x194], R4 ;  /* 0x0001940401007387 */ /* 0x0003e80000100800 */
[----:B------:R1:W-:Y:S02]  /*125c0*/  STL [R1+0x1a0], R70 ;  /* 0x0001a04601007387 */ /* 0x0003e40000100800 */
[----:B-1----:R-:W-:-:S02]  /*125d0*/  IMAD.MOV.U32 R4, RZ, RZ, R71 ;  /* 0x000000ffff047224 */ /* 0x002fc400078e0047 */
[----:B------:R-:W3:Y:S04]  /*125e0*/  LDL.LU.64 R70, [R1+0x1c0] ;  /* 0x0001c00001467983 */ /* 0x000ee80000300a00 */
[----:B------:R1:W-:Y:S04]  /*125f0*/  STL [R1+0x19c], R4 ;  /* 0x00019c0401007387 */ /* 0x0003e80000100800 */
[----:B----4-:R4:W-:Y:S01]  /*12600*/  STL [R1+0x1a8], R74 ;  /* 0x0001a84a01007387 */ /* 0x0109e20000100800 */
[----:B-1----:R-:W-:-:S03]  /*12610*/  IMAD.MOV.U32 R4, RZ, RZ, R75 ;  /* 0x000000ffff047224 */ /* 0x002fc600078e004b */
[----:B----4-:R-:W4:Y:S04]  /*12620*/  LDL.LU.64 R74, [R1+0x1c8] ;  /* 0x0001c800014a7983 */ /* 0x010f280000300a00 */
[----:B------:R2:W-:Y:S02]  /*12630*/  STL [R1+0x1a4], R4 ;  /* 0x0001a40401007387 */ /* 0x0005e40000100800 */
[----:B--2---:R-:W-:Y:S02]  /*12640*/  IMAD.MOV.U32 R4, RZ, RZ, R67 ;  /* 0x000000ffff047224 */ /* 0x004fe400078e0043 */
[----:B------:R-:W-:Y:S04]  /*12650*/  STL [R1+0x1b0], R66 ;  /* 0x0001b04201007387 */ /* 0x000fe80000100800 */
[----:B---3--:R-:W-:Y:S04]  /*12660*/  STL [R1+0x1b8], R76 ;  /* 0x0001b84c01007387 */ /* 0x008fe80000100800 */
[----:B------:R1:W-:Y:S04]  /*12670*/  STL [R1+0x1ac], R4 ;  /* 0x0001ac0401007387 */ /* 0x0003e80000100800 */
[----:B------:R-:W2:Y:S01]  /*12680*/  LDL.LU.64 R62, [R1+0x1d0] ;  /* 0x0001d000013e7983 */ /* 0x000ea20000300a00 */
[----:B-1----:R-:W-:-:S02]  /*12690*/  IMAD.MOV.U32 R4, RZ, RZ, R77 ;  /* 0x000000ffff047224 */ /* 0x002fc400078e004d */
[----:B------:R-:W-:Y:S02]  /*126a0*/  IMAD.MOV.U32 R76, RZ, RZ, R78 ;  /* 0x000000ffff4c7224 */ /* 0x000fe400078e004e */
[----:B------:R-:W-:Y:S01]  /*126b0*/  IMAD.MOV.U32 R77, RZ, RZ, R79 ;  /* 0x000000ffff4d7224 */ /* 0x000fe200078e004f */
[----:B------:R1:W-:Y:S01]  /*126c0*/  STL [R1+0x1b4], R4 ;  /* 0x0001b40401007387 */ /* 0x0003e20000100800 */
[----:B------:R-:W-:Y:S02]  /*126d0*/  IMAD.MOV.U32 R78, RZ, RZ, R84 ;  /* 0x000000ffff4e7224 */ /* 0x000fe400078e0054 */
[----:B------:R-:W-:Y:S02]  /*126e0*/  IMAD.MOV.U32 R79, RZ, RZ, R85 ;  /* 0x000000ffff4f7224 */ /* 0x000fe400078e0055 */
[----:B------:R-:W-:Y:S02]  /*126f0*/  IMAD.MOV.U32 R84, RZ, RZ, R124 ;  /* 0x000000ffff547224 */ /* 0x000fe400078e007c */
[----:B------:R-:W-:-:S02]  /*12700*/  IMAD.MOV.U32 R85, RZ, RZ, R125 ;  /* 0x000000ffff557224 */ /* 0x000fc400078e007d */
[----:B------:R-:W3:Y:S01]  /*12710*/  LDL.LU.64 R124, [R1+0x1d8] ;  /* 0x0001d800017c7983 */ /* 0x000ee20000300a00 */
[----:B-1----:R-:W-:-:S03]  /*12720*/  IMAD.MOV.U32 R4, RZ, RZ, R71 ;  /* 0x000000ffff047224 */ /* 0x002fc600078e0047 */
[----:B------:R1:W-:Y:S04]  /*12730*/  STL [R1+0x1c0], R70 ;  /* 0x0001c04601007387 */ /* 0x0003e80000100800 */
[----:B------:R-:W3:Y:S04]  /*12740*/  LDL.LU.64 R66, [R1+0x1e0] ;  /* 0x0001e00001427983 */ /* 0x000ee80000300a00 */
[----:B------:R1:W-:Y:S04]  /*12750*/  STL [R1+0x1bc], R4 ;  /* 0x0001bc0401007387 */ /* 0x0003e80000100800 */
[----:B----4-:R4:W-:Y:S04]  /*12760*/  STL [R1+0x1c8], R74 ;  /* 0x0001c84a01007387 */ /* 0x0109e80000100800 */
[----:B-1----:R-:W3:Y:S01]  /*12770*/  LDL.LU.64 R70, [R1+0x1e8] ;  /* 0x0001e80001467983 */ /* 0x002ee20000300a00 */
[----:B------:R-:W-:-:S03]  /*12780*/  MOV R4, R75 ;  /* 0x0000004b00047202 */ /* 0x000fc60000000f00 */
[----:B----4-:R-:W4:Y:S04]  /*12790*/  LDL.LU.64 R74, [R1+0x1f0] ;  /* 0x0001f000014a7983 */ /* 0x010f280000300a00 */
[----:B------:R2:W-:Y:S02]  /*127a0*/  STL [R1+0x1c4], R4 ;  /* 0x0001c40401007387 */ /* 0x0005e40000100800 */
[----:B--2---:R-:W-:Y:S02]  /*127b0*/  IMAD.MOV.U32 R4, RZ, RZ, R63 ;  /* 0x000000ffff047224 */ /* 0x004fe400078e003f */
[----:B------:R-:W-:Y:S04]  /*127c0*/  STL [R1+0x1d0], R62 ;  /* 0x0001d03e01007387 */ /* 0x000fe80000100800 */
[----:B------:R1:W-:Y:S04]  /*127d0*/  STL [R1+0x1cc], R4 ;  /* 0x0001cc0401007387 */ /* 0x0003e80000100800 */
[----:B---3--:R2:W-:Y:S01]  /*127e0*/  STL [R1+0x1d8], R124 ;  /* 0x0001d87c01007387 */ /* 0x0085e20000100800 */
[----:B-1----:R-:W-:-:S03]  /*127f0*/  IMAD.MOV.U32 R4, RZ, RZ, R125 ;  /* 0x000000ffff047224 */ /* 0x002fc600078e007d */
[----:B--2---:R-:W2:Y:S04]  /*12800*/  LDL.LU.64 R124, [R1+0x200] ;  /* 0x00020000017c7983 */ /* 0x004ea80000300a00 */
[----:B------:R1:W-:Y:S04]  /*12810*/  STL [R1+0x1d4], R4 ;  /* 0x0001d40401007387 */ /* 0x0003e80000100800 */
[----:B------:R-:W-:Y:S01]  /*12820*/  STL [R1+0x1e0], R66 ;  /* 0x0001e04201007387 */ /* 0x000fe20000100800 */
[----:B-1----:R-:W-:-:S03]  /*12830*/  IMAD.MOV.U32 R4, RZ, RZ, R67 ;  /* 0x000000ffff047224 */ /* 0x002fc600078e0043 */
[----:B------:R-:W-:Y:S04]  /*12840*/  STL [R1+0x1e8], R70 ;  /* 0x0001e84601007387 */ /* 0x000fe80000100800 */
[----:B------:R1:W-:Y:S04]  /*12850*/  STL [R1+0x1dc], R4 ;  /* 0x0001dc0401007387 */ /* 0x0003e80000100800 */
[----:B----4-:R-:W-:Y:S01]  /*12860*/  STL [R1+0x1f0], R74 ;  /* 0x0001f04a01007387 */ /* 0x010fe20000100800 */
[----:B-1----:R-:W-:-:S05]  /*12870*/  IMAD.MOV.U32 R4, RZ, RZ, R71 ;  /* 0x000000ffff047224 */ /* 0x002fca00078e0047 */
[----:B------:R1:W-:Y:S04]  /*12880*/  STL [R1+0x1e4], R4 ;  /* 0x0001e40401007387 */ /* 0x0003e80000100800 */
[----:B------:R-:W-:Y:S01]  /*12890*/  STL [R1+0x1f8], R80 ;  /* 0x0001f85001007387 */ /* 0x000fe20000100800 */
[----:B-1----:R-:W-:-:S05]  /*128a0*/  IMAD.MOV.U32 R4, RZ, RZ, R75 ;  /* 0x000000ffff047224 */ /* 0x002fca00078e004b */
[----:B------:R1:W-:Y:S04]  /*128b0*/  STL [R1+0x1ec], R4 ;  /* 0x0001ec0401007387 */ /* 0x0003e80000100800 */
[----:B------:R-:W3:Y:S01]  /*128c0*/  LDL.LU.64 R74, [R1+0x210] ;  /* 0x00021000014a7983 */ /* 0x000ee20000300a00 */
[----:B-1----:R-:W-:Y:S01]  /*128d0*/  MOV R4, R81 ;  /* 0x0000005100047202 */ /* 0x002fe20000000f00 */
[----:B------:R-:W-:Y:S02]  /*128e0*/  IMAD.MOV.U32 R66, RZ, RZ, R76 ;  /* 0x000000ffff427224 */ /* 0x000fe400078e004c */
[----:B------:R-:W-:Y:S02]  /*128f0*/  IMAD.MOV.U32 R67, RZ, RZ, R77 ;  /* 0x000000ffff437224 */ /* 0x000fe400078e004d */
[----:B------:R1:W-:Y:S01]  /*12900*/  STL [R1+0x1f4], R4 ;  /* 0x0001f40401007387 */ /* 0x0003e20000100800 */
[----:B------:R-:W-:-:S02]  /*12910*/  IMAD.MOV.U32 R70, RZ, RZ, R78 ;  /* 0x000000ffff467224 */ /* 0x000fc400078e004e */
[----:B------:R-:W-:Y:S02]  /*12920*/  IMAD.MOV.U32 R71, RZ, RZ, R79 ;  /* 0x000000ffff477224 */ /* 0x000fe400078e004f */
[----:B------:R-:W-:Y:S02]  /*12930*/  IMAD.MOV.U32 R50, RZ, RZ, R84 ;  /* 0x000000ffff327224 */ /* 0x000fe400078e0054 */
[----:B------:R-:W-:Y:S01]  /*12940*/  IMAD.MOV.U32 R51, RZ, RZ, R85 ;  /* 0x000000ffff337224 */ /* 0x000fe200078e0055 */
[----:B--2---:R2:W-:Y:S04]  /*12950*/  STL [R1+0x200], R124 ;  /* 0x0002007c01007387 */ /* 0x0045e80000100800 */
[----:B------:R-:W4:Y:S01]  /*12960*/  LDL.LU.64 R76, [R1+0x218] ;  /* 0x00021800014c7983 */ /* 0x000f220000300a00 */
[----:B-1----:R-:W-:-:S03]  /*12970*/  IMAD.MOV.U32 R4, RZ, RZ, R125 ;  /* 0x000000ffff047224 */ /* 0x002fc600078e007d */
[----:B------:R-:W4:Y:S04]  /*12980*/  LDL.LU.64 R78, [R1+0x220] ;  /* 0x00022000014e7983 */ /* 0x000f280000300a00 */
[----:B------:R1:W-:Y:S04]  /*12990*/  STL [R1+0x1fc], R4 ;  /* 0x0001fc0401007387 */ /* 0x0003e80000100800 */
[----:B------:R-:W-:Y:S04]  /*129a0*/  STL [R1+0x208], R72 ;  /* 0x0002084801007387 */ /* 0x000fe80000100800 */
[----:B------:R-:W4:Y:S04]  /*129b0*/  LDL.LU.64 R84, [R1+0x228] ;  /* 0x0002280001547983 */ /* 0x000f280000300a00 */
[----:B------:R-:W4:Y:S04]  /*129c0*/  LDL.LU.64 R80, [R1+0x230] ;  /* 0x0002300001507983 */ /* 0x000f280000300a00 */
[----:B--2---:R-:W2:Y:S01]  /*129d0*/  LDL.LU.64 R124, [R1+0x238] ;  /* 0x00023800017c7983 */ /* 0x004ea20000300a00 */
[----:B-1----:R-:W-:-:S03]  /*129e0*/  IMAD.MOV.U32 R4, RZ, RZ, R73 ;  /* 0x000000ffff047224 */ /* 0x002fc600078e0049 */
[----:B------:R-:W2:Y:S04]  /*129f0*/  LDL.LU.64 R58, [R1+0x240] ;  /* 0x00024000013a7983 */ /* 0x000ea80000300a00 */
[----:B---3--:R-:W-:Y:S04]  /*12a00*/  STL [R1+0x210], R74 ;  /* 0x0002104a01007387 */ /* 0x008fe80000100800 */
[----:B------:R1:W-:Y:S02]  /*12a10*/  STL [R1+0x204], R4 ;  /* 0x0002040401007387 */ /* 0x0003e40000100800 */
[----:B-1----:R-:W-:Y:S01]  /*12a20*/  IMAD.MOV.U32 R4, RZ, RZ, R75 ;  /* 0x000000ffff047224 */ /* 0x002fe200078e004b */
        /* <DEDUP_REMOVED lines=13> */
[----:B------:R-:W-:Y:S01]  /*12b00*/  IMAD.MOV.U32 R55, RZ, RZ, R71 ;  /* 0x000000ffff377224 */ /* 0x000fe200078e0047 */
[----:B----4-:R-:W-:Y:S04]  /*12b10*/  STL [R1+0x218], R76 ;  /* 0x0002184c01007387 */ /* 0x010fe80000100800 */
[----:B------:R1:W-:Y:S04]  /*12b20*/  STL [R1+0x20c], R4 ;  /* 0x00020c0401007387 */ /* 0x0003e80000100800 */
[----:B------:R-:W-:Y:S01]  /*12b30*/  STL [R1+0x220], R78 ;  /* 0x0002204e01007387 */ /* 0x000fe20000100800 */
[----:B-1----:R-:W-:-:S05]  /*12b40*/  IMAD.MOV.U32 R4, RZ, RZ, R77 ;  /* 0x000000ffff047224 */ /* 0x002fca00078e004d */
[----:B------:R1:W-:Y:S04]  /*12b50*/  STL [R1+0x214], R4 ;  /* 0x0002140401007387 */ /* 0x0003e80000100800 */
[----:B------:R-:W-:Y:S01]  /*12b60*/  STL [R1+0x228], R84 ;  /* 0x0002285401007387 */ /* 0x000fe20000100800 */
[----:B-1----:R-:W-:-:S05]  /*12b70*/  IMAD.MOV.U32 R4, RZ, RZ, R79 ;  /* 0x000000ffff047224 */ /* 0x002fca00078e004f */
[----:B------:R1:W-:Y:S04]  /*12b80*/  STL [R1+0x21c], R4 ;  /* 0x00021c0401007387 */ /* 0x0003e80000100800 */
[----:B------:R-:W-:Y:S01]  /*12b90*/  STL [R1+0x230], R80 ;  /* 0x0002305001007387 */ /* 0x000fe20000100800 */
[----:B-1----:R-:W-:-:S05]  /*12ba0*/  IMAD.MOV.U32 R4, RZ, RZ, R85 ;  /* 0x000000ffff047224 */ /* 0x002fca00078e0055 */
[----:B------:R1:W-:Y:S02]  /*12bb0*/  STL [R1+0x224], R4 ;  /* 0x0002240401007387 */ /* 0x0003e40000100800 */
[----:B-1----:R-:W-:-:S05]  /*12bc0*/  IMAD.MOV.U32 R4, RZ, RZ, R81 ;  /* 0x000000ffff047224 */ /* 0x002fca00078e0051 */
[----:B------:R1:W-:Y:S01]  /*12bd0*/  STL [R1+0x22c], R4 ;  /* 0x00022c0401007387 */ /* 0x0003e20000100800 */
[----:B------:R-:W-:-:S03]  /*12be0*/  IMAD.MOV.U32 R76, RZ, RZ, R100 ;  /* 0x000000ffff4c7224 */ /* 0x000fc600078e0064 */
[----:B--2---:R2:W-:Y:S01]  /*12bf0*/  STL [R1+0x238], R124 ;  /* 0x0002387c01007387 */ /* 0x0045e20000100800 */
[----:B-1----:R-:W-:Y:S02]  /*12c00*/  IMAD.MOV.U32 R4, RZ, RZ, R125 ;  /* 0x000000ffff047224 */ /* 0x002fe400078e007d */
[----:B------:R-:W-:-:S03]  /*12c10*/  IMAD.MOV.U32 R77, RZ, RZ, R101 ;  /* 0x000000ffff4d7224 */ /* 0x000fc600078e0065 */
[----:B------:R1:W-:Y:S01]  /*12c20*/  STL [R1+0x234], R4 ;  /* 0x0002340401007387 */ /* 0x0003e20000100800 */
[----:B------:R-:W-:Y:S02]  /*12c30*/  IMAD.MOV.U32 R100, RZ, RZ, R88 ;  /* 0x000000ffff647224 */ /* 0x000fe400078e0058 */
[----:B------:R-:W-:Y:S01]  /*12c40*/  IMAD.MOV.U32 R101, RZ, RZ, R89 ;  /* 0x000000ffff657224 */ /* 0x000fe200078e0059 */
[----:B------:R-:W3:Y:S01]  /*12c50*/  LDL.LU.64 R92, [R1+0x3a8] ;  /* 0x0003a800015c7983 */ /* 0x000ee20000300a00 */
[----:B------:R-:W-:Y:S02]  /*12c60*/  IMAD.MOV.U32 R88, RZ, RZ, R108 ;  /* 0x000000ffff587224 */ /* 0x000fe400078e006c */
[----:B------:R-:W-:Y:S01]  /*12c70*/  IMAD.MOV.U32 R89, RZ, RZ, R109 ;  /* 0x000000ffff597224 */ /* 0x000fe200078e006d */
[----:B--2---:R-:W2:Y:S01]  /*12c80*/  LDL.LU.64 R124, [R1+0x3f0] ;  /* 0x0003f000017c7983 */ /* 0x004ea20000300a00 */
[----:B------:R-:W-:Y:S02]  /*12c90*/  IMAD.MOV.U32 R78, RZ, RZ, R96 ;  /* 0x000000ffff4e7224 */ /* 0x000fe400078e0060 */
[----:B------:R-:W-:Y:S01]  /*12ca0*/  IMAD.MOV.U32 R79, RZ, RZ, R97 ;  /* 0x000000ffff4f7224 */ /* 0x000fe200078e0061 */
[----:B------:R-:W4:Y:S01]  /*12cb0*/  LDL.LU.64 R90, [R1+0x4a8] ;  /* 0x0004a800015a7983 */ /* 0x000f220000300a00 */
[----:B------:R-:W-:-:S02]  /*12cc0*/  IMAD.MOV.U32 R96, RZ, RZ, R98 ;  /* 0x000000ffff607224 */ /* 0x000fc400078e0062 */
[----:B------:R-:W-:Y:S01]  /*12cd0*/  IMAD.MOV.U32 R97, RZ, RZ, R99 ;  /* 0x000000ffff617224 */ /* 0x000fe200078e0063 */
[----:B------:R-:W2:Y:S01]  /*12ce0*/  LDL.LU.64 R116, [R1+0x458] ;  /* 0x0004580001747983 */ /* 0x000ea20000300a00 */
[----:B------:R-:W-:Y:S01]  /*12cf0*/  IMAD.MOV.U32 R108, RZ, RZ, R156 ;  /* 0x000000ffff6c7224 */ /* 0x000fe200078e009c */
[----:B------:R-:W-:Y:S01]  /*12d00*/  MOV R99, R107 ;  /* 0x0000006b00637202 */ /* 0x000fe20000000f00 */
[----:B------:R-:W-:Y:S02]  /*12d10*/  IMAD.MOV.U32 R109, RZ, RZ, R157 ;  /* 0x000000ffff6d7224 */ /* 0x000fe400078e009d */
[----:B------:R-:W-:Y:S01]  /*12d20*/  IMAD.MOV.U32 R98, RZ, RZ, R106 ;  /* 0x000000ffff627224 */ /* 0x000fe200078e006a */
[----:B------:R-:W2:Y:S04]  /*12d30*/  LDL.LU.64 R156, [R1+0x398] ;  /* 0x00039800019c7983 */ /* 0x000ea80000300a00 */
[----:B------:R-:W2:Y:S04]  /*12d40*/  LDL.LU.64 R106, [R1+0x318] ;  /* 0x00031800016a7983 */ /* 0x000ea80000300a00 */
[----:B------:R-:W2:Y:S04]  /*12d50*/  LDL.LU.64 R104, [R1+0x3d8] ;  /* 0x0003d80001687983 */ /* 0x000ea80000300a00 */
[----:B------:R-:W2:Y:S04]  /*12d60*/  LDL.LU.64 R84, [R1+0x2e8] ;  /* 0x0002e80001547983 */ /* 0x000ea80000300a00 */
[----:B------:R-:W2:Y:S04]  /*12d70*/  LDL.LU.64 R80, [R1+0x350] ;  /* 0x0003500001507983 */ /* 0x000ea80000300a00 */
[----:B------:R-:W2:Y:S01]  /*12d80*/  LDL.LU.64 R70, [R1+0x260] ;  /* 0x0002600001467983 */ /* 0x000ea20000300a00 */
[----:B-1----:R-:W-:-:S03]  /*12d90*/  IMAD.MOV.U32 R4, RZ, RZ, R59 ;  /* 0x000000ffff047224 */ /* 0x002fc600078e003b */
[----:B------:R1:W-:Y:S04]  /*12da0*/  STL [R1+0x240], R58 ;  /* 0x0002403a01007387 */ /* 0x0003e80000100800 */
[----:B------:R1:W-:Y:S04]  /*12db0*/  STL [R1+0x23c], R4 ;  /* 0x00023c0401007387 */ /* 0x0003e80000100800 */
[----:B------:R-:W-:Y:S04]  /*12dc0*/  STL [R1+0x248], R46 ;  /* 0x0002482e01007387 */ /* 0x000fe80000100800 */
[----:B-1----:R-:W3:Y:S01]  /*12dd0*/  LDL.LU.64 R58, [R1+0x2a8] ;  /* 0x0002a800013a7983 */ /* 0x002ee20000300a00 */
[----:B------:R-:W-:-:S05]  /*12de0*/  IMAD.MOV.U32 R4, RZ, RZ, R47 ;  /* 0x000000ffff047224 */ /* 0x000fca00078e002f */
[----:B------:R2:W-:Y:S02]  /*12df0*/  STL [R1+0x244], R4 ;  /* 0x0002440401007387 */ /* 0x0005e40000100800 */
[----:B--2---:R-:W-:Y:S02]  /*12e00*/  IMAD.MOV.U32 R4, RZ, RZ, R71 ;  /* 0x000000ffff047224 */ /* 0x004fe400078e0047 */
[----:B------:R1:W-:Y:S04]  /*12e10*/  STL [R1+0x250], R70 ;  /* 0x0002504601007387 */ /* 0x0003e80000100800 */
[----:B------:R2:W-:Y:S04]  /*12e20*/  STL [R1+0x24c], R4 ;  /* 0x00024c0401007387 */ /* 0x0005e80000100800 */
[----:B------:R-:W-:Y:S04]  /*12e30*/  STL [R1+0x258], R50 ;  /* 0x0002583201007387 */ /* 0x000fe80000100800 */
[----:B-1----:R-:W4:Y:S01]  /*12e40*/  LDL.LU.64 R70, [R1+0x270] ;  /* 0x0002700001467983 */ /* 0x002f220000300a00 */
[----:B--2---:R-:W-:-:S05]  /*12e50*/  IMAD.MOV.U32 R4, RZ, RZ, R51 ;  /* 0x000000ffff047224 */ /* 0x004fca00078e0033 */
[----:B------:R1:W-:Y:S04]  /*12e60*/  STL [R1+0x254], R4 ;  /* 0x0002540401007387 */ /* 0x0003e80000100800 */
[----:B---3--:R2:W-:Y:S01]  /*12e70*/  STL [R1+0x260], R58 ;  /* 0x0002603a01007387 */ /* 0x0085e20000100800 */
[----:B-1----:R-:W-:-:S03]  /*12e80*/  IMAD.MOV.U32 R4, RZ, RZ, R59 ;  /* 0x000000ffff047224 */ /* 0x002fc600078e003b */
[----:B------:R-:W-:Y:S04]  /*12e90*/  STL [R1+0x268], R54 ;  /* 0x0002683601007387 */ /* 0x000fe80000100800 */
[----:B------:R1:W-:Y:S04]  /*12ea0*/  STL [R1+0x25c], R4 ;  /* 0x00025c0401007387 */ /* 0x0003e80000100800 */
[----:B--2---:R-:W2:Y:S01]  /*12eb0*/  LDL.LU.64 R58, [R1+0x2f0] ;  /* 0x0002f000013a7983 */ /* 0x004ea20000300a00 */
[----:B-1----:R-:W-:-:S05]  /*12ec0*/  IMAD.MOV.U32 R4, RZ, RZ, R55 ;  /* 0x000000ffff047224 */ /* 0x002fca00078e0037 */
[----:B------:R4:W-:Y:S02]  /*12ed0*/  STL [R1+0x264], R4 ;  /* 0x0002640401007387 */ /* 0x0009e40000100800 */
[----:B----4-:R-:W-:Y:S02]  /*12ee0*/  IMAD.MOV.U32 R4, RZ, RZ, R71 ;  /* 0x000000ffff047224 */ /* 0x010fe400078e0047 */
[----:B------:R-:W-:Y:S04]  /*12ef0*/  STL [R1+0x270], R70 ;  /* 0x0002704601007387 */ /* 0x000fe80000100800 */
[----:B------:R-:W-:Y:S04]  /*12f00*/  STL [R1+0x278], R72 ;  /* 0x0002784801007387 */ /* 0x000fe80000100800 */
[----:B------:R1:W-:Y:S02]  /*12f10*/  STL [R1+0x26c], R4 ;  /* 0x00026c0401007387 */ /* 0x0003e40000100800 */
[----:B-1----:R-:W-:-:S05]  /*12f20*/  IMAD.MOV.U32 R4, RZ, RZ, R73 ;  /* 0x000000ffff047224 */ /* 0x002fca00078e0049 */
[----:B------:R2:W-:Y:S04]  /*12f30*/  STL [R1+0x274], R4 ;  /* 0x0002740401007387 */ /* 0x0005e80000100800 */
[----:B------:R-:W3:Y:S01]  /*12f40*/  LDL.LU.64 R70, [R1+0x290] ;  /* 0x0002900001467983 */ /* 0x000ee20000300a00 */
[----:B------:R-:W-:Y:S02]  /*12f50*/  IMAD.MOV.U32 R72, RZ, RZ, R74 ;  /* 0x000000ffff487224 */ /* 0x000fe400078e004a */
[----:B------:R-:W-:Y:S02]  /*12f60*/  IMAD.MOV.U32 R73, RZ, RZ, R75 ;  /* 0x000000ffff497224 */ /* 0x000fe400078e004b */
[----:B------:R-:W4:Y:S01]  /*12f70*/  LDL.LU.64 R74, [R1+0x308] ;  /* 0x00030800014a7983 */ /* 0x000f220000300a00 */
[----:B--2---:R-:W-:-:S03]  /*12f80*/  IMAD.MOV.U32 R4, RZ, RZ, R59 ;  /* 0x000000ffff047224 */ /* 0x004fc600078e003b */
[----:B------:R-:W-:Y:S04]  /*12f90*/  STL [R1+0x280], R58 ;  /* 0x0002803a01007387 */ /* 0x000fe80000100800 */
[----:B------:R-:W-:Y:S04]  /*12fa0*/  STL [R1+0x288], R66 ;  /* 0x0002884201007387 */ /* 0x000fe80000100800 */
[----:B------:R1:W-:Y:S02]  /*12fb0*/  STL [R1+0x27c], R4 ;  /* 0x00027c0401007387 */ /* 0x0003e40000100800 */
[----:B-1----:R-:W-:-:S05]  /*12fc0*/  MOV R4, R67 ;  /* 0x0000004300047202 */ /* 0x002fca0000000f00 */
[----:B------:R3:W-:Y:S02]  /*12fd0*/  STL [R1+0x284], R4 ;  /* 0x0002840401007387 */ /* 0x0007e40000100800 */
[----:B---3--:R-:W-:Y:S02]  /*12fe0*/  IMAD.MOV.U32 R4, RZ, RZ, R71 ;  /* 0x000000ffff047224 */ /* 0x008fe400078e0047 */
[----:B------:R-:W-:Y:S04]  /*12ff0*/  STL [R1+0x290], R70 ;  /* 0x0002904601007387 */ /* 0x000fe80000100800 */
[----:B------:R1:W-:Y:S04]  /*13000*/  STL [R1+0x28c], R4 ;  /* 0x00028c0401007387 */ /* 0x0003e80000100800 */
[----:B------:R-:W2:Y:S01]  /*13010*/  LDL.LU.64 R66, [R1+0x2b0] ;  /* 0x0002b00001427983 */ /* 0x000ea20000300a00 */
[----:B-1----:R-:W-:-:S03]  /*13020*/  IMAD.MOV.U32 R4, RZ, RZ, R77 ;  /* 0x000000ffff047224 */ /* 0x002fc600078e004d */
[----:B------:R1:W-:Y:S04]  /*13030*/  STL [R1+0x298], R76 ;  /* 0x0002984c01007387 */ /* 0x0003e80000100800 */
[----:B------:R4:W-:Y:S04]  /*13040*/  STL [R1+0x294], R4 ;  /* 0x0002940401007387 */ /* 0x0009e80000100800 */
[----:B-1----:R-:W3:Y:S01]  /*13050*/  LDL.LU.64 R76, [R1+0x3d0] ;  /* 0x0003d000014c7983 */ /* 0x002ee20000300a00 */
[----:B----4-:R-:W-:Y:S02]  /*13060*/  IMAD.MOV.U32 R4, RZ, RZ, R75 ;  /* 0x000000ffff047224 */ /* 0x010fe400078e004b */
[----:B------:R-:W-:Y:S01]  /*13070*/  IMAD.MOV.U32 R70, RZ, RZ, R72 ;  /* 0x000000ffff467224 */ /* 0x000fe200078e0048 */
[----:B------:R1:W-:Y:S01]  /*13080*/  STL [R1+0x2a0], R74 ;  /* 0x0002a04a01007387 */ /* 0x0003e20000100800 */
[----:B------:R-:W-:-:S02]  /*13090*/  IMAD.MOV.U32 R71, RZ, RZ, R73 ;  /* 0x000000ffff477224 */ /* 0x000fc400078e0049 */
[----:B------:R-:W-:Y:S01]  /*130a0*/  IMAD.MOV.U32 R72, RZ, RZ, R84 ;  /* 0x000000ffff487224 */ /* 0x000fe200078e0054 */
[----:B------:R4:W-:Y:S01]  /*130b0*/  STL [R1+0x29c], R4 ;  /* 0x00029c0401007387 */ /* 0x0009e20000100800 */
[----:B------:R-:W-:Y:S02]  /*130c0*/  IMAD.MOV.U32 R73, RZ, RZ, R85 ;  /* 0x000000ffff497224 */ /* 0x000fe400078e0055 */
[----:B------:R-:W-:Y:S02]  /*130d0*/  IMAD.MOV.U32 R84, RZ, RZ, R80 ;  /* 0x000000ffff547224 */ /* 0x000fe400078e0050 */
[----:B------:R-:W-:Y:S02]  /*130e0*/  IMAD.MOV.U32 R85, RZ, RZ, R81 ;  /* 0x000000ffff557224 */ /* 0x000fe400078e0051 */
[----:B------:R-:W-:Y:S01]  /*130f0*/  IMAD.MOV.U32 R80, RZ, RZ, R88 ;  /* 0x000000ffff507224 */ /* 0x000fe200078e0058 */
[----:B-1----:R-:W3:Y:S01]  /*13100*/  LDL.LU.64 R74, [R1+0x420] ;  /* 0x00042000014a7983 */ /* 0x002ee20000300a00 */
[----:B------:R-:W-:-:S03]  /*13110*/  IMAD.MOV.U32 R81, RZ, RZ, R89 ;  /* 0x000000ffff517224 */ /* 0x000fc600078e0059 */
[----:B------:R-:W-:Y:S04]  /*13120*/  STL [R1+0x2a8], R62 ;  /* 0x0002a83e01007387 */ /* 0x000fe80000100800 */
[----:B------:R-:W3:Y:S01]  /*13130*/  LDL.LU.64 R88, [R1+0x2d0] ;  /* 0x0002d00001587983 */ /* 0x000ee20000300a00 */
[----:B----4-:R-:W-:-:S05]  /*13140*/  MOV R4, R63 ;  /* 0x0000003f00047202 */ /* 0x010fca0000000f00 */
[----:B------:R2:W-:Y:S02]  /*13150*/  STL [R1+0x2a4], R4 ;  /* 0x0002a40401007387 */ /* 0x0005e40000100800 */
[----:B--2---:R-:W-:Y:S02]  /*13160*/  IMAD.MOV.U32 R4, RZ, RZ, R67 ;  /* 0x000000ffff047224 */ /* 0x004fe400078e0043 */
[----:B------:R-:W-:Y:S04]  /*13170*/  STL [R1+0x2b0], R66 ;  /* 0x0002b04201007387 */ /* 0x000fe80000100800 */
[----:B------:R-:W-:Y:S04]  /*13180*/  STL [R1+0x2b8], R70 ;  /* 0x0002b84601007387 */ /* 0x000fe80000100800 */
[----:B------:R1:W-:Y:S02]  /*13190*/  STL [R1+0x2ac], R4 ;  /* 0x0002ac0401007387 */ /* 0x0003e40000100800 */
[----:B-1----:R-:W-:-:S05]  /*131a0*/  IMAD.MOV.U32 R4, RZ, RZ, R71 ;  /* 0x000000ffff047224 */ /* 0x002fca00078e0047 */
[----:B------:R1:W-:Y:S04]  /*131b0*/  STL [R1+0x2b4], R4 ;  /* 0x0002b40401007387 */ /* 0x0003e80000100800 */
[----:B---3--:R2:W-:Y:S01]  /*131c0*/  STL [R1+0x2c0], R76 ;  /* 0x0002c04c01007387 */ /* 0x0085e20000100800 */
[----:B-1----:R-:W-:-:S05]  /*131d0*/  IMAD.MOV.U32 R4, RZ, RZ, R77 ;  /* 0x000000ffff047224 */ /* 0x002fca00078e004d */
[----:B------:R1:W-:Y:S01]  /*131e0*/  STL [R1+0x2bc], R4 ;  /* 0x0002bc0401007387 */ /* 0x0003e20000100800 */
[----:B--2---:R-:W-:Y:S02]  /*131f0*/  IMAD.MOV.U32 R76, RZ, RZ, R84 ;  /* 0x000000ffff4c7224 */ /* 0x004fe400078e0054 */
[----:B------:R-:W-:Y:S02]  /*13200*/  IMAD.MOV.U32 R77, RZ, RZ, R85 ;  /* 0x000000ffff4d7224 */ /* 0x000fe400078e0055 */
[----:B------:R-:W2:Y:S01]  /*13210*/  LDL.LU.64 R84, [R1+0x300] ;  /* 0x0003000001547983 */ /* 0x000ea20000300a00 */
[----:B-1----:R-:W-:-:S03]  /*13220*/  IMAD.MOV.U32 R4, RZ, RZ, R73 ;  /* 0x000000ffff047224 */ /* 0x002fc600078e0049 */
[----:B------:R-:W-:Y:S04]  /*13230*/  STL [R1+0x2c8], R72 ;  /* 0x0002c84801007387 */ /* 0x000fe80000100800 */
[----:B------:R1:W-:Y:S04]  /*13240*/  STL [R1+0x2c4], R4 ;  /* 0x0002c40401007387 */ /* 0x0003e80000100800 */
[----:B------:R3:W-:Y:S01]  /*13250*/  STL [R1+0x2d0], R88 ;  /* 0x0002d05801007387 */ /* 0x0007e20000100800 */
[----:B-1----:R-:W-:-:S03]  /*13260*/  IMAD.MOV.U32 R4, RZ, RZ, R89 ;  /* 0x000000ffff047224 */ /* 0x002fc600078e0059 */
[----:B------:R-:W-:Y:S04]  /*13270*/  STL [R1+0x2d8], R78 ;  /* 0x0002d84e01007387 */ /* 0x000fe80000100800 */
[----:B------:R1:W-:Y:S04]  /*13280*/  STL [R1+0x2cc], R4 ;  /* 0x0002cc0401007387 */ /* 0x0003e80000100800 */
[----:B---3--:R-:W3:Y:S01]  /*13290*/  LDL.LU.64 R88, [R1+0x448] ;  /* 0x0004480001587983 */ /* 0x008ee20000300a00 */
[----:B-1----:R-:W-:-:S05]  /*132a0*/  IMAD.MOV.U32 R4, RZ, RZ, R79 ;  /* 0x000000ffff047224 */ /* 0x002fca00078e004f */
[----:B------:R1:W-:Y:S04]  /*132b0*/  STL [R1+0x2d4], R4 ;  /* 0x0002d40401007387 */ /* 0x0003e80000100800 */
[----:B------:R-:W-:Y:S04]  /*132c0*/  STL [R1+0x2e0], R74 ;  /* 0x0002e04a01007387 */ /* 0x000fe80000100800 */
[----:B------:R-:W4:Y:S01]  /*132d0*/  LDL.LU.64 R78, [R1+0x330] ;  /* 0x00033000014e7983 */ /* 0x000f220000300a00 */
[----:B-1----:R-:W-:-:S03]  /*132e0*/  IMAD.MOV.U32 R4, RZ, RZ, R75 ;  /* 0x000000ffff047224 */ /* 0x002fc600078e004b */
[----:B------:R-:W-:Y:S04]  /*132f0*/  STL [R1+0x2e8], R76 ;  /* 0x0002e84c01007387 */ /* 0x000fe80000100800 */
[----:B------:R1:W-:Y:S02]  /*13300*/  STL [R1+0x2dc], R4 ;  /* 0x0002dc0401007387 */ /* 0x0003e40000100800 */
[----:B-1----:R-:W-:-:S05]  /*13310*/  IMAD.MOV.U32 R4, RZ, RZ, R77 ;  /* 0x000000ffff047224 */ /* 0x002fca00078e004d */
[----:B------:R1:W-:Y:S04]  /*13320*/  STL [R1+0x2e4], R4 ;  /* 0x0002e40401007387 */ /* 0x0003e80000100800 */
[----:B--2---:R2:W-:Y:S01]  /*13330*/  STL [R1+0x2f0], R84 ;  /* 0x0002f05401007387 */ /* 0x0045e20000100800 */
[----:B-1----:R-:W-:-:S03]  /*13340*/  IMAD.MOV.U32 R4, RZ, RZ, R85 ;  /* 0x000000ffff047224 */ /* 0x002fc600078e0055 */
[----:B--2---:R-:W2:Y:S04]  /*13350*/  LDL.LU.64 R84, [R1+0x430] ;  /* 0x0004300001547983 */ /* 0x004ea80000300a00 */
[----:B------:R1:W-:Y:S04]  /*13360*/  STL [R1+0x2ec], R4 ;  /* 0x0002ec0401007387 */ /* 0x0003e80000100800 */
[----:B------:R1:W-:Y:S02]  /*13370*/  STL [R1+0x2f8], R80 ;  /* 0x0002f85001007387 */ /* 0x0003e40000100800 */
[----:B-1----:R-:W-:-:S02]  /*13380*/  MOV R4, R81 ;  /* 0x0000005100047202 */ /* 0x002fc40000000f00 */
[----:B------:R-:W2:Y:S04]  /*13390*/  LDL.LU.64 R80, [R1+0x378] ;  /* 0x0003780001507983 */ /* 0x000ea80000300a00 */
[----:B------:R1:W-:Y:S04]  /*133a0*/  STL [R1+0x2f4], R4 ;  /* 0x0002f40401007387 */ /* 0x0003e80000100800 */
[----:B---3--:R3:W-:Y:S01]  /*133b0*/  STL [R1+0x300], R88 ;  /* 0x0003005801007387 */ /* 0x0087e20000100800 */
[----:B-1----:R-:W-:-:S05]  /*133c0*/  IMAD.MOV.U32 R4, RZ, RZ, R89 ;  /* 0x000000ffff047224 */ /* 0x002fca00078e0059 */
[----:B------:R1:W-:Y:S01]  /*133d0*/  STL [R1+0x2fc], R4 ;  /* 0x0002fc0401007387 */ /* 0x0003e20000100800 */
[----:B---3--:R-:W-:Y:S02]  /*133e0*/  IMAD.MOV.U32 R88, RZ, RZ, R108 ;  /* 0x000000ffff587224 */ /* 0x008fe400078e006c */
[----:B------:R-:W-:Y:S02]  /*133f0*/  IMAD.MOV.U32 R89, RZ, RZ, R109 ;  /* 0x000000ffff597224 */ /* 0x000fe400078e006d */
[----:B------:R-:W-:Y:S02]  /*13400*/  IMAD.MOV.U32 R108, RZ, RZ, R96 ;  /* 0x000000ffff6c7224 */ /* 0x000fe400078e0060 */
[----:B------:R-:W-:Y:S02]  /*13410*/  IMAD.MOV.U32 R109, RZ, RZ, R97 ;  /* 0x000000ffff6d7224 */ /* 0x000fe400078e0061 */
[----:B------:R-:W3:Y:S01]  /*13420*/  LDL.LU.64 R96, [R1+0x460] ;  /* 0x0004600001607983 */ /* 0x000ee20000300a00 */
[----:B-1----:R-:W-:-:S03]  /*13430*/  IMAD.MOV.U32 R4, RZ, RZ, R93 ;  /* 0x000000ffff047224 */ /* 0x002fc600078e005d */
[----:B------:R1:W-:Y:S04]  /*13440*/  STL [R1+0x308], R92 ;  /* 0x0003085c01007387 */ /* 0x0003e80000100800 */
[----:B------:R1:W-:Y:S04]  /*13450*/  STL [R1+0x304], R4 ;  /* 0x0003040401007387 */ /* 0x0003e80000100800 */
[----:B----4-:R-:W-:Y:S01]  /*13460*/  STL [R1+0x310], R78 ;  /* 0x0003104e01007387 */ /* 0x010fe20000100800 */
[----:B-1----:R-:W-:Y:S02]  /*13470*/  IMAD.MOV.U32 R92, RZ, RZ, R124 ;  /* 0x000000ffff5c7224 */ /* 0x002fe400078e007c */
[----:B------:R-:W-:-:S02]  /*13480*/  IMAD.MOV.U32 R93, RZ, RZ, R125 ;  /* 0x000000ffff5d7224 */ /* 0x000fc400078e007d */
[----:B------:R-:W-:Y:S02]  /*13490*/  IMAD.MOV.U32 R124, RZ, RZ, R104 ;  /* 0x000000ffff7c7224 */ /* 0x000fe400078e0068 */
[----:B------:R-:W-:Y:S02]  /*134a0*/  IMAD.MOV.U32 R125, RZ, RZ, R105 ;  /* 0x000000ffff7d7224 */ /* 0x000fe400078e0069 */
[----:B------:R-:W4:Y:S01]  /*134b0*/  LDL.LU.64 R104, [R1+0x3c0] ;  /* 0x0003c00001687983 */ /* 0x000f220000300a00 */
[----:B------:R-:W-:-:S03]  /*134c0*/  IMAD.MOV.U32 R4, RZ, RZ, R79 ;  /* 0x000000ffff047224 */ /* 0x000fc600078e004f */
[----:B------:R1:W-:Y:S04]  /*134d0*/  STL [R1+0x318], R106 ;  /* 0x0003186a01007387 */ /* 0x0003e80000100800 */
[----:B------:R1:W-:Y:S02]  /*134e0*/  STL [R1+0x30c], R4 ;  /* 0x00030c0401007387 */ /* 0x0003e40000100800 */
[----:B-1----:R-:W-:Y:S01]  /*134f0*/  IMAD.MOV.U32 R106, RZ, RZ, R120 ;  /* 0x000000ffff6a7224 */ /* 0x002fe200078e0078 */
[----:B------:R-:W-:Y:S01]  /*13500*/  MOV R4, R107 ;  /* 0x0000006b00047202 */ /* 0x000fe20000000f00 */
[----:B------:R-:W-:Y:S02]  /*13510*/  IMAD.MOV.U32 R107, RZ, RZ, R121 ;  /* 0x000000ffff6b7224 */ /* 0x000fe400078e0079 */
[----:B------:R-:W4:Y:S04]  /*13520*/  LDL.LU.64 R120, [R1+0x480] ;  /* 0x0004800001787983 */ /* 0x000f280000300a00 */
[----:B------:R2:W-:Y:S02]  /*13530*/  STL [R1+0x314], R4 ;  /* 0x0003140401007387 */ /* 0x0005e40000100800 */
[----:B--2---:R-:W-:-:S02]  /*13540*/  IMAD.MOV.U32 R4, RZ, RZ, R85 ;  /* 0x000000ffff047224 */ /* 0x004fc400078e0055 */
[----:B------:R-:W-:Y:S04]  /*13550*/  STL [R1+0x320], R84 ;  /* 0x0003205401007387 */ /* 0x000fe80000100800 */
[----:B------:R1:W-:Y:S04]  /*13560*/  STL [R1+0x31c], R4 ;  /* 0x00031c0401007387 */ /* 0x0003e80000100800 */
[----:B------:R2:W-:Y:S01]  /*13570*/  STL [R1+0x328], R122 ;  /* 0x0003287a01007387 */ /* 0x0005e20000100800 */
[----:B-1----:R-:W-:-:S03]  /*13580*/  IMAD.MOV.U32 R4, RZ, RZ, R123 ;  /* 0x000000ffff047224 */ /* 0x002fc600078e007b */
[----:B------:R-:W-:Y:S04]  /*13590*/  STL [R1+0x330], R80 ;  /* 0x0003305001007387 */ /* 0x000fe80000100800 */
[----:B------:R1:W-:Y:S04]  /*135a0*/  STL [R1+0x324], R4 ;  /* 0x0003240401007387 */ /* 0x0003e80000100800 */
[----:B--2---:R-:W2:Y:S01]  /*135b0*/  LDL.LU.64 R122, [R1+0x3b0] ;  /* 0x0003b000017a7983 */ /* 0x004ea20000300a00 */
[----:B-1----:R-:W-:-:S05]  /*135c0*/  IMAD.MOV.U32 R4, RZ, RZ, R81 ;  /* 0x000000ffff047224 */ /* 0x002fca00078e0051 */
[----:B------:R1:W-:Y:S04]  /*135d0*/  STL [R1+0x32c], R4 ;  /* 0x00032c0401007387 */ /* 0x0003e80000100800 */
[----:B------:R3:W-:Y:S01]  /*135e0*/  STL [R1+0x338], R108 ;  /* 0x0003386c01007387 */ /* 0x0007e20000100800 */
[----:B-1----:R-:W-:-:S03]  /*135f0*/  IMAD.MOV.U32 R4, RZ, RZ, R109 ;  /* 0x000000ffff047224 */ /* 0x002fc600078e006d */
[----:B---3--:R-:W3:Y:S04]  /*13600*/  LDL.LU.64 R108, [R1+0x4b0] ;  /* 0x0004b000016c7983 */ /* 0x008ee80000300a00 */
[----:B------:R1:W-:Y:S04]  /*13610*/  STL [R1+0x334], R4 ;  /* 0x0003340401007387 */ /* 0x0003e80000100800 */
[----:B------:R1:W-:Y:S02]  /*13620*/  STL [R1+0x340], R96 ;  /* 0x0003406001007387 */ /* 0x0003e40000100800 */
[----:B-1----:R-:W-:-:S02]  /*13630*/  IMAD.MOV.U32 R4, RZ, RZ, R97 ;  /* 0x000000ffff047224 */ /* 0x002fc400078e0061 */
[----:B------:R-:W-:Y:S04]  /*13640*/  STL [R1+0x348], R92 ;  /* 0x0003485c01007387 */ /* 0x000fe80000100800 */
[----:B------:R1:W-:Y:S01]  /*13650*/  STL [R1+0x33c], R4 ;  /* 0x00033c0401007387 */ /* 0x0003e20000100800 */
[----:B------:R-:W-:Y:S02]  /*13660*/  IMAD.MOV.U32 R96, RZ, RZ, R124 ;  /* 0x000000ffff607224 */ /* 0x000fe400078e007c */
[----:B------:R-:W-:Y:S02]  /*13670*/  IMAD.MOV.U32 R97, RZ, RZ, R125 ;  /* 0x000000ffff617224 */ /* 0x000fe400078e007d */
[----:B------:R-:W3:Y:S01]  /*13680*/  LDL.LU.64 R124, [R1+0x3e8] ;  /* 0x0003e800017c7983 */ /* 0x000ee20000300a00 */
[----:B-1----:R-:W-:-:S03]  /*13690*/  IMAD.MOV.U32 R4, RZ, RZ, R93 ;  /* 0x000000ffff047224 */ /* 0x002fc600078e005d */
[----:B----4-:R-:W-:Y:S04]  /*136a0*/  STL [R1+0x350], R104 ;  /* 0x0003506801007387 */ /* 0x010fe80000100800 */
[----:B------:R1:W-:Y:S04]  /*136b0*/  STL [R1+0x344], R4 ;  /* 0x0003440401007387 */ /* 0x0003e80000100800 */
[----:B------:R-:W-:Y:S01]  /*136c0*/  STL [R1+0x358], R82 ;  /* 0x0003585201007387 */ /* 0x000fe20000100800 */
[----:B-1----:R-:W-:Y:S01]  /*136d0*/  IMAD.MOV.U32 R4, RZ, RZ, R105 ;  /* 0x000000ffff047224 */ /* 0x002fe200078e0069 */
[----:B------:R-:W-:Y:S01]  /*136e0*/  MOV R104, R106 ;  /* 0x0000006a00687202 */ /* 0x000fe20000000f00 */
[----:B------:R-:W-:-:S03]  /*136f0*/  IMAD.MOV.U32 R105, RZ, RZ, R107 ;  /* 0x000000ffff697224 */ /* 0x000fc600078e006b */
[----:B------:R1:W-:Y:S04]  /*13700*/  STL [R1+0x34c], R4 ;  /* 0x00034c0401007387 */ /* 0x0003e80000100800 */
[----:B------:R-:W4:Y:S01]  /*13710*/  LDL.LU.64 R106, [R1+0x4e8] ;  /* 0x0004e800016a7983 */ /* 0x000f220000300a00 */
[----:B-1----:R-:W-:-:S03]  /*13720*/  IMAD.MOV.U32 R4, RZ, RZ, R83 ;  /* 0x000000ffff047224 */ /* 0x002fc600078e0053 */
[----:B------:R-:W-:Y:S04]  /*13730*/  STL [R1+0x360], R120 ;  /* 0x0003607801007387 */ /* 0x000fe80000100800 */
[----:B------:R1:W-:Y:S04]  /*13740*/  STL [R1+0x354], R4 ;  /* 0x0003540401007387 */ /* 0x0003e80000100800 */
[----:B------:R-:W-:Y:S01]  /*13750*/  STL [R1+0x368], R100 ;  /* 0x0003686401007387 */ /* 0x000fe20000100800 */
[----:B-1----:R-:W-:-:S05]  /*13760*/  IMAD.MOV.U32 R4, RZ, RZ, R121 ;  /* 0x000000ffff047224 */ /* 0x002fca00078e0079 */
[----:B------:R1:W-:Y:S04]  /*13770*/  STL [R1+0x35c], R4 ;  /* 0x00035c0401007387 */ /* 0x0003e80000100800 */
[----:B------:R-:W4:Y:S01]  /*13780*/  LDL.LU.64 R120, [R1+0x408] ;  /* 0x0004080001787983 */ /* 0x000f220000300a00 */
[----:B-1----:R-:W-:-:S03]  /*13790*/  IMAD.MOV.U32 R4, RZ, RZ, R101 ;  /* 0x000000ffff047224 */ /* 0x002fc600078e0065 */
[----:B--2---:R-:W-:Y:S04]  /*137a0*/  STL [R1+0x370], R122 ;  /* 0x0003707a01007387 */ /* 0x004fe80000100800 */
[----:B------:R1:W-:Y:S02]  /*137b0*/  STL [R1+0x364], R4 ;  /* 0x0003640401007387 */ /* 0x0003e40000100800 */
[----:B-1----:R-:W-:Y:S02]  /*137c0*/  IMAD.MOV.U32 R4, RZ, RZ, R123 ;  /* 0x000000ffff047224 */ /* 0x002fe400078e007b */
[----:B------:R-:W-:Y:S02]  /*137d0*/  IMAD.MOV.U32 R122, RZ, RZ, R128 ;  /* 0x000000ffff7a7224 */ /* 0x000fe400078e0080 */
[----:B------:R-:W-:Y:S01]  /*137e0*/  IMAD.MOV.U32 R123, RZ, RZ, R129 ;  /* 0x000000ffff7b7224 */ /* 0x000fe200078e0081 */
[----:B------:R1:W-:Y:S04]  /*137f0*/  STL [R1+0x36c], R4 ;  /* 0x00036c0401007387 */ /* 0x0003e80000100800 */
[----:B------:R-:W-:Y:S04]  /*13800*/  STL [R1+0x378], R88 ;  /* 0x0003785801007387 */ /* 0x000fe80000100800 */
[----:B------:R-:W2:Y:S01]  /*13810*/  LDL.LU.64 R128, [R1+0x508] ;  /* 0x0005080001807983 */ /* 0x000ea20000300a00 */
[----:B-1----:R-:W-:-:S03]  /*13820*/  IMAD.MOV.U32 R4, RZ, RZ, R89 ;  /* 0x000000ffff047224 */ /* 0x002fc600078e0059 */
[----:B---3--:R-:W-:Y:S04]  /*13830*/  STL [R1+0x380], R108 ;  /* 0x0003806c01007387 */ /* 0x008fe80000100800 */
[----:B------:R1:W-:Y:S02]  /*13840*/  STL [R1+0x374], R4 ;  /* 0x0003740401007387 */ /* 0x0003e40000100800 */
[----:B-1----:R-:W-:Y:S02]  /*13850*/  IMAD.MOV.U32 R4, RZ, RZ, R109 ;  /* 0x000000ffff047224 */ /* 0x002fe400078e006d */
[----:B------:R-:W-:Y:S02]  /*13860*/  IMAD.MOV.U32 R108, RZ, RZ, R90 ;  /* 0x000000ffff6c7224 */ /* 0x000fe400078e005a */
[----:B------:R-:W-:Y:S01]  /*13870*/  IMAD.MOV.U32 R109, RZ, RZ, R91 ;  /* 0x000000ffff6d7224 */ /* 0x000fe200078e005b */
[----:B------:R1:W-:Y:S04]  /*13880*/  STL [R1+0x37c], R4 ;  /* 0x00037c0401007387 */ /* 0x0003e80000100800 */
[----:B------:R3:W-:Y:S04]  /*13890*/  STL [R1+0x388], R116 ;  /* 0x0003887401007387 */ /* 0x0007e80000100800 */
[----:B------:R-:W2:Y:S01]  /*138a0*/  LDL.LU.64 R90, [R1+0x450] ;  /* 0x00045000015a7983 */ /* 0x000ea20000300a00 */
[----:B-1----:R-:W-:-:S05]  /*138b0*/  MOV R4, R117 ;  /* 0x0000007500047202 */ /* 0x002fca0000000f00 */
[----:B------:R1:W-:Y:S01]  /*138c0*/  STL [R1+0x384], R4 ;  /* 0x0003840401007387 */ /* 0x0003e20000100800 */
[----:B---3--:R-:W-:Y:S02]  /*138d0*/  IMAD.MOV.U32 R116, RZ, RZ, R96 ;  /* 0x000000ffff747224 */ /* 0x008fe400078e0060 */
[----:B------:R-:W-:Y:S01]  /*138e0*/  IMAD.MOV.U32 R117, RZ, RZ, R97 ;  /* 0x000000ffff757224 */ /* 0x000fe200078e0061 */
[----:B------:R3:W-:Y:S04]  /*138f0*/  STL [R1+0x390], R124 ;  /* 0x0003907c01007387 */ /* 0x0007e80000100800 */
[----:B------:R-:W2:Y:S01]  /*13900*/  LDL.LU.64 R96, [R1+0x518] ;  /* 0x0005180001607983 */ /* 0x000ea20000300a00 */
[----:B-1----:R-:W-:-:S05]  /*13910*/  IMAD.MOV.U32 R4, RZ, RZ, R125 ;  /* 0x000000ffff047224 */ /* 0x002fca00078e007d */
        /* <DEDUP_REMOVED lines=9> */
[----:B----4-:R3:W-:Y:S04]  /*139b0*/  STL [R1+0x3a0], R106 ;  /* 0x0003a06a01007387 */ /* 0x0107e80000100800 */
[----:B------:R-:W4:Y:S01]  /*139c0*/  LDL.LU.64 R104, [R1+0x540] ;  /* 0x0005400001687983 */ /* 0x000f220000300a00 */
[----:B-1----:R-:W-:-:S05]  /*139d0*/  IMAD.MOV.U32 R4, RZ, RZ, R107 ;  /* 0x000000ffff047224 */ /* 0x002fca00078e006b */
[----:B------:R1:W-:Y:S01]  /*139e0*/  STL [R1+0x39c], R4 ;  /* 0x00039c0401007387 */ /* 0x0003e20000100800 */
[----:B---3--:R-:W-:Y:S02]  /*139f0*/  IMAD.MOV.U32 R106, RZ, RZ, R112 ;  /* 0x000000ffff6a7224 */ /* 0x008fe400078e0070 */
[----:B------:R-:W-:Y:S01]  /*13a00*/  IMAD.MOV.U32 R107, RZ, RZ, R113 ;  /* 0x000000ffff6b7224 */ /* 0x000fe200078e0071 */
[----:B------:R3:W-:Y:S04]  /*13a10*/  STL [R1+0x3a8], R114 ;  /* 0x0003a87201007387 */ /* 0x0007e80000100800 */
[----:B------:R-:W4:Y:S01]  /*13a20*/  LDL.LU.64 R112, [R1+0x488] ;  /* 0x0004880001707983 */ /* 0x000f220000300a00 */
[----:B-1----:R-:W-:-:S05]  /*13a30*/  MOV R4, R115 ;  /* 0x0000007300047202 */ /* 0x002fca0000000f00 */
[----:B------:R1:W-:Y:S01]  /*13a40*/  STL [R1+0x3a4], R4 ;  /* 0x0003a40401007387 */ /* 0x0003e20000100800 */
[----:B---3--:R-:W-:Y:S02]  /*13a50*/  IMAD.MOV.U32 R114, RZ, RZ, R130 ;  /* 0x000000ffff727224 */ /* 0x008fe400078e0082 */
[----:B------:R-:W-:Y:S01]  /*13a60*/  IMAD.MOV.U32 R115, RZ, RZ, R131 ;  /* 0x000000ffff737224 */ /* 0x000fe200078e0083 */
[----:B------:R3:W-:Y:S04]  /*13a70*/  STL [R1+0x3b0], R120 ;  /* 0x0003b07801007387 */ /* 0x0007e80000100800 */
[----:B------:R-:W4:Y:S01]  /*13a80*/  LDL.LU.64 R130, [R1+0x650] ;  /* 0x0006500001827983 */ /* 0x000f220000300a00 */
[----:B-1----:R-:W-:-:S03]  /*13a90*/  IMAD.MOV.U32 R4, RZ, RZ, R121 ;  /* 0x000000ffff047224 */ /* 0x002fc600078e0079 */
[----:B---3--:R-:W3:Y:S04]  /*13aa0*/  LDL.LU.64 R120, [R1+0x4f8] ;  /* 0x0004f80001787983 */ /* 0x008ee80000300a00 */
[----:B------:R1:W-:Y:S04]  /*13ab0*/  STL [R1+0x3ac], R4 ;  /* 0x0003ac0401007387 */ /* 0x0003e80000100800 */
[----:B------:R2:W-:Y:S01]  /*13ac0*/  STL [R1+0x3b8], R122 ;  /* 0x0003b87a01007387 */ /* 0x0005e20000100800 */
[----:B-1----:R-:W-:-:S03]  /*13ad0*/  IMAD.MOV.U32 R4, RZ, RZ, R123 ;  /* 0x000000ffff047224 */ /* 0x002fc600078e007b */
[----:B--2---:R-:W-:Y:S04]  /*13ae0*/  STL [R1+0x3c0], R128 ;  /* 0x0003c08001007387 */ /* 0x004fe80000100800 */
[----:B------:R1:W-:Y:S04]  /*13af0*/  STL [R1+0x3b4], R4 ;  /* 0x0003b40401007387 */ /* 0x0003e80000100800 */
[----:B------:R-:W2:Y:S01]  /*13b00*/  LDL.LU.64 R122, [R1+0x498] ;  /* 0x00049800017a7983 */ /* 0x000ea20000300a00 */
[----:B-1----:R-:W-:-:S03]  /*13b10*/  IMAD.MOV.U32 R4, RZ, RZ, R129 ;  /* 0x000000ffff047224 */ /* 0x002fc600078e0081 */
[----:B------:R-:W2:Y:S04]  /*13b20*/  LDL.LU.64 R128, [R1+0x438] ;  /* 0x0004380001807983 */ /* 0x000ea80000300a00 */
[----:B------:R1:W-:Y:S04]  /*13b30*/  STL [R1+0x3bc], R4 ;  /* 0x0003bc0401007387 */ /* 0x0003e80000100800 */
[----:B------:R-:W-:Y:S01]  /*13b40*/  STL [R1+0x3c8], R108 ;  /* 0x0003c86c01007387 */ /* 0x000fe20000100800 */
[----:B-1----:R-:W-:-:S03]  /*13b50*/  IMAD.MOV.U32 R4, RZ, RZ, R109 ;  /* 0x000000ffff047224 */ /* 0x002fc600078e006d */
[----:B------:R-:W-:Y:S04]  /*13b60*/  STL [R1+0x3d0], R90 ;  /* 0x0003d05a01007387 */ /* 0x000fe80000100800 */
        /* <DEDUP_REMOVED lines=16> */
[----:B----4-:R-:W-:Y:S01]  /*13c70*/  STL [R1+0x400], R104 ;  /* 0x0004006801007387 */ /* 0x010fe20000100800 */
[----:B-1----:R-:W-:-:S05]  /*13c80*/  MOV R4, R157 ;  /* 0x0000009d00047202 */ /* 0x002fca0000000f00 */
        /* <DEDUP_REMOVED lines=9> */
[----:B------:R-:W-:Y:S04]  /*13d20*/  STL [R1+0x40c], R4 ;  /* 0x00040c0401007387 */ /* 0x000fe80000100800 */
[----:B------:R1:W-:Y:S02]  /*13d30*/  STL [R1+0x420], R130 ;  /* 0x0004208201007387 */ /* 0x0003e40000100800 */
[----:B-1----:R-:W1:Y:S01]  /*13d40*/  LDC R130, c[0x0][0x3a0] ;  /* 0x0000e800ff827b82 */ /* 0x002e620000000800 */
[----:B------:R-:W-:-:S05]  /*13d50*/  IMAD.MOV.U32 R4, RZ, RZ, R115 ;  /* 0x000000ffff047224 */ /* 0x000fca00078e0073 */
[----:B------:R4:W-:Y:S04]  /*13d60*/  STL [R1+0x414], R4 ;  /* 0x0004140401007387 */ /* 0x0009e80000100800 */
[----:B---3--:R-:W-:Y:S01]  /*13d70*/  STL [R1+0x428], R120 ;  /* 0x0004287801007387 */ /* 0x008fe20000100800 */
[----:B----4-:R-:W-:-:S05]  /*13d80*/  IMAD.MOV.U32 R4, RZ, RZ, R131 ;  /* 0x000000ffff047224 */ /* 0x010fca00078e0083 */
[----:B------:R3:W-:Y:S01]  /*13d90*/  STL [R1+0x41c], R4 ;  /* 0x00041c0401007387 */ /* 0x0007e20000100800 */
[----:B-1----:R-:W-:Y:S02]  /*13da0*/  VIADD R130, R130, 0x3f ;  /* 0x0000003f82827836 */ /* 0x002fe40000000000 */
[----:B---3--:R-:W-:-:S03]  /*13db0*/  IMAD.MOV.U32 R4, RZ, RZ, R121 ;  /* 0x000000ffff047224 */ /* 0x008fc600078e0079 */
[----:B------:R-:W-:-:S04]  /*13dc0*/  SHF.R.S32.HI R131, RZ, 0x1f, R130 ;  /* 0x0000001fff837819 */ /* 0x000fc80000011482 */
[----:B------:R-:W-:Y:S01]  /*13dd0*/  LEA.HI R131, R131, R130, RZ, 0x6 ;  /* 0x0000008283837211 */ /* 0x000fe200078f30ff */
[----:B------:R-:W-:Y:S01]  /*13de0*/  IMAD.MOV.U32 R166, RZ, RZ, RZ ;  /* 0x000000ffffa67224 */ /* 0x000fe200078e00ff */
[----:B------:R-:W-:Y:S01]  /*13df0*/  UMOV UR17, 0x1 ;  /* 0x0000000100117882 */ /* 0x000fe20000000000 */
[----:B------:R-:W-:Y:S01]  /*13e00*/  UMOV UR18, 0x2 ;  /* 0x0000000200127882 */ /* 0x000fe20000000000 */
[----:B------:R-:W-:Y:S01]  /*13e10*/  UMOV UR7, URZ ;  /* 0x000000ff00077c82 */ /* 0x000fe20008000000 */
[----:B------:R-:W-:Y:S01]  /*13e20*/  UMOV UR8, URZ ;  /* 0x000000ff00087c82 */ /* 0x000fe20008000000 */
[----:B------:R-:W-:Y:S01]  /*13e30*/  UMOV UR5, URZ ;  /* 0x000000ff00057c82 */ /* 0x000fe20008000000 */
[----:B--2---:R-:W-:Y:S04]  /*13e40*/  STL [R1+0x430], R122 ;  /* 0x0004307a01007387 */ /* 0x004fe80000100800 */
[----:B------:R1:W-:Y:S01]  /*13e50*/  STL [R1+0x424], R4 ;  /* 0x0004240401007387 */ /* 0x0003e20000100800 */
[----:B------:R-:W-:-:S02]  /*13e60*/  IMAD.MOV.U32 R5, RZ, RZ, R129 ;  /* 0x000000ffff057224 */ /* 0x000fc400078e0081 */
[----:B-1----:R-:W-:-:S05]  /*13e70*/  IMAD.MOV.U32 R4, RZ, RZ, R123 ;  /* 0x000000ffff047224 */ /* 0x002fca00078e007b */
[----:B------:R1:W-:Y:S04]  /*13e80*/  STL [R1+0x42c], R4 ;  /* 0x00042c0401007387 */ /* 0x0003e80000100800 */
[----:B------:R-:W-:Y:S01]  /*13e90*/  STL [R1+0x438], R128 ;  /* 0x0004388001007387 */ /* 0x000fe20000100800 */
[----:B-1----:R-:W-:-:S03]  /*13ea0*/  SHF.R.S32.HI R4, RZ, 0x6, R131 ;  /* 0x00000006ff047819 */ /* 0x002fc60000011483 */
[----:B------:R1:W-:Y:S02]  /*13eb0*/  STL [R1+0x434], R5 ;  /* 0x0004340501007387 */ /* 0x0003e40000100800 */
[----:B-1----:R-:W-:-:S05]  /*13ec0*/  VIMNMX R5, PT, PT, R4, 0x2, !PT ;  /* 0x0000000204057848 */ /* 0x002fca0007fe0100 */
[----:B------:R-:W-:-:S05]  /*13ed0*/  VIADD R5, R5, 0xfffffffe ;  /* 0xfffffffe05057836 */ /* 0x000fca0000000000 */
[----:B------:R1:W-:Y:S01]  /*13ee0*/  STL [R1+0x43c], R5 ;  /* 0x00043c0501007387 */ /* 0x0003e20000100800 */
[----:B------:R-:W-:Y:S02]  /*13ef0*/  VIADD R6, R4, 0xfffffffd ;  /* 0xfffffffd04067836 */ /* 0x000fe40000000000 */
[----:B------:R-:W-:-:S07]  /*13f00*/  HFMA2 R4, -RZ, RZ, 0, 0 ;  /* 0x00000000ff047431 */ /* 0x000fce00000001ff */
.L_x_11:
[----:B------:R-:W-:Y:S01]  /*13f10*/  IMAD.U32 R4, R4, -0x80000000, RZ ;  /* 0x8000000004047824 */ /* 0x000fe200078e00ff */
[----:B------:R-:W-:-:S03]  /*13f20*/  UIADD3 UR8, UPT, UPT, UR8, 0x1, URZ ;  /* 0x0000000108087890 */ /* 0x000fc6000fffe0ff */
[----:B------:R-:W2:Y:S01]  /*13f30*/  SYNCS.PHASECHK.TRANS64.TRYWAIT P3, [UR4], R4 ;  /* 0x00000004ff0075a7 */ /* 0x000ea20008061104 */
[----:B------:R-:W-:-:S04]  /*13f40*/  UISETP.GT.AND UP1, UPT, UR8, 0x1, UPT ;  /* 0x000000010800788c */ /* 0x000fc8000bf24270 */
[----:B------:R-:W-:-:S04]  /*13f50*/  USEL UR8, UR8, URZ, !UP1 ;  /* 0x000000ff08087287 */ /* 0x000fc8000c800000 */
[----:B------:R-:W-:Y:S01]  /*13f60*/  ULEA UR19, UR8, UR9, 0x10 ;  /* 0x0000000908137291 */ /* 0x000fe2000f8e80ff */
[----:B--2---:R-:W-:Y:S11]  /*13f70*/  @!P3 BRA `(.L_x_9) ;  /* 0x000000e80020b947 */ /* 0x004ff60003800000 */
.L_x_17:
[----:B------:R-:W-:-:S04]  /*13f80*/  DEPBAR.LE SB0, 0x2 ;  /* 0x000080800000791a */ /* 0x000fc80000000000 */
[----:B------:R-:W-:Y:S01]  /*13f90*/  BAR.SYNC.DEFER_BLOCKING 0x0 ;  /* 0x0000000000007b1d */ /* 0x000fe20000010000 */
[----:B------:R-:W-:Y:S02]  /*13fa0*/  UIADD3 UR7, UPT, UPT, UR7, 0x1, URZ ;  /* 0x0000000107077890 */ /* 0x000fe4000fffe0ff */
[----:B------:R-:W-:Y:S02]  /*13fb0*/  ULEA UR4, UR17, UR9, 0x3 ;  /* 0x0000000911047291 */ /* 0x000fe4000f8e18ff */
[----:B------:R-:W-:Y:S02]  /*13fc0*/  UISETP.GT.AND UP1, UPT, UR7, 0x2, UPT ;  /* 0x000000020700788c */ /* 0x000fe4000bf24270 */
[----:B------:R-:W-:Y:S02]  /*13fd0*/  UIADD3 UR4, UPT, UPT, UR4, 0x38000, URZ ;  /* 0x0003800004047890 */ /* 0x000fe4000fffe0ff */
[----:B------:R-:W-:Y:S01]  /*13fe0*/  USEL UR7, UR7, URZ, !UP1 ;  /* 0x000000ff07077287 */ /* 0x000fe2000c800000 */
[----:B------:R-:W-:Y:S01]  /*13ff0*/  UMOV UR6, UR5 ;  /* 0x0000000500067c82 */ /* 0x000fe20008000000 */
[----:B------:R-:W2:Y:S04]  /*14000*/  LDSM.16.M88.4 R8, [R0+UR19+0x800] ;  /* 0x000800130008783b */ /* 0x000ea80008000200 */
[----:B------:R-:W3:Y:S04]  /*14010*/  LDSM.16.M88.4 R12, [R0+UR19+0x1800] ;  /* 0x00180013000c783b */ /* 0x000ee80008000200 */
[----:B------:R-:W4:Y:S04]  /*14020*/  LDSM.16.M88.4 R76, [R0+UR19+0x2000] ;  /* 0x00200013004c783b */ /* 0x000f280008000200 */
[----:B------:R-:W1:Y:S04]  /*14030*/  LDSM.16.M88.4 R72, [R0+UR19+0x1000] ;  /* 0x001000130048783b */ /* 0x000e680008000200 */
[----:B------:R-:W1:Y:S04]  /*14040*/  LDSM.16.M88.4 R68, [R0+UR19] ;  /* 0x000000130044783b */ /* 0x000e680008000200 */
[----:B------:R-:W1:Y:S04]  /*14050*/  LDSM.16.M88.4 R16, [R0+UR19+0x2800] ;  /* 0x002800130010783b */ /* 0x000e680008000200 */
[----:B------:R-:W1:Y:S04]  /*14060*/  LDSM.16.M88.4 R20, [R0+UR19+0x3800] ;  /* 0x003800130014783b */ /* 0x000e680008000200 */
[----:B------:R-:W1:Y:S04]  /*14070*/  LDSM.16.M88.4 R24, [R0+UR19+0x4800] ;  /* 0x004800130018783b */ /* 0x000e680008000200 */
[----:B------:R-:W1:Y:S04]  /*14080*/  LDSM.16.M88.4 R88, [R0+UR19+0x5000] ;  /* 0x005000130058783b */ /* 0x000e680008000200 */
[----:B------:R-:W1:Y:S04]  /*14090*/  LDSM.16.M88.4 R84, [R0+UR19+0x4000] ;  /* 0x004000130054783b */ /* 0x000e680008000200 */
[----:B------:R-:W1:Y:S01]  /*140a0*/  LDSM.16.M88.4 R80, [R0+UR19+0x3000] ;  /* 0x003000130050783b */ /* 0x000e620008000200 */
[----:B--2---:R-:W-:-:S02]  /*140b0*/  IMAD.MOV.U32 R7, RZ, RZ, R10 ;  /* 0x000000ffff077224 */ /* 0x004fc400078e000a */
[----:B------:R-:W-:Y:S01]  /*140c0*/  IMAD.MOV.U32 R6, RZ, RZ, R8 ;  /* 0x000000ffff067224 */ /* 0x000fe200078e0008 */
[----:B------:R-:W2:Y:S01]  /*140d0*/  LDSM.16.M88.4 R28, [R0+UR19+0x5800] ;  /* 0x00580013001c783b */ /* 0x000ea20008000200 */
[----:B---3--:R-:W-:-:S03]  /*140e0*/  IMAD.MOV.U32 R10, RZ, RZ, R12 ;  /* 0x000000ffff0a7224 */ /* 0x008fc600078e000c */
[----:B------:R-:W3:Y:S01]  /*140f0*/  LDSM.16.M88.4 R32, [R0+UR19+0x6800] ;  /* 0x006800130020783b */ /* 0x000ee20008000200 */
[----:B----4-:R-:W-:Y:S02]  /*14100*/  IMAD.MOV.U32 R12, RZ, RZ, R76 ;  /* 0x000000ffff0c7224 */ /* 0x010fe400078e004c */
[----:B------:R-:W-:Y:S01]  /*14110*/  IMAD.MOV.U32 R76, RZ, RZ, R77 ;  /* 0x000000ffff4c7224 */ /* 0x000fe200078e004d */
[----:B------:R-:W4:Y:S01]  /*14120*/  LDSM.16.M88.4 R36, [R0+UR19+0x7800] ;  /* 0x007800130024783b */ /* 0x000f220008000200 */
[----:B-1----:R-:W-:Y:S02]  /*14130*/  IMAD.MOV.U32 R8, RZ, RZ, R72 ;  /* 0x000000ffff087224 */ /* 0x002fe400078e0048 */
[----:B------:R-:W-:Y:S01]  /*14140*/  IMAD.MOV.U32 R72, RZ, RZ, R73 ;  /* 0x000000ffff487224 */ /* 0x000fe200078e0049 */
[----:B------:R-:W1:Y:S01]  /*14150*/  LDSM.16.M88.4 R100, [R0+UR19+0x8000] ;  /* 0x008000130064783b */ /* 0x000e620008000200 */
[----:B------:R-:W-:Y:S02]  /*14160*/  IMAD.MOV.U32 R4, RZ, RZ, R68 ;  /* 0x000000ffff047224 */ /* 0x000fe400078e0044 */
[----:B------:R-:W-:Y:S01]  /*14170*/  IMAD.MOV.U32 R5, RZ, RZ, R70 ;  /* 0x000000ffff057224 */ /* 0x000fe200078e0046 */
[----:B------:R-:W1:Y:S01]  /*14180*/  LDSM.16.M88.4 R96, [R0+UR19+0x7000] ;  /* 0x007000130060783b */ /* 0x000e620008000200 */
[----:B------:R-:W-:-:S02]  /*14190*/  IMAD.MOV.U32 R77, RZ, RZ, R79 ;  /* 0x000000ffff4d7224 */ /* 0x000fc400078e004f */
[----:B------:R-:W-:Y:S01]  /*141a0*/  IMAD.MOV.U32 R68, RZ, RZ, R69 ;  /* 0x000000ffff447224 */ /* 0x000fe200078e0045 */
[----:B------:R-:W1:Y:S01]  /*141b0*/  LDSM.16.M88.4 R92, [R0+UR19+0x6000] ;  /* 0x00600013005c783b */ /* 0x000e620008000200 */
[----:B------:R-:W-:Y:S01]  /*141c0*/  IMAD.MOV.U32 R70, RZ, RZ, R9 ;  /* 0x000000ffff467224 */ /* 0x000fe200078e0009 */
[----:B------:R-:W-:Y:S01]  /*141d0*/  MOV R9, R74 ;  /* 0x0000004a00097202 */ /* 0x000fe20000000f00 */
[----:B------:R-:W-:Y:S01]  /*141e0*/  IMAD.MOV.U32 R73, RZ, RZ, R75 ;  /* 0x000000ffff497224 */ /* 0x000fe200078e004b */
[----:B------:R-:W1:Y:S01]  /*141f0*/  LDSM.16.M88.4 R40, [R0+UR19+0x8800] ;  /* 0x008800130028783b */ /* 0x000e620008000200 */
[----:B------:R-:W-:Y:S02]  /*14200*/  IMAD.MOV.U32 R79, RZ, RZ, R19 ;  /* 0x000000ffff4f7224 */ /* 0x000fe400078e0013 */
[----:B------:R-:W-:Y:S01]  /*14210*/  IMAD.MOV.U32 R69, RZ, RZ, R71 ;  /* 0x000000ffff457224 */ /* 0x000fe200078e0047 */
[----:B------:R-:W1:Y:S01]  /*14220*/  LDSM.16.M88.4 R44, [R0+UR19+0x9800] ;  /* 0x00980013002c783b */ /* 0x000e620008000200 */
[----:B------:R-:W-:Y:S01]  /*14230*/  IMAD.MOV.U32 R75, RZ, RZ, R15 ;  /* 0x000000ffff4b7224 */ /* 0x000fe200078e000f */
[----:B------:R-:W-:Y:S01]  /*14240*/  MOV R15, R18 ;  /* 0x00000012000f7202 */ /* 0x000fe20000000f00 */
[----:B------:R-:W-:Y:S01]  /*14250*/  IMAD.MOV.U32 R19, RZ, RZ, R22 ;  /* 0x000000ffff137224 */ /* 0x000fe200078e0016 */
[----:B------:R-:W1:Y:S01]  /*14260*/  LDSM.16.M88.4 R48, [R0+UR19+0xa800] ;  /* 0x00a800130030783b */ /* 0x000e620008000200 */
[----:B------:R-:W-:-:S02]  /*14270*/  IMAD.MOV.U32 R71, RZ, RZ, R11 ;  /* 0x000000ffff477224 */ /* 0x000fc400078e000b */
[----:B------:R-:W-:Y:S01]  /*14280*/  IMAD.MOV.U32 R74, RZ, RZ, R13 ;  /* 0x000000ffff4a7224 */ /* 0x000fe200078e000d */
[----:B------:R-:W-:Y:S01]  /*14290*/  LDSM.16.M88.4 R56, [R0+UR19+0xb000] ;  /* 0x00b000130038783b */ /* 0x000fe20008000200 */
[----:B------:R-:W-:Y:S02]  /*142a0*/  IMAD.MOV.U32 R22, RZ, RZ, R24 ;  /* 0x000000ffff167224 */ /* 0x000fe400078e0018 */
        /* <DEDUP_REMOVED lines=8> */
[----:B------:R-:W-:Y:S02]  /*14330*/  IMAD.MOV.U32 R78, RZ, RZ, R17 ;  /* 0x000000ffff4e7224 */ /* 0x000fe400078e0011 */
[----:B------:R-:W-:Y:S01]  /*14340*/  IMAD.MOV.U32 R20, RZ, RZ, R84 ;  /* 0x000000ffff147224 */ /* 0x000fe200078e0054 */
[----:B------:R-:W1:Y:S01]  /*14350*/  LDSM.16.M88.4 R116, [R0+UR19+0xc000] ;  /* 0x00c000130074783b */ /* 0x000e620008000200 */
[----:B------:R-:W-:Y:S02]  /*14360*/  IMAD.MOV.U32 R88, RZ, RZ, R89 ;  /* 0x000000ffff587224 */ /* 0x000fe400078e0059 */
[----:B------:R-:W-:Y:S01]  /*14370*/  IMAD.MOV.U32 R16, RZ, RZ, R80 ;  /* 0x000000ffff107224 */ /* 0x000fe200078e0050 */
[----:B------:R-:W-:Y:S01]  /*14380*/  LDSM.16.M88.4 R120, [R0+UR19+0xd000] ;  /* 0x00d000130078783b */ /* 0x000fe20008000200 */
[----:B------:R-:W-:-:S02]  /*14390*/  IMAD.MOV.U32 R17, RZ, RZ, R82 ;  /* 0x000000ffff117224 */ /* 0x000fc400078e0052 */
[----:B------:R-:W-:Y:S01]  /*143a0*/  IMAD.MOV.U32 R84, RZ, RZ, R85 ;  /* 0x000000ffff547224 */ /* 0x000fe200078e0055 */
[----:B------:R-:W-:Y:S01]  /*143b0*/  LDSM.16.M88.4 R124, [R0+UR19+0xe000] ;  /* 0x00e00013007c783b */ /* 0x000fe20008000200 */
[----:B------:R-:W-:Y:S02]  /*143c0*/  IMAD.MOV.U32 R89, RZ, RZ, R91 ;  /* 0x000000ffff597224 */ /* 0x000fe400078e005b */
[----:B------:R-:W-:Y:S01]  /*143d0*/  IMAD.MOV.U32 R80, RZ, RZ, R81 ;  /* 0x000000ffff507224 */ /* 0x000fe200078e0051 */
[----:B------:R-:W-:Y:S01]  /*143e0*/  LDSM.16.M88.4 R128, [R0+UR19+0xf000] ;  /* 0x00f000130080783b */ /* 0x000fe20008000200 */
[----:B------:R-:W-:Y:S01]  /*143f0*/  IMAD.MOV.U32 R82, RZ, RZ, R21 ;  /* 0x000000ffff527224 */ /* 0x000fe200078e0015 */
[----:B------:R-:W-:Y:S01]  /*14400*/  MOV R21, R86 ;  /* 0x0000005600157202 */ /* 0x000fe20000000f00 */
[----:B------:R-:W-:Y:S01]  /*14410*/  IMAD.MOV.U32 R85, RZ, RZ, R87 ;  /* 0x000000ffff557224 */ /* 0x000fe200078e0057 */
[----:B------:R-:W-:Y:S01]  /*14420*/  LDSM.16.M88.4 R156, [R0+UR19+0xf800] ;  /* 0x00f80013009c783b */ /* 0x000fe20008000200 */
[----:B--2---:R-:W-:-:S02]  /*14430*/  IMAD.MOV.U32 R91, RZ, RZ, R31 ;  /* 0x000000ffff5b7224 */ /* 0x004fc400078e001f */
[----:B------:R-:W-:Y:S02]  /*14440*/  IMAD.MOV.U32 R81, RZ, RZ, R83 ;  /* 0x000000ffff517224 */ /* 0x000fe400078e0053 */
[----:B------:R-:W-:Y:S01]  /*14450*/  IMAD.MOV.U32 R87, RZ, RZ, R27 ;  /* 0x000000ffff577224 */ /* 0x000fe200078e001b */
[----:B------:R-:W-:Y:S01]  /*14460*/  MOV R27, R30 ;  /* 0x0000001e001b7202 */ /* 0x000fe20000000f00 */
[----:B---3--:R-:W-:Y:S02]  /*14470*/  IMAD.MOV.U32 R31, RZ, RZ, R34 ;  /* 0x000000ffff1f7224 */ /* 0x008fe400078e0022 */
[----:B------:R-:W-:Y:S02]  /*14480*/  IMAD.MOV.U32 R83, RZ, RZ, R23 ;  /* 0x000000ffff537224 */ /* 0x000fe400078e0017 */
[----:B------:R-:W-:Y:S02]  /*14490*/  IMAD.MOV.U32 R86, RZ, RZ, R25 ;  /* 0x000000ffff567224 */ /* 0x000fe400078e0019 */
[----:B----4-:R-:W-:-:S02]  /*144a0*/  IMAD.MOV.U32 R34, RZ, RZ, R36 ;  /* 0x000000ffff227224 */ /* 0x010fc400078e0024 */
[----:B------:R-:W-:Y:S02]  /*144b0*/  IMAD.MOV.U32 R23, RZ, RZ, R26 ;  /* 0x000000ffff177224 */ /* 0x000fe400078e001a */
[----:B------:R-:W-:Y:S02]  /*144c0*/  IMAD.MOV.U32 R25, RZ, RZ, R90 ;  /* 0x000000ffff197224 */ /* 0x000fe400078e005a */
[----:B------:R-:W-:Y:S02]  /*144d0*/  IMAD.MOV.U32 R30, RZ, RZ, R32 ;  /* 0x000000ffff1e7224 */ /* 0x000fe400078e0020 */
[----:B-1----:R-:W-:Y:S02]  /*144e0*/  IMAD.MOV.U32 R36, RZ, RZ, R100 ;  /* 0x000000ffff247224 */ /* 0x002fe400078e0064 */
        /* <DEDUP_REMOVED lines=9> */
[----:B------:R-:W-:Y:S01]  /*14580*/  IMAD.MOV.U32 R94, RZ, RZ, R33 ;  /* 0x000000ffff5e7224 */ /* 0x000fe200078e0021 */
[----:B------:R-:W-:Y:S01]  /*14590*/  MOV R33, R98 ;  /* 0x0000006200217202 */ /* 0x000fe20000000f00 */
[----:B------:R-:W-:Y:S02]  /*145a0*/  IMAD.MOV.U32 R97, RZ, RZ, R99 ;  /* 0x000000ffff617224 */ /* 0x000fe400078e0063 */
[----:B------:R-:W-:Y:S02]  /*145b0*/  IMAD.MOV.U32 R103, RZ, RZ, R43 ;  /* 0x000000ffff677224 */ /* 0x000fe400078e002b */
[----:B------:R-:W-:Y:S02]  /*145c0*/  IMAD.MOV.U32 R93, RZ, RZ, R95 ;  /* 0x000000ffff5d7224 */ /* 0x000fe400078e005f */
        /* <DEDUP_REMOVED lines=16> */
[----:B------:R-:W-:Y:S01]  /*146d0*/  IMAD.MOV.U32 R38, RZ, RZ, R40 ;  /* 0x000000ffff267224 */ /* 0x000fe200078e0028 */
[----:B------:R-:W1:Y:S01]  /*146e0*/  LDSM.16.M88.4 R56, [R0+UR19+0xc800] ;  /* 0x00c800130038783b */ /* 0x000e620008000200 */
[----:B------:R-:W-:Y:S02]  /*146f0*/  IMAD.MOV.U32 R102, RZ, RZ, R41 ;  /* 0x000000ffff667224 */ /* 0x000fe400078e0029 */
[----:B------:R-:W-:Y:S02]  /*14700*/  IMAD.MOV.U32 R44, RZ, RZ, R60 ;  /* 0x000000ffff2c7224 */ /* 0x000fe400078e003c */
[----:B------:R-:W-:Y:S02]  /*14710*/  IMAD.MOV.U32 R108, RZ, RZ, R61 ;  /* 0x000000ffff6c7224 */ /* 0x000fe400078e003d */
[----:B------:R-:W-:Y:S02]  /*14720*/  IMAD.MOV.U32 R109, RZ, RZ, R63 ;  /* 0x000000ffff6d7224 */ /* 0x000fe400078e003f */
[----:B------:R-:W-:Y:S01]  /*14730*/  IMAD.MOV.U32 R40, RZ, RZ, R64 ;  /* 0x000000ffff287224 */ /* 0x000fe200078e0040 */
[----:B------:R-:W2:Y:S01]  /*14740*/  LDSM.16.M88.4 R60, [R0+UR19+0xd800] ;  /* 0x00d80013003c783b */ /* 0x000ea20008000200 */
[----:B------:R-:W-:-:S02]  /*14750*/  IMAD.MOV.U32 R41, RZ, RZ, R66 ;  /* 0x000000ffff297224 */ /* 0x000fc400078e0042 */
[----:B------:R-:W-:Y:S02]  /*14760*/  IMAD.MOV.U32 R104, RZ, RZ, R65 ;  /* 0x000000ffff687224 */ /* 0x000fe400078e0041 */
[----:B------:R-:W-:Y:S02]  /*14770*/  IMAD.MOV.U32 R105, RZ, RZ, R67 ;  /* 0x000000ffff697224 */ /* 0x000fe400078e0043 */
[----:B------:R-:W3:Y:S01]  /*14780*/  LDSM.16.M88.4 R64, [R0+UR19+0xe800] ;  /* 0x00e800130040783b */ /* 0x000ee20008000200 */
[----:B------:R-:W-:Y:S02]  /*14790*/  IMAD.MOV.U32 R107, RZ, RZ, R47 ;  /* 0x000000ffff6b7224 */ /* 0x000fe400078e002f */
[----:B------:R-:W-:Y:S02]  /*147a0*/  IMAD.MOV.U32 R47, RZ, RZ, R50 ;  /* 0x000000ffff2f7224 */ /* 0x000fe400078e0032 */
[----:B------:R-:W-:Y:S02]  /*147b0*/  IMAD.MOV.U32 R50, RZ, RZ, R52 ;  /* 0x000000ffff327224 */ /* 0x000fe400078e0034 */
[----:B------:R-:W-:-:S02]  /*147c0*/  IMAD.MOV.U32 R52, RZ, RZ, R116 ;  /* 0x000000ffff347224 */ /* 0x000fc400078e0074 */
[----:B------:R-:W-:Y:S01]  /*147d0*/  IMAD.MOV.U32 R111, RZ, RZ, R51 ;  /* 0x000000ffff6f7224 */ /* 0x000fe200078e0033 */
[----:B------:R-:W-:Y:S01]  /*147e0*/  MOV R51, R54 ;  /* 0x0000003600337202 */ /* 0x000fe20000000f00 */
[----:B------:R-:W-:Y:S02]  /*147f0*/  IMAD.MOV.U32 R114, RZ, RZ, R53 ;  /* 0x000000ffff727224 */ /* 0x000fe400078e0035 */
[----:B------:R-:W-:Y:S02]  /*14800*/  IMAD.MOV.U32 R116, RZ, RZ, R117 ;  /* 0x000000ffff747224 */ /* 0x000fe400078e0075 */
[----:B------:R-:W-:Y:S02]  /*14810*/  IMAD.MOV.U32 R115, RZ, RZ, R55 ;  /* 0x000000ffff737224 */ /* 0x000fe400078e0037 */
[----:B------:R-:W-:Y:S02]  /*14820*/  IMAD.MOV.U32 R53, RZ, RZ, R118 ;  /* 0x000000ffff357224 */ /* 0x000fe400078e0076 */
[----:B------:R-:W-:-:S02]  /*14830*/  IMAD.MOV.U32 R117, RZ, RZ, R119 ;  /* 0x000000ffff757224 */ /* 0x000fc400078e0077 */
[----:B-1----:R-:W-:Y:S02]  /*14840*/  IMAD.MOV.U32 R54, RZ, RZ, R56 ;  /* 0x000000ffff367224 */ /* 0x002fe400078e0038 */
[----:B------:R-:W-:Y:S02]  /*14850*/  IMAD.MOV.U32 R55, RZ, RZ, R58 ;  /* 0x000000ffff377224 */ /* 0x000fe400078e003a */
[----:B------:R-:W-:Y:S01]  /*14860*/  IMAD.MOV.U32 R118, RZ, RZ, R57 ;  /* 0x000000ffff767224 */ /* 0x000fe200078e0039 */
[----:B------:R-:W-:Y:S01]  /*14870*/  MOV R57, R122 ;  /* 0x0000007a00397202 */ /* 0x000fe20000000f00 */
[----:B------:R-:W-:Y:S02]  /*14880*/  IMAD.MOV.U32 R119, RZ, RZ, R59 ;  /* 0x000000ffff777224 */ /* 0x000fe400078e003b */
[----:B------:R-:W-:Y:S02]  /*14890*/  IMAD.MOV.U32 R56, RZ, RZ, R120 ;  /* 0x000000ffff387224 */ /* 0x000fe400078e0078 */
[----:B--2---:R-:W-:-:S02]  /*148a0*/  IMAD.MOV.U32 R58, RZ, RZ, R60 ;  /* 0x000000ffff3a7224 */ /* 0x004fc400078e003c */
[----:B------:R-:W-:Y:S02]  /*148b0*/  IMAD.MOV.U32 R59, RZ, RZ, R62 ;  /* 0x000000ffff3b7224 */ /* 0x000fe400078e003e */
[----:B------:R-:W-:Y:S02]  /*148c0*/  IMAD.MOV.U32 R120, RZ, RZ, R121 ;  /* 0x000000ffff787224 */ /* 0x000fe400078e0079 */
[----:B------:R-:W-:Y:S02]  /*148d0*/  IMAD.MOV.U32 R122, RZ, RZ, R61 ;  /* 0x000000ffff7a7224 */ /* 0x000fe400078e003d */
[----:B------:R-:W-:Y:S02]  /*148e0*/  IMAD.MOV.U32 R60, RZ, RZ, R124 ;  /* 0x000000ffff3c7224 */ /* 0x000fe400078e007c */
[----:B---3--:R-:W-:Y:S02]  /*148f0*/  IMAD.MOV.U32 R62, RZ, RZ, R64 ;  /* 0x000000ffff3e7224 */ /* 0x008fe400078e0040 */
[----:B------:R-:W-:-:S02]  /*14900*/  IMAD.MOV.U32 R121, RZ, RZ, R123 ;  /* 0x000000ffff797224 */ /* 0x000fc400078e007b */
[----:B------:R-:W-:Y:S02]  /*14910*/  IMAD.MOV.U32 R61, RZ, RZ, R126 ;  /* 0x000000ffff3d7224 */ /* 0x000fe400078e007e */
[----:B------:R-:W-:Y:S02]  /*14920*/  IMAD.MOV.U32 R124, RZ, RZ, R125 ;  /* 0x000000ffff7c7224 */ /* 0x000fe400078e007d */
[----:B------:R-:W-:Y:S02]  /*14930*/  IMAD.MOV.U32 R64, RZ, RZ, R128 ;  /* 0x000000ffff407224 */ /* 0x000fe400078e0080 */
[----:B------:R-:W-:Y:S01]  /*14940*/  IMAD.MOV.U32 R123, RZ, RZ, R63 ;  /* 0x000000ffff7b7224 */ /* 0x000fe200078e003f */
[----:B------:R-:W-:Y:S01]  /*14950*/  MOV R63, R66 ;  /* 0x00000042003f7202 */ /* 0x000fe20000000f00 */
        /* <DEDUP_REMOVED lines=9> */
[----:B------:R-:W-:-:S04]  /*149f0*/  IMAD.MOV.U32 R131, RZ, RZ, R159 ;  /* 0x000000ffff837224 */ /* 0x000fc800078e009f */
[----:B------:R1:W-:Y:S01]  /*14a00*/  STTM.x128 tmem[UR11+0x100], R4 ;  /* 0x00010004000079ed */ /* 0x0003e200083c000b */
[----:B------:R-:W2:Y:S02]  /*14a10*/  FENCE.VIEW.ASYNC.T ;  /* 0x00000000000073c6 */ /* 0x000ea40000000200 */
[----:B--2---:R-:W-:Y:S06]  /*14a20*/  BAR.SYNC.DEFER_BLOCKING 0x0 ;  /* 0x0000000000007b1d */ /* 0x004fec0000010000 */
[----:B------:R-:W-:Y:S05]  /*14a30*/  @P0 BRA `(.L_x_10) ;  /* 0x0000000400680947 */ /* 0x000fea0003800000 */
[----:B------:R-:W-:Y:S01]  /*14a40*/  ULEA UR25, UR7, UR9, 0xf ;  /* 0x0000000907197291 */ /* 0x000fe2000f8e78ff */
[----:B-1----:R-:W-:Y:S01]  /*14a50*/  MOV.SPILL R4, UR13 ;  /* 0x0000000d00047c02 */ /* 0x002fe20009000f00 */
[----:B------:R-:W-:Y:S01]  /*14a60*/  UMOV UR31, URZ ;  /* 0x000000ff001f7c82 */ /* 0x000fe20008000000 */
[----:B------:R-:W-:Y:S01]  /*14a70*/  UIADD3 UR45, UPT, UPT, UR10, 0x108, URZ ;  /* 0x000001080a2d7890 */ /* 0x000fe2000fffe0ff */
[----:B------:R-:W-:Y:S01]  /*14a80*/  MOV.SPILL R5, UR12 ;  /* 0x0000000c00057c02 */ /* 0x000fe20009000f00 */
[----:B------:R-:W-:Y:S02]  /*14a90*/  UIADD3 UR27, UPT, UPT, UR25, 0x20000, URZ ;  /* 0x00020000191b7890 */ /* 0x000fe4000fffe0ff */
[----:B------:R-:W-:Y:S02]  /*14aa0*/  UIADD3 UR47, UPT, UPT, UR10, 0x110, URZ ;  /* 0x000001100a2f7890 */ /* 0x000fe4000fffe0ff */
[----:B------:R-:W-:Y:S01]  /*14ab0*/  USHF.R.U32.HI UR30, URZ, 0x4, UR27 ;  /* 0x00000004ff1e7899 */ /* 0x000fe2000801161b */
[----:B------:R-:W-:Y:S01]  /*14ac0*/  UMOV UR52, 0x0 ;  /* 0x0000000000347882 */ /* 0x000fe20000000000 */
[----:B------:R-:W-:-:S02]  /*14ad0*/  UMOV UR53, 0x8200910 ;  /* 0x0820091000357882 */ /* 0x000fc40000000000 */
[----:B------:R-:W-:Y:S01]  /*14ae0*/  USGXT.U32 UR30, UR30, 0xe ;  /* 0x0000000e1e1e789a */ /* 0x000fe20008000000 */
[----:B------:R-:W-:Y:S01]  /*14af0*/  UMOV UR54, 0x0 ;  /* 0x0000000000367882 */ /* 0x000fe20000000000 */
[----:B------:R-:W-:Y:S02]  /*14b00*/  UMOV UR55, 0x8200910 ;  /* 0x0820091000377882 */ /* 0x000fe40000000000 */
[----:B------:R-:W-:Y:S01]  /*14b10*/  UIADD3 UR34, UP1, UPT, UR30, 0x2, URZ ;  /* 0x000000021e227890 */ /* 0x000fe2000ff3e0ff */
[----:B------:R-:W-:Y:S01]  /*14b20*/  UMOV UR62, 0x0 ;  /* 0x00000000003e7882 */ /* 0x000fe20000000000 */
[----:B------:R-:W-:Y:S02]  /*14b30*/  UMOV UR63, 0x8200910 ;  /* 0x08200910003f7882 */ /* 0x000fe40000000000 */
[----:B------:R-:W-:Y:S02]  /*14b40*/  UIADD3.X UR35, UPT, UPT, UR31, 0x40004040, URZ, UP1, !UPT ;  /* 0x400040401f237890 */ /* 0x000fe40008ffe4ff */
[----:B------:R-:W-:Y:S01]  /*14b50*/  UIADD3 UR42, UP1, UPT, UR34, 0x2, URZ ;  /* 0x00000002222a7890 */ /* 0x000fe2000ff3e0ff */
[----:B------:R-:W-:Y:S01]  /*14b60*/  UMOV UR31, 0x40004040 ;  /* 0x40004040001f7882 */ /* 0x000fe20000000000 */
[----:B------:R-:W-:Y:S01]  /*14b70*/  UIADD3 UR46, UP2, UPT, UR34, 0x3fe, URZ ;  /* 0x000003fe222e7890 */ /* 0x000fe2000ff5e0ff */
[----:B------:R1:W-:Y:S01]  /*14b80*/  UTCHMMA tmem[UR16], gdesc[UR30], tmem[UR10], tmem[UR52], idesc[UR53], UPT ;  /* 0x00ff341e100079ea */ /* 0x0003e2000b80000a */
[----:B------:R-:W-:-:S02]  /*14b90*/  UIADD3.X UR43, UPT, UPT, UR35, URZ, URZ, UP1, !UPT ;  /* 0x000000ff232b7290 */ /* 0x000fc40008ffe4ff */
[----:B------:R-:W-:Y:S02]  /*14ba0*/  UIADD3 UR44, UP1, UPT, UR34, 0x4, URZ ;  /* 0x00000004222c7890 */ /* 0x000fe4000ff3e0ff */
[----:B------:R2:W-:Y:S01]  /*14bb0*/  UTCHMMA tmem[UR45], gdesc[UR34], tmem[UR10], tmem[UR54], idesc[UR55], UPT ;  /* 0x00ff36222d0079ea */ /* 0x0005e2000b80000a */
[----:B------:R-:W-:Y:S02]  /*14bc0*/  UIADD3 UR75, UPT, UPT, UR10, 0x118, URZ ;  /* 0x000001180a4b7890 */ /* 0x000fe4000fffe0ff */
[----:B------:R-:W-:Y:S02]  /*14bd0*/  UIADD3 UR73, UPT, UPT, UR10, 0x120, URZ ;  /* 0x000001200a497890 */ /* 0x000fe4000fffe0ff */
[----:B------:R-:W-:Y:S02]  /*14be0*/  UIADD3 UR5, UPT, UPT, UR10, 0x128, URZ ;  /* 0x000001280a057890 */ /* 0x000fe4000fffe0ff */
[----:B------:R3:W-:Y:S01]  /*14bf0*/  UTCHMMA tmem[UR47], gdesc[UR42], tmem[UR10], tmem[UR62], idesc[UR63], UPT ;  /* 0x00ff3e2a2f0079ea */ /* 0x0007e2000b80000a */
[----:B-1----:R-:W-:-:S02]  /*14c00*/  UIADD3 UR52, UP3, UPT, UR34, 0x404, URZ ;  /* 0x0000040422347890 */ /* 0x002fc4000ff7e0ff */
[----:B------:R-:W-:Y:S02]  /*14c10*/  UIADD3 UR20, UPT, UPT, UR10, 0x130, URZ ;  /* 0x000001300a147890 */ /* 0x000fe4000fffe0ff */
[----:B--2---:R-:W-:Y:S02]  /*14c20*/  UIADD3.X UR45, UPT, UPT, UR35, URZ, URZ, UP1, !UPT ;  /* 0x000000ff232d7290 */ /* 0x004fe40008ffe4ff */
[----:B------:R-:W-:Y:S02]  /*14c30*/  UIADD3 UR48, UP1, UPT, UR34, 0x400, URZ ;  /* 0x0000040022307890 */ /* 0x000fe4000ff3e0ff */
[----:B------:R-:W-:Y:S02]  /*14c40*/  UIADD3 UR21, UPT, UPT, UR10, 0x138, URZ ;  /* 0x000001380a157890 */ /* 0x000fe4000fffe0ff */
[----:B---3--:R-:W-:Y:S02]  /*14c50*/  UIADD3.X UR47, UPT, UPT, UR35, URZ, URZ, UP2, !UPT ;  /* 0x000000ff232f7290 */ /* 0x008fe400097fe4ff */
[----:B------:R-:W-:-:S02]  /*14c60*/  UIADD3 UR50, UP2, UPT, UR34, 0x402, URZ ;  /* 0x0000040222327890 */ /* 0x000fc4000ff5e0ff */
[----:B------:R-:W-:Y:S02]  /*14c70*/  UIADD3.X UR49, UPT, UPT, UR35, URZ, URZ, UP1, !UPT ;  /* 0x000000ff23317290 */ /* 0x000fe40008ffe4ff */
[----:B------:R-:W-:Y:S02]  /*14c80*/  UIADD3.X UR51, UPT, UPT, UR35, URZ, URZ, UP2, !UPT ;  /* 0x000000ff23337290 */ /* 0x000fe400097fe4ff */
[----:B------:R-:W-:Y:S02]  /*14c90*/  UIADD3.X UR53, UPT, UPT, UR35, URZ, URZ, UP3, !UPT ;  /* 0x000000ff23357290 */ /* 0x000fe40009ffe4ff */
[----:B------:R-:W-:Y:S02]  /*14ca0*/  UIADD3 UR22, UPT, UPT, UR10, 0x80, URZ ;  /* 0x000000800a167890 */ /* 0x000fe4000fffe0ff */
[----:B------:R-:W-:Y:S02]  /*14cb0*/  UIADD3 UR23, UPT, UPT, UR10, 0x140, URZ ;  /* 0x000001400a177890 */ /* 0x000fe4000fffe0ff */
[----:B------:R-:W-:-:S02]  /*14cc0*/  UIADD3 UR24, UPT, UPT, UR10, 0x80, URZ ;  /* 0x000000800a187890 */ /* 0x000fc4000fffe0ff */
[----:B------:R-:W-:Y:S01]  /*14cd0*/  UIADD3 UR25, UPT, UPT, UR10, 0x148, URZ ;  /* 0x000001480a197890 */ /* 0x000fe2000fffe0ff */
[----:B------:R-:W-:Y:S01]  /*14ce0*/  UMOV UR60, 0x0 ;  /* 0x00000000003c7882 */ /* 0x000fe20000000000 */
[----:B------:R-:W-:Y:S01]  /*14cf0*/  UMOV UR61, 0x8200910 ;  /* 0x08200910003d7882 */ /* 0x000fe20000000000 */
[----:B------:R-:W-:Y:S02]  /*14d00*/  UIADD3 UR26, UPT, UPT, UR10, 0x80, URZ ;  /* 0x000000800a1a7890 */ /* 0x000fe4000fffe0ff */
[----:B------:R-:W-:Y:S01]  /*14d10*/  UTCHMMA tmem[UR75], gdesc[UR44], tmem[UR10], tmem[UR60], idesc[UR61], UPT ;  /* 0x00ff3c2c4b0079ea */ /* 0x000fe2000b80000a */
        /* <DEDUP_REMOVED lines=17> */
[----:B------:R-:W-:Y:S01]  /*14e30*/  UIADD3 UR70, UPT, UPT, UR10, 0x80, URZ ;  /* 0x000000800a467890 */ /* 0x000fe2000fffe0ff */
[----:B------:R2:W-:Y:S01]  /*14e40*/  UTCHMMA tmem[UR23], gdesc[UR30], tmem[UR22], tmem[UR58], idesc[UR59], UPT ;  /* 0x00ff3a1e170079ea */ /* 0x0005e2000b800016 */
[----:B------:R-:W-:Y:S01]  /*14e50*/  UIADD3 UR71, UPT, UPT, UR10, 0x170, URZ ;  /* 0x000001700a477890 */ /* 0x000fe2000fffe0ff */
[----:B------:R2:W-:Y:S01]  /*14e60*/  UTCHMMA tmem[UR25], gdesc[UR34], tmem[UR24], tmem[UR60], idesc[UR61], UPT ;  /* 0x00ff3c22190079ea */ /* 0x0005e2000b800018 */
[----:B------:R-:W-:-:S02]  /*14e70*/  UIADD3 UR72, UPT, UPT, UR10, 0x80, URZ ;  /* 0x000000800a487890 */ /* 0x000fc4000fffe0ff */
[----:B------:R-:W-:Y:S01]  /*14e80*/  UIADD3 UR74, UPT, UPT, UR10, 0x178, URZ ;  /* 0x000001780a4a7890 */ /* 0x000fe2000fffe0ff */
[----:B-1----:R-:W-:Y:S01]  /*14e90*/  R2UR.FILL UR13, R4 ;  /* 0x00000000040d72ca */ /* 0x002fe200004e0000 */
        /* <DEDUP_REMOVED lines=12> */
[----:B------:R-:W-:Y:S01]  /*14f60*/  UMOV UR5, URZ ;  /* 0x000000ff00057c82 */ /* 0x000fe20008000000 */
[----:B------:R2:W-:Y:S01]  /*14f70*/  UTCHMMA tmem[UR67], gdesc[UR46], tmem[UR66], tmem[UR36], idesc[UR37], UPT ;  /* 0x00ff242e430079ea */ /* 0x0005e2000b800042 */
[----:B------:R2:W-:Y:S01]  /*14f80*/  UTCHMMA tmem[UR69], gdesc[UR48], tmem[UR68], tmem[UR38], idesc[UR39], UPT ;  /* 0x00ff2630450079ea */ /* 0x0005e2000b800044 */
[----:B------:R-:W-:Y:S01]  /*14f90*/  UMOV UR62, UR4 ;  /* 0x00000004003e7c82 */ /* 0x000fe20008000000 */
[----:B------:R2:W-:Y:S01]  /*14fa0*/  UTCHMMA tmem[UR71], gdesc[UR50], tmem[UR70], tmem[UR40], idesc[UR41], UPT ;  /* 0x00ff2832470079ea */ /* 0x0005e2000b800046 */
[----:B------:R2:W-:Y:S01]  /*14fb0*/  UTCHMMA tmem[UR74], gdesc[UR52], tmem[UR72], tmem[UR54], idesc[UR55], UPT ;  /* 0x00ff36344a0079ea */ /* 0x0005e2000b800048 */
[----:B------:R2:W-:Y:S01]  /*14fc0*/  UTCBAR [UR62], URZ ;  /* 0x000000ff3e0073e9 */ /* 0x0005e200080000ff */
[----:B------:R-:W-:-:S15]  /*14fd0*/  R2UR.FILL UR12, R5 ;  /* 0x00000000050c72ca */ /* 0x000fde00004e0000 */
.L_x_10:
[----:B-1----:R-:W1:Y:S01]  /*14fe0*/  LDC R4, c[0x0][0x3a0] ;  /* 0x0000e800ff047b82 */ /* 0x002e620000000800 */
[----:B------:R-:W3:Y:S07]  /*14ff0*/  LDL.LU R12, [R1] ;  /* 0x00000000010c7983 */ /* 0x000eee0000300800 */
[----:B------:R-:W4:Y:S08]  /*15000*/  LDC R10, c[0x0][0x3a0] ;  /* 0x0000e800ff0a7b82 */ /* 0x000f300000000800 */
[----:B------:R-:W-:Y:S01]  /*15010*/  BAR.SYNC.DEFER_BLOCKING 0x0 ;  /* 0x0000000000007b1d */ /* 0x000fe20000010000 */
[----:B------:R-:W-:-:S02]  /*15020*/  IADD3 R132, P5, PT, R132, UR14, RZ ;  /* 0x0000000e84847c10 */ /* 0x000fc4000ffbe0ff */
[----:B------:R-:W-:-:S03]  /*15030*/  IADD3 R134, P6, PT, R134, UR14, RZ ;  /* 0x0000000e86867c10 */ /* 0x000fc6000ffde0ff */
[----:B--2---:R-:W2:Y:S01]  /*15040*/  LDL.LU R11, [R1+0x4] ;  /* 0x00000400010b7983 */ /* 0x004ea20000300800 */
[----:B-1----:R-:W-:Y:S02]  /*15050*/  VIADD R4, R4, 0x3f ;  /* 0x0000003f04047836 */ /* 0x002fe40000000000 */
[----:B----4-:R-:W-:-:S03]  /*15060*/  VIADD R10, R10, 0xffffff40 ;  /* 0xffffff400a0a7836 */ /* 0x010fc60000000000 */
[----:B------:R-:W-:Y:S01]  /*15070*/  SHF.R.S32.HI R5, RZ, 0x1f, R4 ;  /* 0x0000001fff057819 */ /* 0x000fe20000011404 */
[----:B------:R-:W-:Y:S01]  /*15080*/  IMAD.MOV.U32 R6, RZ, RZ, R132 ;  /* 0x000000ffff067224 */ /* 0x000fe200078e0084 */
[----:B------:R-:W-:Y:S01]  /*15090*/  IADD3.X R133, PT, PT, R133, UR15, RZ, P5, !PT ;  /* 0x0000000f85857c10 */ /* 0x000fe2000affe4ff */
[----:B------:R-:W4:Y:S01]  /*150a0*/  LDL.LU R9, [R1+0x8] ;  /* 0x0000080001097983 */ /* 0x000f220000300800 */
[----:B------:R-:W-:Y:S01]  /*150b0*/  LEA.HI R5, R5, R4, RZ, 0x6 ;  /* 0x0000000405057211 */ /* 0x000fe200078f30ff */
[----:B------:R-:W-:Y:S01]  /*150c0*/  IMAD R4, R166, -0x40, R10 ;  /* 0xffffffc0a6047824 */ /* 0x000fe200078e020a */
[----:B------:R-:W-:Y:S01]  /*150d0*/  IADD3.X R135, PT, PT, R135, UR15, RZ, P6, !PT ;  /* 0x0000000f87877c10 */ /* 0x000fe2000b7fe4ff */
[----:B------:R-:W-:Y:S01]  /*150e0*/  IMAD.MOV.U32 R7, RZ, RZ, R133 ;  /* 0x000000ffff077224 */ /* 0x000fe200078e0085 */
[----:B------:R-:W-:Y:S01]  /*150f0*/  SHF.R.S32.HI R5, RZ, 0x6, R5 ;  /* 0x00000006ff057819 */ /* 0x000fe20000011405 */
[----:B------:R-:W2:Y:S01]  /*15100*/  LDL.LU R16, [R1+0xc] ;  /* 0x00000c0001107983 */ /* 0x000ea20000300800 */
[----:B------:R-:W-:-:S02]  /*15110*/  ISETP.GT.AND P4, PT, R4, RZ, PT ;  /* 0x000000ff0400720c */ /* 0x000fc40003f84270 */
[----:B------:R-:W-:Y:S01]  /*15120*/  IADD3 R5, PT, PT, R5, -0x3, RZ ;  /* 0xfffffffd05057810 */ /* 0x000fe20007ffe0ff */
[----:B------:R-:W2:Y:S03]  /*15130*/  LDL.LU R15, [R1+0x10] ;  /* 0x00001000010f7983 */ /* 0x000ea60000300800 */
[----:B------:R-:W-:Y:S01]  /*15140*/  ISETP.GE.AND P3, PT, R166, R5, PT ;  /* 0x00000005a600720c */ /* 0x000fe20003f66270 */
[----:B------:R-:W2:Y:S01]  /*15150*/  LDL.LU R18, [R1+0x14] ;  /* 0x0000140001127983 */ /* 0x000ea20000300800 */
[----:B------:R-:W-:Y:S02]  /*15160*/  SEL R5, RZ, 0x4, !P4 ;  /* 0x00000004ff057807 */ /* 0x000fe40006000000 */
[----:B------:R-:W-:Y:S01]  /*15170*/  IADD3 R136, P5, PT, R136, UR14, RZ ;  /* 0x0000000e88887c10 */ /* 0x000fe2000ffbe0ff */
[----:B------:R-:W2:Y:S01]  /*15180*/  LDL.LU R17, [R1+0x18] ;  /* 0x0000180001117983 */ /* 0x000ea20000300800 */
[----:B------:R-:W-:-:S02]  /*15190*/  SEL R5, R5, RZ, !P3 ;  /* 0x000000ff05057207 */ /* 0x000fc40005800000 */
[----:B------:R-:W-:Y:S01]  /*151a0*/  IADD3.X R137, PT, PT, R137, UR15, RZ, P5, !PT ;  /* 0x0000000f89897c10 */ /* 0x000fe2000affe4ff */
[----:B------:R-:W2:Y:S01]  /*151b0*/  LDL.LU R14, [R1+0x1c] ;  /* 0x00001c00010e7983 */ /* 0x000ea20000300800 */
[----:B------:R-:W-:Y:S02]  /*151c0*/  ISETP.NE.U32.AND P4, PT, R5, RZ, PT ;  /* 0x000000ff0500720c */ /* 0x000fe40003f85070 */
[----:B-----5:R-:W-:Y:S01]  /*151d0*/  LEA R5, R3, UR19, 0x2 ;  /* 0x0000001303057c11 */ /* 0x020fe2000f8e10ff */
[----:B------:R-:W2:Y:S10]  /*151e0*/  LDL.LU R8, [R1+0x20] ;  /* 0x0000200001087983 */ /* 0x000eb40000300800 */
[----:B------:R-:W-:Y:S01]  /*151f0*/  @!PT LDS RZ, [RZ] ;  /* 0x00000000fffff984 */ /* 0x000fe20000000800 */
[----:B------:R-:W-:Y:S01]  /*15200*/  @!PT LDS RZ, [RZ] ;  /* 0x00000000fffff984 */ /* 0x000fe20000000800 */
[----:B------:R-:W-:Y:S01]  /*15210*/  @!PT LDS RZ, [RZ] ;  /* 0x00000000fffff984 */ /* 0x000fe20000000800 */
[----:B------:R1:W-:Y:S02]  /*15220*/  LDGSTS.E [R5], desc[UR28][R6.64], P4 ;  /* 0x0000000006057fae */ /* 0x0003e4000a1a101c */
[----:B-1----:R-:W-:-:S02]  /*15230*/  IMAD.MOV.U32 R6, RZ, RZ, R134 ;  /* 0x000000ffff067224 */ /* 0x002fc400078e0086 */
[----:B------:R-:W-:-:S05]  /*15240*/  IMAD.MOV.U32 R7, RZ, RZ, R135 ;  /* 0x000000ffff077224 */ /* 0x000fca00078e0087 */
[----:B------:R1:W-:Y:S01]  /*15250*/  LDGSTS.E [R5+0x200], desc[UR28][R6.64], P4 ;  /* 0x0020000006057fae */ /* 0x0003e2000a1a101c */
[----:B------:R-:W-:-:S04]  /*15260*/  ISETP.GT.AND P4, PT, R4, 0x1, PT ;  /* 0x000000010400780c */ /* 0x000fc80003f84270 */
[----:B-1----:R-:W-:-:S04]  /*15270*/  SEL R6, RZ, 0x4, !P4 ;  /* 0x00000004ff067807 */ /* 0x002fc80006000000 */
[----:B------:R-:W-:-:S04]  /*15280*/  SEL R6, R6, RZ, !P3 ;  /* 0x000000ff06067207 */ /* 0x000fc80005800000 */
[----:B------:R-:W-:Y:S02]  /*15290*/  ISETP.NE.U32.AND P4, PT, R6, RZ, PT ;  /* 0x000000ff0600720c */ /* 0x000fe40003f85070 */
[----:B------:R-:W-:Y:S01]  /*152a0*/  IADD3 R138, P5, PT, R138, UR14, RZ ;  /* 0x0000000e8a8a7c10 */ /* 0x000fe2000ffbe0ff */
[----:B------:R-:W-:Y:S02]  /*152b0*/  IMAD.MOV.U32 R6, RZ, RZ, R136 ;  /* 0x000000ffff067224 */ /* 0x000fe400078e0088 */
[----:B------:R-:W-:Y:S01]  /*152c0*/  IMAD.MOV.U32 R7, RZ, RZ, R137 ;  /* 0x000000ffff077224 */ /* 0x000fe200078e0089 */
[----:B------:R-:W-:-:S07]  /*152d0*/  IADD3.X R139, PT, PT, R139, UR15, RZ, P5, !PT ;  /* 0x0000000f8b8b7c10 */ /* 0x000fce000affe4ff */
[----:B------:R1:W-:Y:S02]  /*152e0*/  LDGSTS.E [R5+0x400], desc[UR28][R6.64], P4 ;  /* 0x0040000006057fae */ /* 0x0003e4000a1a101c */
[----:B-1----:R-:W-:Y:S02]  /*152f0*/  IMAD.MOV.U32 R6, RZ, RZ, R138 ;  /* 0x000000ffff067224 */ /* 0x002fe400078e008a */
[----:B------:R-:W-:-:S05]  /*15300*/  IMAD.MOV.U32 R7, RZ, RZ, R139 ;  /* 0x000000ffff077224 */ /* 0x000fca00078e008b */
[----:B------:R1:W-:Y:S01]  /*15310*/  LDGSTS.E [R5+0x600], desc[UR28][R6.64], P4 ;  /* 0x0060000006057fae */ /* 0x0003e2000a1a101c */
[----:B------:R-:W-:Y:S02]  /*15320*/  ISETP.GT.AND P4, PT, R4, 0x2, PT ;  /* 0x000000020400780c */ /* 0x000fe40003f84270 */
[----:B------:R-:W-:Y:S02]  /*15330*/  IADD3 R140, P5, PT, R140, UR14, RZ ;  /* 0x0000000e8c8c7c10 */ /* 0x000fe4000ffbe0ff */
[----:B-1----:R-:W-:-:S04]  /*15340*/  SEL R6, RZ, 0x4, !P4 ;  /* 0x00000004ff067807 */ /* 0x002fc80006000000 */
[----:B------:R-:W-:-:S04]  /*15350*/  SEL R6, R6, RZ, !P3 ;  /* 0x000000ff06067207 */ /* 0x000fc80005800000 */
[----:B------:R-:W-:Y:S02]  /*15360*/  ISETP.NE.U32.AND P4, PT, R6, RZ, PT ;  /* 0x000000ff0600720c */ /* 0x000fe40003f85070 */
[----:B------:R-:W-:Y:S02]  /*15370*/  IADD3.X R141, PT, PT, R141, UR15, RZ, P5, !PT ;  /* 0x0000000f8d8d7c10 */ /* 0x000fe4000affe4ff */
[----:B------:R-:W-:Y:S01]  /*15380*/  IADD3 R142, P5, PT, R142, UR14, RZ ;  /* 0x0000000e8e8e7c10 */ /* 0x000fe2000ffbe0ff */
[----:B------:R-:W-:Y:S02]  /*15390*/  IMAD.MOV.U32 R6, RZ, RZ, R140 ;  /* 0x000000ffff067224 */ /* 0x000fe400078e008c */
[----:B------:R-:W-:Y:S01]  /*153a0*/  IMAD.MOV.U32 R7, RZ, RZ, R141 ;  /* 0x000000ffff077224 */ /* 0x000fe200078e008d */
[----:B------:R-:W-:-:S05]  /*153b0*/  IADD3.X R143, PT, PT, R143, UR15, RZ, P5, !PT ;  /* 0x0000000f8f8f7c10 */ /* 0x000fca000affe4ff */
[----:B------:R1:W-:Y:S02]  /*153c0*/  LDGSTS.E [R5+0x800], desc[UR28][R6.64], P4 ;  /* 0x0080000006057fae */ /* 0x0003e4000a1a101c */
[----:B-1----:R-:W-:Y:S01]  /*153d0*/  MOV R6, R142 ;  /* 0x0000008e00067202 */ /* 0x002fe20000000f00 */
        /* <DEDUP_REMOVED lines=353> */
[----:B---3--:R-:W-:Y:S02]  /*169f0*/  IADD3 R12, P5, PT, R12, UR14, RZ ;  /* 0x0000000e0c0c7c10 */ /* 0x008fe4000ffbe0ff */
[----:B-1----:R-:W-:-:S04]  /*16a00*/  SEL R6, RZ, 0x4, !P4 ;  /* 0x00000004ff067807 */ /* 0x002fc80006000000 */
[----:B------:R-:W-:Y:S01]  /*16a10*/  SEL R6, R6, RZ, !P3 ;  /* 0x000000ff06067207 */ /* 0x000fe20005800000 */
[----:B------:R1:W-:Y:S03]  /*16a20*/  STL [R1], R12 ;  /* 0x0000000c01007387 */ /* 0x0003e60000100800 */
[----:B------:R-:W-:Y:S01]  /*16a30*/  ISETP.NE.U32.AND P4, PT, R6, RZ, PT ;  /* 0x000000ff0600720c */ /* 0x000fe20003f85070 */
[----:B------:R-:W-:Y:S01]  /*16a40*/  IMAD.MOV.U32 R6, RZ, RZ, R12 ;  /* 0x000000ffff067224 */ /* 0x000fe200078e000c */
[----:B------:R-:W3:Y:S04]  /*16a50*/  LDL.LU R13, [R1+0x24] ;  /* 0x00002400010d7983 */ /* 0x000ee80000300800 */
[----:B-1----:R-:W3:Y:S01]  /*16a60*/  LDL.LU R12, [R1+0x28] ;  /* 0x00002800010c7983 */ /* 0x002ee20000300800 */
[----:B------:R-:W-:-:S02]  /*16a70*/  IADD3.X R252, PT, PT, R252, UR15, RZ, P5, !PT ;  /* 0x0000000ffcfc7c10 */ /* 0x000fc4000affe4ff */
[----:B----4-:R-:W-:-:S03]  /*16a80*/  IADD3 R9, P5, PT, R9, UR14, RZ ;  /* 0x0000000e09097c10 */ /* 0x010fc6000ffbe0ff */
[----:B------:R-:W-:Y:S01]  /*16a90*/  IMAD.MOV.U32 R7, RZ, RZ, R252 ;  /* 0x000000ffff077224 */ /* 0x000fe200078e00fc */
[----:B--2---:R-:W-:Y:S01]  /*16aa0*/  IADD3.X R11, PT, PT, R11, UR15, RZ, P5, !PT ;  /* 0x0000000f0b0b7c10 */ /* 0x004fe2000affe4ff */
[----:B------:R-:W-:Y:S04]  /*16ab0*/  STL [R1+0x8], R9 ;  /* 0x0000080901007387 */ /* 0x000fe80000100800 */
[----:B------:R1:W-:Y:S04]  /*16ac0*/  LDGSTS.E [R5+0x7000], desc[UR28][R6.64], P4 ;  /* 0x0700000006057fae */ /* 0x0003e8000a1a101c */
[----:B------:R2:W-:Y:S01]  /*16ad0*/  STL [R1+0x4], R11 ;  /* 0x0000040b01007387 */ /* 0x0005e20000100800 */
[----:B-1----:R-:W-:-:S02]  /*16ae0*/  IMAD.MOV.U32 R7, RZ, RZ, R11 ;  /* 0x000000ffff077224 */ /* 0x002fc400078e000b */
[----:B------:R-:W-:Y:S01]  /*16af0*/  IMAD.MOV.U32 R6, RZ, RZ, R9 ;  /* 0x000000ffff067224 */ /* 0x000fe200078e0009 */
[----:B--2---:R-:W2:Y:S04]  /*16b00*/  LDL.LU R11, [R1+0x2c] ;  /* 0x00002c00010b7983 */ /* 0x004ea80000300800 */
[----:B------:R-:W4:Y:S04]  /*16b10*/  LDL.LU R9, [R1+0x30] ;  /* 0x0000300001097983 */ /* 0x000f280000300800 */
[----:B------:R1:W-:Y:S01]  /*16b20*/  LDGSTS.E [R5+0x7200], desc[UR28][R6.64], P4 ;  /* 0x0720000006057fae */ /* 0x0003e2000a1a101c */
[----:B------:R-:W-:-:S02]  /*16b30*/  ISETP.GT.AND P4, PT, R4, 0x1d, PT ;  /* 0x0000001d0400780c */ /* 0x000fc40003f84270 */
[----:B------:R-:W-:-:S04]  /*16b40*/  IADD3 R15, P5, PT, R15, UR14, RZ ;  /* 0x0000000e0f0f7c10 */ /* 0x000fc8000ffbe0ff */
[----:B------:R-:W-:Y:S02]  /*16b50*/  IADD3.X R16, PT, PT, R16, UR15, RZ, P5, !PT ;  /* 0x0000000f10107c10 */ /* 0x000fe4000affe4ff */
[----:B-1----:R-:W-:Y:S01]  /*16b60*/  SEL R6, RZ, 0x4, !P4 ;  /* 0x00000004ff067807 */ /* 0x002fe20006000000 */
[----:B------:R-:W-:Y:S03]  /*16b70*/  STL [R1+0x10], R15 ;  /* 0x0000100f01007387 */ /* 0x000fe60000100800 */
[----:B------:R-:W-:Y:S01]  /*16b80*/  SEL R6, R6, RZ, !P3 ;  /* 0x000000ff06067207 */ /* 0x000fe20005800000 */
[----:B------:R1:W-:Y:S01]  /*16b90*/  STL [R1+0xc], R16 ;  /* 0x00000c1001007387 */ /* 0x0003e20000100800 */
[----:B------:R-:W-:Y:S02]  /*16ba0*/  IMAD.MOV.U32 R7, RZ, RZ, R16 ;  /* 0x000000ffff077224 */ /* 0x000fe400078e0010 */
[----:B------:R-:W-:Y:S01]  /*16bb0*/  ISETP.NE.U32.AND P4, PT, R6, RZ, PT ;  /* 0x000000ff0600720c */ /* 0x000fe20003f85070 */
[----:B------:R-:W-:Y:S01]  /*16bc0*/  IMAD.MOV.U32 R6, RZ, RZ, R15 ;  /* 0x000000ffff067224 */ /* 0x000fe200078e000f */
[----:B------:R-:W-:Y:S01]  /*16bd0*/  IADD3 R17, P5, PT, R17, UR14, RZ ;  /* 0x0000000e11117c10 */ /* 0x000fe2000ffbe0ff */
[----:B-1----:R-:W2:Y:S04]  /*16be0*/  LDL.LU R16, [R1+0x34] ;  /* 0x0000340001107983 */ /* 0x002ea80000300800 */
[----:B------:R-:W2:Y:S01]  /*16bf0*/  LDL.LU R15, [R1+0x38] ;  /* 0x00003800010f7983 */ /* 0x000ea20000300800 */
[----:B------:R-:W-:-:S05]  /*16c00*/  IADD3.X R18, PT, PT, R18, UR15, RZ, P5, !PT ;  /* 0x0000000f12127c10 */ /* 0x000fca000affe4ff */
[----:B------:R1:W-:Y:S01]  /*16c10*/  LDGSTS.E [R5+0x7400], desc[UR28][R6.64], P4 ;  /* 0x0740000006057fae */ /* 0x0003e2000a1a101c */
[----:B------:R-:W-:Y:S02]  /*16c20*/  IADD3 R8, P5, PT, R8, UR14, RZ ;  /* 0x0000000e08087c10 */ /* 0x000fe4000ffbe0ff */
[----:B-1----:R-:W-:Y:S01]  /*16c30*/  MOV R6, R17 ;  /* 0x0000001100067202 */ /* 0x002fe20000000f00 */
[----:B------:R-:W-:-:S05]  /*16c40*/  IMAD.MOV.U32 R7, RZ, RZ, R18 ;  /* 0x000000ffff077224 */ /* 0x000fca00078e0012 */
[----:B------:R1:W-:Y:S01]  /*16c50*/  LDGSTS.E [R5+0x7600], desc[UR28][R6.64], P4 ;  /* 0x0760000006057fae */ /* 0x0003e2000a1a101c */
[----:B------:R-:W-:Y:S02]  /*16c60*/  ISETP.GT.AND P4, PT, R4, 0x1e, PT ;  /* 0x0000001e0400780c */ /* 0x000fe40003f84270 */
[----:B------:R-:W-:Y:S01]  /*16c70*/  IADD3.X R14, PT, PT, R14, UR15, RZ, P5, !PT ;  /* 0x0000000f0e0e7c10 */ /* 0x000fe2000affe4ff */
[----:B------:R-:W-:Y:S01]  /*16c80*/  STL [R1+0x18], R17 ;  /* 0x0000181101007387 */ /* 0x000fe20000100800 */
[----:B-1----:R-:W-:-:S03]  /*16c90*/  SEL R6, RZ, 0x4, !P4 ;  /* 0x00000004ff067807 */ /* 0x002fc60006000000 */
[----:B------:R-:W-:Y:S01]  /*16ca0*/  STL [R1+0x14], R18 ;  /* 0x0000141201007387 */ /* 0x000fe20000100800 */
[----:B------:R-:W-:-:S03]  /*16cb0*/  SEL R6, R6, RZ, !P3 ;  /* 0x000000ff06067207 */ /* 0x000fc60005800000 */
[----:B------:R-:W-:Y:S01]  /*16cc0*/  STL [R1+0x20], R8 ;  /* 0x0000200801007387 */ /* 0x000fe20000100800 */
[----:B------:R-:W-:Y:S01]  /*16cd0*/  IMAD.MOV.U32 R7, RZ, RZ, R14 ;  /* 0x000000ffff077224 */ /* 0x000fe200078e000e */
[----:B------:R-:W-:Y:S02]  /*16ce0*/  ISETP.NE.U32.AND P4, PT, R6, RZ, PT ;  /* 0x000000ff0600720c */ /* 0x000fe40003f85070 */
[----:B------:R1:W-:Y:S01]  /*16cf0*/  STL [R1+0x1c], R14 ;  /* 0x00001c0e01007387 */ /* 0x0003e20000100800 */
[----:B------:R-:W-:-:S03]  /*16d00*/  IMAD.MOV.U32 R6, RZ, RZ, R8 ;  /* 0x000000ffff067224 */ /* 0x000fc600078e0008 */
[----:B-1----:R-:W2:Y:S04]  /*16d10*/  LDL.LU R14, [R1+0x3c] ;  /* 0x00003c00010e7983 */ /* 0x002ea80000300800 */
[----:B------:R-:W2:Y:S04]  /*16d20*/  LDL.LU R8, [R1+0x40] ;  /* 0x0000400001087983 */ /* 0x000ea80000300800 */
[----:B------:R1:W-:Y:S01]  /*16d30*/  LDGSTS.E [R5+0x7800], desc[UR28][R6.64], P4 ;  /* 0x0780000006057fae */ /* 0x0003e2000a1a101c */
[----:B---3--:R-:W-:-:S04]  /*16d40*/  IADD3 R12, P5, PT, R12, UR14, RZ ;  /* 0x0000000e0c0c7c10 */ /* 0x008fc8000ffbe0ff */
[----:B------:R-:W-:Y:S01]  /*16d50*/  IADD3.X R13, PT, PT, R13, UR15, RZ, P5, !PT ;  /* 0x0000000f0d0d7c10 */ /* 0x000fe2000affe4ff */
[----:B------:R-:W-:Y:S01]  /*16d60*/  STL [R1+0x28], R12 ;  /* 0x0000280c01007387 */ /* 0x000fe20000100800 */
[----:B-1----:R-:W-:-:S03]  /*16d70*/  IMAD.MOV.U32 R6, RZ, RZ, R12 ;  /* 0x000000ffff067224 */ /* 0x002fc600078e000c */
[----:B------:R1:W-:Y:S01]  /*16d80*/  STL [R1+0x24], R13 ;  /* 0x0000240d01007387 */ /* 0x0003e20000100800 */
[----:B------:R-:W-:-:S05]  /*16d90*/  IMAD.MOV.U32 R7, RZ, RZ, R13 ;  /* 0x000000ffff077224 */ /* 0x000fca00078e000d */
[----:B------:R3:W-:Y:S04]  /*16da0*/  LDGSTS.E [R5+0x7a00], desc[UR28][R6.64], P4 ;  /* 0x07a0000006057fae */ /* 0x0007e8000a1a101c */
[----:B-1----:R-:W2:Y:S04]  /*16db0*/  LDL.LU R13, [R1+0x44] ;  /* 0x00004400010d7983 */ /* 0x002ea80000300800 */
[----:B------:R-:W2:Y:S01]  /*16dc0*/  LDL.LU R12, [R1+0x48] ;  /* 0x00004800010c7983 */ /* 0x000ea20000300800 */
[----:B------:R-:W-:-:S04]  /*16dd0*/  ISETP.GT.AND P4, PT, R4, 0x1f, PT ;  /* 0x0000001f0400780c */ /* 0x000fc80003f84270 */
[----:B---3--:R-:W-:Y:S02]  /*16de0*/  SEL R6, RZ, 0x4, !P4 ;  /* 0x00000004ff067807 */ /* 0x008fe40006000000 */
[----:B----4-:R-:W-:Y:S02]  /*16df0*/  IADD3 R9, P5, PT, R9, UR14, RZ ;  /* 0x0000000e09097c10 */ /* 0x010fe4000ffbe0ff */
[----:B------:R-:W-:Y:S02]  /*16e00*/  SEL R6, R6, RZ, !P3 ;  /* 0x000000ff06067207 */ /* 0x000fe40005800000 */
[----:B--2---:R-:W-:Y:S01]  /*16e10*/  IADD3.X R11, PT, PT, R11, UR15, RZ, P5, !PT ;  /* 0x0000000f0b0b7c10 */ /* 0x004fe2000affe4ff */
[----:B------:R-:W-:Y:S01]  /*16e20*/  STL [R1+0x30], R9 ;  /* 0x0000300901007387 */ /* 0x000fe20000100800 */
[----:B------:R-:W-:Y:S01]  /*16e30*/  ISETP.NE.U32.AND P4, PT, R6, RZ, PT ;  /* 0x000000ff0600720c */ /* 0x000fe20003f85070 */
[----:B------:R-:W-:Y:S02]  /*16e40*/  IMAD.MOV.U32 R6, RZ, RZ, R9 ;  /* 0x000000ffff067224 */ /* 0x000fe400078e0009 */
[----:B------:R1:W-:Y:S01]  /*16e50*/  STL [R1+0x2c], R11 ;  /* 0x00002c0b01007387 */ /* 0x0003e20000100800 */
[----:B------:R-:W-:-:S03]  /*16e60*/  IMAD.MOV.U32 R7, RZ, RZ, R11 ;  /* 0x000000ffff077224 */ /* 0x000fc600078e000b */
[----:B-1----:R-:W2:Y:S04]  /*16e70*/  LDL.LU R11, [R1+0x4c] ;  /* 0x00004c00010b7983 */ /* 0x002ea80000300800 */
[----:B------:R-:W3:Y:S04]  /*16e80*/  LDL.LU R9, [R1+0x50] ;  /* 0x0000500001097983 */ /* 0x000ee80000300800 */
[----:B------:R1:W-:Y:S01]  /*16e90*/  LDGSTS.E [R5+0x7c00], desc[UR28][R6.64], P4 ;  /* 0x07c0000006057fae */ /* 0x0003e2000a1a101c */
[----:B------:R-:W-:-:S04]  /*16ea0*/  IADD3 R15, P5, PT, R15, UR14, RZ ;  /* 0x0000000e0f0f7c10 */ /* 0x000fc8000ffbe0ff */
[----:B------:R-:W-:Y:S01]  /*16eb0*/  IADD3.X R16, PT, PT, R16, UR15, RZ, P5, !PT ;  /* 0x0000000f10107c10 */ /* 0x000fe2000affe4ff */
[----:B------:R-:W-:Y:S04]  /*16ec0*/  STL [R1+0x38], R15 ;  /* 0x0000380f01007387 */ /* 0x000fe80000100800 */
[----:B------:R4:W-:Y:S04]  /*16ed0*/  STL [R1+0x34], R16 ;  /* 0x0000341001007387 */ /* 0x0009e80000100800 */
[----:B------:R-:W2:Y:S04]  /*16ee0*/  LDL.LU R18, [R1+0x54] ;  /* 0x0000540001127983 */ /* 0x000ea80000300800 */
[----:B------:R-:W2:Y:S01]  /*16ef0*/  LDL.LU R17, [R1+0x58] ;  /* 0x0000580001117983 */ /* 0x000ea20000300800 */
[----:B-1----:R-:W-:-:S02]  /*16f00*/  IMAD.MOV.U32 R6, RZ, RZ, R15 ;  /* 0x000000ffff067224 */ /* 0x002fc400078e000f */
[----:B------:R-:W-:Y:S02]  /*16f10*/  IMAD.MOV.U32 R7, RZ, RZ, R16 ;  /* 0x000000ffff077224 */ /* 0x000fe400078e0010 */
[----:B----4-:R-:W4:Y:S04]  /*16f20*/  LDL.LU R16, [R1+0x5c] ;  /* 0x00005c0001107983 */ /* 0x010f280000300800 */
[----:B------:R1:W-:Y:S01]  /*16f30*/  LDGSTS.E [R5+0x7e00], desc[UR28][R6.64], P4 ;  /* 0x07e0000006057fae */ /* 0x0003e2000a1a101c */
[----:B------:R-:W-:-:S03]  /*16f40*/  ISETP.GT.AND P4, PT, R4, 0x20, PT ;  /* 0x000000200400780c */ /* 0x000fc60003f84270 */
[----:B------:R-:W4:Y:S01]  /*16f50*/  LDL.LU R15, [R1+0x60] ;  /* 0x00006000010f7983 */ /* 0x000f220000300800 */
[----:B-1----:R-:W-:-:S04]  /*16f60*/  SEL R6, RZ, 0x4, !P4 ;  /* 0x00000004ff067807 */ /* 0x002fc80006000000 */
[----:B------:R-:W-:-:S04]  /*16f70*/  SEL R6, R6, RZ, !P3 ;  /* 0x000000ff06067207 */ /* 0x000fc80005800000 */
[----:B------:R-:W-:Y:S02]  /*16f80*/  ISETP.NE.U32.AND P4, PT, R6, RZ, PT ;  /* 0x000000ff0600720c */ /* 0x000fe40003f85070 */
[----:B------:R-:W-:-:S04]  /*16f90*/  IADD3 R8, P5, PT, R8, UR14, RZ ;  /* 0x0000000e08087c10 */ /* 0x000fc8000ffbe0ff */
[----:B------:R-:W-:Y:S01]  /*16fa0*/  IADD3.X R14, PT, PT, R14, UR15, RZ, P5, !PT ;  /* 0x0000000f0e0e7c10 */ /* 0x000fe2000affe4ff */
[----:B------:R-:W-:Y:S01]  /*16fb0*/  STL [R1+0x40], R8 ;  /* 0x0000400801007387 */ /* 0x000fe20000100800 */
[----:B------:R-:W-:-:S03]  /*16fc0*/  IMAD.MOV.U32 R6, RZ, RZ, R8 ;  /* 0x000000ffff067224 */ /* 0x000fc600078e0008 */
[----:B------:R1:W-:Y:S01]  /*16fd0*/  STL [R1+0x3c], R14 ;  /* 0x00003c0e01007387 */ /* 0x0003e20000100800 */
[----:B------:R-:W-:-:S05]  /*16fe0*/  IMAD.MOV.U32 R7, RZ, RZ, R14 ;  /* 0x000000ffff077224 */ /* 0x000fca00078e000e */
[----:B------:R1:W-:Y:S04]  /*16ff0*/  LDGSTS.E [R5+0x8000], desc[UR28][R6.64], P4 ;  /* 0x0800000006057fae */ /* 0x0003e8000a1a101c */
[----:B-1----:R-:W4:Y:S04]  /*17000*/  LDL.LU R14, [R1+0x64] ;  /* 0x00006400010e7983 */ /* 0x002f280000300800 */
[----:B------:R-:W4:Y:S01]  /*17010*/  LDL.LU R8, [R1+0x68] ;  /* 0x0000680001087983 */ /* 0x000f220000300800 */
[----:B------:R-:W-:-:S04]  /*17020*/  IADD3 R12, P5, PT, R12, UR14, RZ ;  /* 0x0000000e0c0c7c10 */ /* 0x000fc8000ffbe0ff */
[----:B------:R-:W-:Y:S01]  /*17030*/  IADD3.X R13, PT, PT, R13, UR15, RZ, P5, !PT ;  /* 0x0000000f0d0d7c10 */ /* 0x000fe2000affe4ff */
[----:B------:R-:W-:Y:S01]  /*17040*/  STL [R1+0x48], R12 ;  /* 0x0000480c01007387 */ /* 0x000fe20000100800 */
[----:B------:R-:W-:-:S03]  /*17050*/  MOV R6, R12 ;  /* 0x0000000c00067202 */ /* 0x000fc60000000f00 */
[----:B------:R1:W-:Y:S01]  /*17060*/  STL [R1+0x44], R13 ;  /* 0x0000440d01007387 */ /* 0x0003e20000100800 */
[----:B------:R-:W-:-:S05]  /*17070*/  IMAD.MOV.U32 R7, RZ, RZ, R13 ;  /* 0x000000ffff077224 */ /* 0x000fca00078e000d */
[----:B------:R3:W-:Y:S04]  /*17080*/  LDGSTS.E [R5+0x8200], desc[UR28][R6.64], P4 ;  /* 0x0820000006057fae */ /* 0x0007e8000a1a101c */
[----:B-1----:R-:W4:Y:S04]  /*17090*/  LDL.LU R13, [R1+0x6c] ;  /* 0x00006c00010d7983 */ /* 0x002f280000300800 */
[----:B------:R-:W4:Y:S01]  /*170a0*/  LDL.LU R12, [R1+0x70] ;  /* 0x00007000010c7983 */ /* 0x000f220000300800 */
[----:B------:R-:W-:-:S04]  /*170b0*/  ISETP.GT.AND P4, PT, R4, 0x21, PT ;  /* 0x000000210400780c */ /* 0x000fc80003f84270 */
[----:B---3--:R-:W-:Y:S02]  /*170c0*/  SEL R6, RZ, 0x4, !P4 ;  /* 0x00000004ff067807 */ /* 0x008fe40006000000 */
[----:B------:R-:W-:Y:S02]  /*170d0*/  IADD3 R9, P5, PT, R9, UR14, RZ ;  /* 0x0000000e09097c10 */ /* 0x000fe4000ffbe0ff */
        /* <DEDUP_REMOVED lines=12> */
[----:B-1----:R-:W-:-:S04]  /*171a0*/  IMAD.MOV.U32 R6, RZ, RZ, R17 ;  /* 0x000000ffff067224 */ /* 0x002fc800078e0011 */
[----:B------:R-:W-:Y:S01]  /*171b0*/  IMAD.MOV.U32 R7, RZ, RZ, R18 ;  /* 0x000000ffff077224 */ /* 0x000fe200078e0012 */
[----:B----4-:R-:W-:-:S04]  /*171c0*/  IADD3 R15, P5, PT, R15, UR14, RZ ;  /* 0x0000000e0f0f7c10 */ /* 0x010fc8000ffbe0ff */
        /* <DEDUP_REMOVED lines=12> */
[----:B-1----:R-:W4:Y:S04]  /*17290*/  LDL.LU R16, [R1+0x7c] ;  /* 0x00007c0001107983 */ /* 0x002f280000300800 */
[----:B------:R-:W4:Y:S04]  /*172a0*/  LDL.LU R15, [R1+0x80] ;  /* 0x00008000010f7983 */ /* 0x000f280000300800 */
[----:B------:R1:W-:Y:S01]  /*172b0*/  LDGSTS.E [R5+0x8800], desc[UR28][R6.64], P4 ;  /* 0x0880000006057fae */ /* 0x0003e2000a1a101c */
[----:B------:R-:W-:-:S04]  /*172c0*/  IADD3 R8, P5, PT, R8, UR14, RZ ;  /* 0x0000000e08087c10 */ /* 0x000fc8000ffbe0ff */
[----:B------:R-:W-:Y:S01]  /*172d0*/  IADD3.X R14, PT, PT, R14, UR15, RZ, P5, !PT ;  /* 0x0000000f0e0e7c10 */ /* 0x000fe2000affe4ff */
[----:B------:R-:W-:Y:S01]  /*172e0*/  STL [R1+0x68], R8 ;  /* 0x0000680801007387 */ /* 0x000fe20000100800 */
[----:B-1----:R-:W-:-:S03]  /*172f0*/  IMAD.MOV.U32 R6, RZ, RZ, R8 ;  /* 0x000000ffff067224 */ /* 0x002fc600078e0008 */
[----:B------:R1:W-:Y:S01]  /*17300*/  STL [R1+0x64], R14 ;  /* 0x0000640e01007387 */ /* 0x0003e20000100800 */
[----:B------:R-:W-:-:S05]  /*17310*/  IMAD.MOV.U32 R7, RZ, RZ, R14 ;  /* 0x000000ffff077224 */ /* 0x000fca00078e000e */
[----:B------:R1:W-:Y:S04]  /*17320*/  LDGSTS.E [R5+0x8a00], desc[UR28][R6.64], P4 ;  /* 0x08a0000006057fae */ /* 0x0003e8000a1a101c */
[----:B-1----:R-:W4:Y:S04]  /*17330*/  LDL.LU R14, [R1+0x84] ;  /* 0x00008400010e7983 */ /* 0x002f280000300800 */
[----:B------:R-:W4:Y:S01]  /*17340*/  LDL.LU R8, [R1+0x88] ;  /* 0x0000880001087983 */ /* 0x000f220000300800 */
[----:B------:R-:W-:-:S04]  /*17350*/  ISETP.GT.AND P4, PT, R4, 0x23, PT ;  /* 0x000000230400780c */ /* 0x000fc80003f84270 */
[----:B------:R-:W-:-:S04]  /*17360*/  SEL R6, RZ, 0x4, !P4 ;  /* 0x00000004ff067807 */ /* 0x000fc80006000000 */
        /* <DEDUP_REMOVED lines=11> */
[----:B---3--:R-:W-:-:S04]  /*17420*/  IADD3 R9, P5, PT, R9, UR14, RZ ;  /* 0x0000000e09097c10 */ /* 0x008fc8000ffbe0ff */
[----:B--2---:R-:W-:Y:S01]  /*17430*/  IADD3.X R11, PT, PT, R11, UR15, RZ, P5, !PT ;  /* 0x0000000f0b0b7c10 */ /* 0x004fe2000affe4ff */
[----:B------:R-:W-:Y:S04]  /*17440*/  STL [R1+0x78], R9 ;  /* 0x0000780901007387 */ /* 0x000fe80000100800 */
[----:B------:R1:W-:Y:S04]  /*17450*/  STL [R1+0x74], R11 ;  /* 0x0000740b01007387 */ /* 0x0003e80000100800 */
[----:B------:R-:W2:Y:S04]  /*17460*/  LDL.LU R18, [R1+0x94] ;  /* 0x0000940001127983 */ /* 0x000ea80000300800 */
[----:B------:R-:W3:Y:S01]  /*17470*/  LDL.LU R17, [R1+0x98] ;  /* 0x0000980001117983 */ /* 0x000ee20000300800 */
[----:B------:R-:W-:Y:S01]  /*17480*/  IMAD.MOV.U32 R7, RZ, RZ, R11 ;  /* 0x000000ffff077224 */ /* 0x000fe200078e000b */
[----:B------:R-:W-:-:S02]  /*17490*/  MOV R6, R9 ;  /* 0x0000000900067202 */ /* 0x000fc40000000f00 */
[----:B-1----:R-:W2:Y:S04]  /*174a0*/  LDL.LU R11, [R1+0x9c] ;  /* 0x00009c00010b7983 */ /* 0x002ea80000300800 */
[----:B------:R-:W2:Y:S04]  /*174b0*/  LDL.LU R9, [R1+0xa0] ;  /* 0x0000a00001097983 */ /* 0x000ea80000300800 */
[----:B------:R1:W-:Y:S01]  /*174c0*/  LDGSTS.E [R5+0x8e00], desc[UR28][R6.64], P4 ;  /* 0x08e0000006057fae */ /* 0x0003e2000a1a101c */
[----:B------:R-:W-:-:S04]  /*174d0*/  ISETP.GT.AND P4, PT, R4, 0x24, PT ;  /* 0x000000240400780c */ /* 0x000fc80003f84270 */
[----:B-1----:R-:W-:-:S04]  /*174e0*/  SEL R6, RZ, 0x4, !P4 ;  /* 0x00000004ff067807 */ /* 0x002fc80006000000 */
[----:B------:R-:W-:-:S04]  /*174f0*/  SEL R6, R6, RZ, !P3 ;  /* 0x000000ff06067207 */ /* 0x000fc80005800000 */
[----:B------:R-:W-:Y:S02]  /*17500*/  ISETP.NE.U32.AND P4, PT, R6, RZ, PT ;  /* 0x000000ff0600720c */ /* 0x000fe40003f85070 */
[----:B----4-:R-:W-:-:S04]  /*17510*/  IADD3 R15, P5, PT, R15, UR14, RZ ;  /* 0x0000000e0f0f7c10 */ /* 0x010fc8000ffbe0ff */
[----:B------:R-:W-:Y:S01]  /*17520*/  IADD3.X R16, PT, PT, R16, UR15, RZ, P5, !PT ;  /* 0x0000000f10107c10 */ /* 0x000fe2000affe4ff */
[----:B------:R-:W-:Y:S01]  /*17530*/  STL [R1+0x80], R15 ;  /* 0x0000800f01007387 */ /* 0x000fe20000100800 */
[----:B------:R-:W-:-:S03]  /*17540*/  IMAD.MOV.U32 R6, RZ, RZ, R15 ;  /* 0x000000ffff067224 */ /* 0x000fc600078e000f */
[----:B------:R1:W-:Y:S01]  /*17550*/  STL [R1+0x7c], R16 ;  /* 0x00007c1001007387 */ /* 0x0003e20000100800 */
[----:B------:R-:W-:-:S05]  /*17560*/  IMAD.MOV.U32 R7, RZ, RZ, R16 ;  /* 0x000000ffff077224 */ /* 0x000fca00078e0010 */
[----:B------:R4:W-:Y:S04]  /*17570*/  LDGSTS.E [R5+0x9000], desc[UR28][R6.64], P4 ;  /* 0x0900000006057fae */ /* 0x0009e8000a1a101c */
[----:B-1----:R-:W2:Y:S04]  /*17580*/  LDL.LU R16, [R1+0xa4] ;  /* 0x0000a40001107983 */ /* 0x002ea80000300800 */
[----:B------:R-:W2:Y:S01]  /*17590*/  LDL.LU R15, [R1+0xa8] ;  /* 0x0000a800010f7983 */ /* 0x000ea20000300800 */
[----:B------:R-:W-:-:S04]  /*175a0*/  IADD3 R8, P5, PT, R8, UR14, RZ ;  /* 0x0000000e08087c10 */ /* 0x000fc8000ffbe0ff */
[----:B------:R-:W-:Y:S01]  /*175b0*/  IADD3.X R14, PT, PT, R14, UR15, RZ, P5, !PT ;  /* 0x0000000f0e0e7c10 */ /* 0x000fe2000affe4ff */
[----:B----4-:R-:W-:Y:S01]  /*175c0*/  IMAD.MOV.U32 R6, RZ, RZ, R8 ;  /* 0x000000ffff067224 */ /* 0x010fe200078e0008 */
[----:B------:R-:W-:Y:S03]  /*175d0*/  STL [R1+0x88], R8 ;  /* 0x0000880801007387 */ /* 0x000fe60000100800 */
[----:B------:R-:W-:Y:S01]  /*175e0*/  IMAD.MOV.U32 R7, RZ, RZ, R14 ;  /* 0x000000ffff077224 */ /* 0x000fe200078e000e */
[----:B------:R1:W-:Y:S04]  /*175f0*/  STL [R1+0x84], R14 ;  /* 0x0000840e01007387 */ /* 0x0003e80000100800 */
[----:B------:R4:W-:Y:S01]  /*17600*/  LDGSTS.E [R5+0x9200], desc[UR28][R6.64], P4 ;  /* 0x0920000006057fae */ /* 0x0009e2000a1a101c */
[----:B------:R-:W-:-:S03]  /*17610*/  ISETP.GT.AND P4, PT, R4, 0x25, PT ;  /* 0x000000250400780c */ /* 0x000fc60003f84270 */
[----:B-1----:R-:W2:Y:S04]  /*17620*/  LDL.LU R14, [R1+0xac] ;  /* 0x0000ac00010e7983 */ /* 0x002ea80000300800 */
[----:B------:R-:W2:Y:S01]  /*17630*/  LDL.LU R8, [R1+0xb0] ;  /* 0x0000b00001087983 */ /* 0x000ea20000300800 */
[----:B----4-:R-:W-:-:S04]  /*17640*/  SEL R6, RZ, 0x4, !P4 ;  /* 0x00000004ff067807 */ /* 0x010fc80006000000 */
        /* <DEDUP_REMOVED lines=11> */
[----:B---3--:R-:W-:-:S04]  /*17700*/  IADD3 R17, P5, PT, R17, UR14, RZ ;  /* 0x0000000e11117c10 */ /* 0x008fc8000ffbe0ff */
[----:B--2---:R-:W-:Y:S01]  /*17710*/  IADD3.X R18, PT, PT, R18, UR15, RZ, P5, !PT ;  /* 0x0000000f12127c10 */ /* 0x004fe2000affe4ff */
[----:B----4-:R-:W-:-:S04]  /*17720*/  IMAD.MOV.U32 R6, RZ, RZ, R17 ;  /* 0x000000ffff067224 */ /* 0x010fc800078e0011 */
[----:B------:R-:W-:Y:S01]  /*17730*/  IMAD.MOV.U32 R7, RZ, RZ, R18 ;  /* 0x000000ffff077224 */ /* 0x000fe200078e0012 */
[----:B------:R-:W-:-:S04]  /*17740*/  IADD3 R9, P5, PT, R9, UR14, RZ ;  /* 0x0000000e09097c10 */ /* 0x000fc8000ffbe0ff */
        /* <DEDUP_REMOVED lines=13> */
[----:B------:R-:W3:Y:S04]  /*17820*/  LDL.LU R9, [R1+0xc0] ;  /* 0x0000c00001097983 */ /* 0x000ee80000300800 */
[----:B------:R1:W-:Y:S01]  /*17830*/  LDGSTS.E [R5+0x9800], desc[UR28][R6.64], P4 ;  /* 0x0980000006057fae */ /* 0x0003e2000a1a101c */
[----:B------:R-:W-:-:S04]  /*17840*/  IADD3 R15, P5, PT, R15, UR14, RZ ;  /* 0x0000000e0f0f7c10 */ /* 0x000fc8000ffbe0ff */
[----:B------:R-:W-:Y:S01]  /*17850*/  IADD3.X R16, PT, PT, R16, UR15, RZ, P5, !PT ;  /* 0x0000000f10107c10 */ /* 0x000fe2000affe4ff */
[----:B------:R-:W-:Y:S01]  /*17860*/  STL [R1+0xa8], R15 ;  /* 0x0000a80f01007387 */ /* 0x000fe20000100800 */
[----:B-1----:R-:W-:-:S03]  /*17870*/  MOV R6, R15 ;  /* 0x0000000f00067202 */ /* 0x002fc60000000f00 */
[----:B------:R1:W-:Y:S01]  /*17880*/  STL [R1+0xa4], R16 ;  /* 0x0000a41001007387 */ /* 0x0003e20000100800 */
[----:B------:R-:W-:-:S05]  /*17890*/  IMAD.MOV.U32 R7, RZ, RZ, R16 ;  /* 0x000000ffff077224 */ /* 0x000fca00078e0010 */
[----:B------:R4:W-:Y:S04]  /*178a0*/  LDGSTS.E [R5+0x9a00], desc[UR28][R6.64], P4 ;  /* 0x09a0000006057fae */ /* 0x0009e8000a1a101c */
[----:B-1----:R-:W2:Y:S04]  /*178b0*/  LDL.LU R16, [R1+0xc4] ;  /* 0x0000c40001107983 */ /* 0x002ea80000300800 */
[----:B------:R-:W2:Y:S01]  /*178c0*/  LDL.LU R15, [R1+0xc8] ;  /* 0x0000c800010f7983 */ /* 0x000ea20000300800 */
[----:B------:R-:W-:-:S04]  /*178d0*/  ISETP.GT.AND P4, PT, R4, 0x27, PT ;  /* 0x000000270400780c */ /* 0x000fc80003f84270 */
[----:B----4-:R-:W-:Y:S02]  /*178e0*/  SEL R6, RZ, 0x4, !P4 ;  /* 0x00000004ff067807 */ /* 0x010fe40006000000 */
[----:B------:R-:W-:Y:S02]  /*178f0*/  IADD3 R8, P5, PT, R8, UR14, RZ ;  /* 0x0000000e08087c10 */ /* 0x000fe4000ffbe0ff */
[----:B------:R-:W-:Y:S02]  /*17900*/  SEL R6, R6, RZ, !P3 ;  /* 0x000000ff06067207 */ /* 0x000fe40005800000 */
[----:B------:R-:W-:Y:S01]  /*17910*/  IADD3.X R14, PT, PT, R14, UR15, RZ, P5, !PT ;  /* 0x0000000f0e0e7c10 */ /* 0x000fe2000affe4ff */
[----:B------:R-:W-:Y:S01]  /*17920*/  STL [R1+0xb0], R8 ;  /* 0x0000b00801007387 */ /* 0x000fe20000100800 */
[----:B------:R-:W-:Y:S01]  /*17930*/  ISETP.NE.U32.AND P4, PT, R6, RZ, PT ;  /* 0x000000ff0600720c */ /* 0x000fe20003f85070 */
[----:B------:R-:W-:Y:S02]  /*17940*/  IMAD.MOV.U32 R6, RZ, RZ, R8 ;  /* 0x000000ffff067224 */ /* 0x000fe400078e0008 */
[----:B------:R1:W-:Y:S01]  /*17950*/  STL [R1+0xac], R14 ;  /* 0x0000ac0e01007387 */ /* 0x0003e20000100800 */
[----:B------:R-:W-:-:S03]  /*17960*/  IMAD.MOV.U32 R7, RZ, RZ, R14 ;  /* 0x000000ffff077224 */ /* 0x000fc600078e000e */
[----:B-1----:R-:W4:Y:S04]  /*17970*/  LDL.LU R14, [R1+0xcc] ;  /* 0x0000cc00010e7983 */ /* 0x002f280000300800 */
[----:B------:R-:W4:Y:S04]  /*17980*/  LDL.LU R8, [R1+0xd0] ;  /* 0x0000d00001087983 */ /* 0x000f280000300800 */
[----:B------:R1:W-:Y:S01]  /*17990*/  LDGSTS.E [R5+0x9c00], desc[UR28][R6.64], P4 ;  /* 0x09c0000006057fae */ /* 0x0003e2000a1a101c */
[----:B------:R-:W-:-:S04]  /*179a0*/  IADD3 R12, P5, PT, R12, UR14, RZ ;  /* 0x0000000e0c0c7c10 */ /* 0x000fc8000ffbe0ff */
[----:B------:R-:W-:Y:S01]  /*179b0*/  IADD3.X R13, PT, PT, R13, UR15, RZ, P5, !PT ;  /* 0x0000000f0d0d7c10 */ /* 0x000fe2000affe4ff */
[----:B------:R-:W-:Y:S04]  /*179c0*/  STL [R1+0xb8], R12 ;  /* 0x0000b80c01007387 */ /* 0x000fe80000100800 */
[----:B------:R1:W-:Y:S04]  /*179d0*/  STL [R1+0xb4], R13 ;  /* 0x0000b40d01007387 */ /* 0x0003e80000100800 */
[----:B------:R-:W4:Y:S04]  /*179e0*/  LDL.LU R18, [R1+0xd4] ;  /* 0x0000d40001127983 */ /* 0x000f280000300800 */
[----:B------:R-:W4:Y:S01]  /*179f0*/  LDL.LU R17, [R1+0xd8] ;  /* 0x0000d80001117983 */ /* 0x000f220000300800 */
[----:B-1----:R-:W-:-:S02]  /*17a00*/  IMAD.MOV.U32 R6, RZ, RZ, R12 ;  /* 0x000000ffff067224 */ /* 0x002fc400078e000c */
[----:B------:R-:W-:Y:S02]  /*17a10*/  IMAD.MOV.U32 R7, RZ, RZ, R13 ;  /* 0x000000ffff077224 */ /* 0x000fe400078e000d */
[----:B------:R-:W4:Y:S04]  /*17a20*/  LDL.LU R13, [R1+0xdc] ;  /* 0x0000dc00010d7983 */ /* 0x000f280000300800 */
[----:B------:R-:W4:Y:S04]  /*17a30*/  LDL.LU R12, [R1+0xe0] ;  /* 0x0000e000010c7983 */ /* 0x000f280000300800 */
[----:B------:R1:W-:Y:S01]  /*17a40*/  LDGSTS.E [R5+0x9e00], desc[UR28][R6.64], P4 ;  /* 0x09e0000006057fae */ /* 0x0003e2000a1a101c */
[----:B------:R-:W-:-:S04]  /*17a50*/  ISETP.GT.AND P4, PT, R4, 0x28, PT ;  /* 0x000000280400780c */ /* 0x000fc80003f84270 */
[----:B-1----:R-:W-:-:S04]  /*17a60*/  SEL R6, RZ, 0x4, !P4 ;  /* 0x00000004ff067807 */ /* 0x002fc80006000000 */
[----:B------:R-:W-:Y:S02]  /*17a70*/  SEL R6, R6, RZ, !P3 ;  /* 0x000000ff06067207 */ /* 0x000fe40005800000 */
[----:B---3--:R-:W-:-:S04]  /*17a80*/  IADD3 R9, P5, PT, R9, UR14, RZ ;  /* 0x0000000e09097c10 */ /* 0x008fc8000ffbe0ff */
        /* <DEDUP_REMOVED lines=32> */
[----:B------:R-:W-:Y:S02]  /*17c90*/  IADD3.X R18, PT, PT, R18, UR15, RZ, P5, !PT ;  /* 0x0000000f12127c10 */ /* 0x000fe4000affe4ff */
[----:B-1----:R-:W-:-:S03]  /*17ca0*/  MOV R6, R17 ;  /* 0x0000001100067202 */ /* 0x002fc60000000f00 */
        /* <DEDUP_REMOVED lines=17> */
[----:B---3--:R-:W-:-:S04]  /*17dc0*/  IADD3 R9, P5, PT, R9, UR14, RZ ;  /* 0x0000000e09097c10 */ /* 0x008fc8000ffbe0ff */
[----:B--2---:R-:W-:Y:S01]  /*17dd0*/  IADD3.X R11, PT, PT, R11, UR15, RZ, P5, !PT ;  /* 0x0000000f0b0b7c10 */ /* 0x004fe2000affe4ff */
[----:B------:R-:W-:Y:S01]  /*17de0*/  STL [R1+0xe8], R9 ;  /* 0x0000e80901007387 */ /* 0x000fe20000100800 */
[----:B-1----:R-:W-:-:S03]  /*17df0*/  IMAD.MOV.U32 R6, RZ, RZ, R9 ;  /* 0x000000ffff067224 */ /* 0x002fc600078e0009 */
[----:B------:R1:W-:Y:S01]  /*17e00*/  STL [R1+0xe4], R11 ;  /* 0x0000e40b01007387 */ /* 0x0003e20000100800 */
[----:B------:R-:W-:-:S05]  /*17e10*/  IMAD.MOV.U32 R7, RZ, RZ, R11 ;  /* 0x000000ffff077224 */ /* 0x000fca00078e000b */
[----:B------:R2:W-:Y:S04]  /*17e20*/  LDGSTS.E [R5+0xaa00], desc[UR28][R6.64], P4 ;  /* 0x0aa0000006057fae */ /* 0x0005e8000a1a101c */
[----:B-1----:R-:W3:Y:S04]  /*17e30*/  LDL.LU R11, [R1+0x104] ;  /* 0x00010400010b7983 */ /* 0x002ee80000300800 */
[----:B------:R-:W3:Y:S01]  /*17e40*/  LDL.LU R9, [R1+0x108] ;  /* 0x0001080001097983 */ /* 0x000ee20000300800 */
[----:B------:R-:W-:-:S04]  /*17e50*/  ISETP.GT.AND P4, PT, R4, 0x2b, PT ;  /* 0x0000002b0400780c */ /* 0x000fc80003f84270 */
[----:B--2---:R-:W-:-:S04]  /*17e60*/  SEL R6, RZ, 0x4, !P4 ;  /* 0x00000004ff067807 */ /* 0x004fc80006000000 */
[----:B------:R-:W-:Y:S02]  /*17e70*/  SEL R6, R6, RZ, !P3 ;  /* 0x000000ff06067207 */ /* 0x000fe40005800000 */
[----:B------:R-:W-:-:S04]  /*17e80*/  IADD3 R15, P5, PT, R15, UR14, RZ ;  /* 0x0000000e0f0f7c10 */ /* 0x000fc8000ffbe0ff */
[----:B------:R-:W-:Y:S01]  /*17e90*/  IADD3.X R16, PT, PT, R16, UR15, RZ, P5, !PT ;  /* 0x0000000f10107c10 */ /* 0x000fe2000affe4ff */
[----:B------:R-:W-:Y:S01]  /*17ea0*/  STL [R1+0xf0], R15 ;  /* 0x0000f00f01007387 */ /* 0x000fe20000100800 */
[----:B------:R-:W-:Y:S01]  /*17eb0*/  ISETP.NE.U32.AND P4, PT, R6, RZ, PT ;  /* 0x000000ff0600720c */ /* 0x000fe20003f85070 */
[----:B------:R-:W-:Y:S02]  /*17ec0*/  IMAD.MOV.U32 R6, RZ, RZ, R15 ;  /* 0x000000ffff067224 */ /* 0x000fe400078e000f */
[----:B------:R1:W-:Y:S01]  /*17ed0*/  STL [R1+0xec], R16 ;  /* 0x0000ec1001007387 */ /* 0x0003e20000100800 */
[----:B------:R-:W-:-:S03]  /*17ee0*/  IMAD.MOV.U32 R7, RZ, RZ, R16 ;  /* 0x000000ffff077224 */ /* 0x000fc600078e0010 */
[----:B-1----:R-:W2:Y:S04]  /*17ef0*/  LDL.LU R16, [R1+0x10c] ;  /* 0x00010c0001107983 */ /* 0x002ea80000300800 */
[----:B------:R-:W2:Y:S04]  /*17f00*/  LDL.LU R15, [R1+0x110] ;  /* 0x00011000010f7983 */ /* 0x000ea80000300800 */
[----:B------:R1:W-:Y:S01]  /*17f10*/  LDGSTS.E [R5+0xac00], desc[UR28][R6.64], P4 ;  /* 0x0ac0000006057fae */ /* 0x0003e2000a1a101c */
[----:B----4-:R-:W-:-:S04]  /*17f20*/  IADD3 R8, P5, PT, R8, UR14, RZ ;  /* 0x0000000e08087c10 */ /* 0x010fc8000ffbe0ff */
        /* <DEDUP_REMOVED lines=33> */
[----:B---3--:R-:W-:-:S04]  /*18140*/  SEL R6, RZ, 0x4, !P4 ;  /* 0x00000004ff067807 */ /* 0x008fc80006000000 */
[----:B------:R-:W-:Y:S02]  /*18150*/  SEL R6, R6, RZ, !P3 ;  /* 0x000000ff06067207 */ /* 0x000fe40005800000 */
[----:B--2---:R-:W-:-:S04]  /*18160*/  IADD3 R15, P5, PT, R15, UR14, RZ ;  /* 0x0000000e0f0f7c10 */ /* 0x004fc8000ffbe0ff */
[----:B------:R-:W-:Y:S01]  /*18170*/  IADD3.X R16, PT, PT, R16, UR15, RZ, P5, !PT ;  /* 0x0000000f10107c10 */ /* 0x000fe2000affe4ff */
        /* <DEDUP_REMOVED lines=38> */
[----:B------:R-:W-:Y:S02]  /*183e0*/  SEL R6, RZ, 0x4, !P4 ;  /* 0x00000004ff067807 */ /* 0x000fe40006000000 */
        /* <DEDUP_REMOVED lines=11> */
[----:B---3--:R-:W-:-:S04]  /*184a0*/  IADD3 R15, P5, PT, R15, UR14, RZ ;  /* 0x0000000e0f0f7c10 */ /* 0x008fc8000ffbe0ff */
[----:B--2---:R-:W-:Y:S01]  /*184b0*/  IADD3.X R16, PT, PT, R16, UR15, RZ, P5, !PT ;  /* 0x0000000f10107c10 */ /* 0x004fe2000affe4ff */
[----:B------:R-:W-:Y:S04]  /*184c0*/  STL [R1+0x138], R15 ;  /* 0x0001380f01007387 */ /* 0x000fe80000100800 */
[----:B------:R2:W-:Y:S04]  /*184d0*/  STL [R1+0x134], R16 ;  /* 0x0001341001007387 */ /* 0x0005e80000100800 */
[----:B------:R-:W3:Y:S04]  /*184e0*/  LDL.LU R18, [R1+0x154] ;  /* 0x0001540001127983 */ /* 0x000ee80000300800 */
[----:B------:R-:W3:Y:S01]  /*184f0*/  LDL.LU R17, [R1+0x158] ;  /* 0x0001580001117983 */ /* 0x000ee20000300800 */
[----:B-1----:R-:W-:Y:S01]  /*18500*/  MOV R6, R15 ;  /* 0x0000000f00067202 */ /* 0x002fe20000000f00 */
[----:B------:R-:W-:-:S02]  /*18510*/  IMAD.MOV.U32 R7, RZ, RZ, R16 ;  /* 0x000000ffff077224 */ /* 0x000fc400078e0010 */
[----:B--2---:R-:W2:Y:S04]  /*18520*/  LDL.LU R16, [R1+0x15c] ;  /* 0x00015c0001107983 */ /* 0x004ea80000300800 */
        /* <DEDUP_REMOVED lines=25> */
[----:B----4-:R-:W-:Y:S02]  /*186c0*/  SEL R6, RZ, 0x4, !P4 ;  /* 0x00000004ff067807 */ /* 0x010fe40006000000 */
[----:B------:R-:W-:Y:S02]  /*186d0*/  IADD3 R9, P5, PT, R9, UR14, RZ ;  /* 0x0000000e09097c10 */ /* 0x000fe4000ffbe0ff */
[----:B------:R-:W-:Y:S02]  /*186e0*/  SEL R6, R6, RZ, !P3 ;  /* 0x000000ff06067207 */ /* 0x000fe40005800000 */
[----:B------:R-:W-:Y:S01]  /*186f0*/  IADD3.X R11, PT, PT, R11, UR15, RZ, P5, !PT ;  /* 0x0000000f0b0b7c10 */ /* 0x000fe2000affe4ff */
[----:B------:R-:W-:Y:S01]  /*18700*/  STL [R1+0x150], R9 ;  /* 0x0001500901007387 */ /* 0x000fe20000100800 */
[----:B------:R-:W-:Y:S01]  /*18710*/  ISETP.NE.U32.AND P4, PT, R6, RZ, PT ;  /* 0x000000ff0600720c */ /* 0x000fe20003f85070 */
[----:B------:R-:W-:-:S02]  /*18720*/  IMAD.MOV.U32 R6, RZ, RZ, R9 ;  /* 0x000000ffff067224 */ /* 0x000fc400078e0009 */
[----:B------:R1:W-:Y:S01]  /*18730*/  STL [R1+0x14c], R11 ;  /* 0x00014c0b01007387 */ /* 0x0003e20000100800 */
[----:B------:R-:W-:-:S03]  /*18740*/  IMAD.MOV.U32 R7, RZ, RZ, R11 ;  /* 0x000000ffff077224 */ /* 0x000fc600078e000b */
[----:B-1----:R-:W4:Y:S04]  /*18750*/  LDL.LU R11, [R1+0x174] ;  /* 0x00017400010b7983 */ /* 0x002f280000300800 */
[----:B------:R-:W4:Y:S04]  /*18760*/  LDL.LU R9, [R1+0x178] ;  /* 0x0001780001097983 */ /* 0x000f280000300800 */
[----:B------:R1:W-:Y:S01]  /*18770*/  LDGSTS.E [R5+0xc400], desc[UR28][R6.64], P4 ;  /* 0x0c40000006057fae */ /* 0x0003e2000a1a101c */
[----:B---3--:R-:W-:-:S04]  /*18780*/  IADD3 R17, P5, PT, R17, UR14, RZ ;  /* 0x0000000e11117c10 */ /* 0x008fc8000ffbe0ff */
[----:B------:R-:W-:Y:S01]  /*18790*/  IADD3.X R18, PT, PT, R18, UR15, RZ, P5, !PT ;  /* 0x0000000f12127c10 */ /* 0x000fe2000affe4ff */
[----:B-1----:R-:W-:-:S04]  /*187a0*/  IMAD.MOV.U32 R6, RZ, RZ, R17 ;  /* 0x000000ffff067224 */ /* 0x002fc800078e0011 */
[----:B------:R-:W-:Y:S01]  /*187b0*/  IMAD.MOV.U32 R7, RZ, RZ, R18 ;  /* 0x000000ffff077224 */ /* 0x000fe200078e0012 */
[----:B--2---:R-:W-:-:S04]  /*187c0*/  IADD3 R15, P5, PT, R15, UR14, RZ ;  /* 0x0000000e0f0f7c10 */ /* 0x004fc8000ffbe0ff */
        /* <DEDUP_REMOVED lines=37> */
[----:B----4-:R-:W-:-:S04]  /*18a20*/  IADD3 R9, P5, PT, R9, UR14, RZ ;  /* 0x0000000e09097c10 */ /* 0x010fc8000ffbe0ff */
[----:B------:R-:W-:Y:S01]  /*18a30*/  IADD3.X R11, PT, PT, R11, UR15, RZ, P5, !PT ;  /* 0x0000000f0b0b7c10 */ /* 0x000fe2000affe4ff */
[----:B------:R-:W-:Y:S04]  /*18a40*/  STL [R1+0x178], R9 ;  /* 0x0001780901007387 */ /* 0x000fe80000100800 */
[----:B------:R1:W-:Y:S04]  /*18a50*/  STL [R1+0x174], R11 ;  /* 0x0001740b01007387 */ /* 0x0003e80000100800 */
[----:B------:R-:W4:Y:S04]  /*18a60*/  LDL.LU R18, [R1+0x194] ;  /* 0x0001940001127983 */ /* 0x000f280000300800 */
[----:B------:R-:W4:Y:S01]  /*18a70*/  LDL.LU R17, [R1+0x198] ;  /* 0x0001980001117983 */ /* 0x000f220000300800 */
[----:B------:R-:W-:-:S02]  /*18a80*/  IMAD.MOV.U32 R7, RZ, RZ, R11 ;  /* 0x000000ffff077224 */ /* 0x000fc400078e000b */
[----:B------:R-:W-:Y:S01]  /*18a90*/  IMAD.MOV.U32 R6, RZ, RZ, R9 ;  /* 0x000000ffff067224 */ /* 0x000fe200078e0009 */
[----:B-1----:R-:W4:Y:S04]  /*18aa0*/  LDL.LU R11, [R1+0x19c] ;  /* 0x00019c00010b7983 */ /* 0x002f280000300800 */
[----:B------:R-:W4:Y:S04]  /*18ab0*/  LDL.LU R9, [R1+0x1a0] ;  /* 0x0001a00001097983 */ /* 0x000f280000300800 */
[----:B------:R1:W-:Y:S01]  /*18ac0*/  LDGSTS.E [R5+0xce00], desc[UR28][R6.64], P4 ;  /* 0x0ce0000006057fae */ /* 0x0003e2000a1a101c */
[----:B------:R-:W-:-:S04]  /*18ad0*/  ISETP.GT.AND P4, PT, R4, 0x34, PT ;  /* 0x000000340400780c */ /* 0x000fc80003f84270 */
[----:B-1----:R-:W-:-:S04]  /*18ae0*/  SEL R6, RZ, 0x4, !P4 ;  /* 0x00000004ff067807 */ /* 0x002fc80006000000 */
[----:B------:R-:W-:-:S04]  /*18af0*/  SEL R6, R6, RZ, !P3 ;  /* 0x000000ff06067207 */ /* 0x000fc80005800000 */
[----:B------:R-:W-:Y:S02]  /*18b00*/  ISETP.NE.U32.AND P4, PT, R6, RZ, PT ;  /* 0x000000ff0600720c */ /* 0x000fe40003f85070 */
[----:B---3--:R-:W-:-:S04]  /*18b10*/  IADD3 R15, P5, PT, R15, UR14, RZ ;  /* 0x0000000e0f0f7c10 */ /* 0x008fc8000ffbe0ff */
[----:B--2---:R-:W-:Y:S01]  /*18b20*/  IADD3.X R16, PT, PT, R16, UR15, RZ, P5, !PT ;  /* 0x0000000f10107c10 */ /* 0x004fe2000affe4ff */
[----:B------:R-:W-:Y:S01]  /*18b30*/  STL [R1+0x180], R15 ;  /* 0x0001800f01007387 */ /* 0x000fe20000100800 */
[----:B------:R-:W-:-:S03]  /*18b40*/  IMAD.MOV.U32 R6, RZ, RZ, R15 ;  /* 0x000000ffff067224 */ /* 0x000fc600078e000f */
[----:B------:R1:W-:Y:S01]  /*18b50*/  STL [R1+0x17c], R16 ;  /* 0x00017c1001007387 */ /* 0x0003e20000100800 */
[----:B------:R-:W-:-:S05]  /*18b60*/  IMAD.MOV.U32 R7, RZ, RZ, R16 ;  /* 0x000000ffff077224 */ /* 0x000fca00078e0010 */
[----:B------:R2:W-:Y:S04]  /*18b70*/  LDGSTS.E [R5+0xd000], desc[UR28][R6.64], P4 ;  /* 0x0d00000006057fae */ /* 0x0005e8000a1a101c */
[----:B-1----:R-:W3:Y:S04]  /*18b80*/  LDL.LU R16, [R1+0x1a4] ;  /* 0x0001a40001107983 */ /* 0x002ee80000300800 */
[----:B------:R-:W3:Y:S01]  /*18b90*/  LDL.LU R15, [R1+0x1a8] ;  /* 0x0001a800010f7983 */ /* 0x000ee20000300800 */
[----:B------:R-:W-:-:S04]  /*18ba0*/  IADD3 R8, P5, PT, R8, UR14, RZ ;  /* 0x0000000e08087c10 */ /* 0x000fc8000ffbe0ff */
[----:B------:R-:W-:Y:S01]  /*18bb0*/  IADD3.X R14, PT, PT, R14, UR15, RZ, P5, !PT ;  /* 0x0000000f0e0e7c10 */ /* 0x000fe2000affe4ff */
[----:B------:R-:W-:Y:S01]  /*18bc0*/  STL [R1+0x188], R8 ;  /* 0x0001880801007387 */ /* 0x000fe20000100800 */
[----:B--2---:R-:W-:-:S03]  /*18bd0*/  IMAD.MOV.U32 R6, RZ, RZ, R8 ;  /* 0x000000ffff067224 */ /* 0x004fc600078e0008 */
[----:B------:R1:W-:Y:S01]  /*18be0*/  STL [R1+0x184], R14 ;  /* 0x0001840e01007387 */ /* 0x0003e20000100800 */
[----:B------:R-:W-:-:S05]  /*18bf0*/  IMAD.MOV.U32 R7, RZ, RZ, R14 ;  /* 0x000000ffff077224 */ /* 0x000fca00078e000e */
[----:B------:R2:W-:Y:S04]  /*18c00*/  LDGSTS.E [R5+0xd200], desc[UR28][R6.64], P4 ;  /* 0x0d20000006057fae */ /* 0x0005e8000a1a101c */
[----:B-1----:R-:W3:Y:S04]  /*18c10*/  LDL.LU R14, [R1+0x1ac] ;  /* 0x0001ac00010e7983 */ /* 0x002ee80000300800 */
[----:B------:R-:W3:Y:S01]  /*18c20*/  LDL.LU R8, [R1+0x1b0] ;  /* 0x0001b00001087983 */ /* 0x000ee20000300800 */
[----:B------:R-:W-:-:S04]  /*18c30*/  ISETP.GT.AND P4, PT, R4, 0x35, PT ;  /* 0x000000350400780c */ /* 0x000fc80003f84270 */
[----:B--2---:R-:W-:-:S04]  /*18c40*/  SEL R6, RZ, 0x4, !P4 ;  /* 0x00000004ff067807 */ /* 0x004fc80006000000 */
        /* <DEDUP_REMOVED lines=9> */
[----:B-1----:R-:W3:Y:S04]  /*18ce0*/  LDL.LU R13, [R1+0x1b4] ;  /* 0x0001b400010d7983 */ /* 0x002ee80000300800 */
[----:B------:R-:W3:Y:S01]  /*18cf0*/  LDL.LU R12, [R1+0x1b8] ;  /* 0x0001b800010c7983 */ /* 0x000ee20000300800 */
[----:B----4-:R-:W-:-:S04]  /*18d00*/  IADD3 R17, P5, PT, R17, UR14, RZ ;  /* 0x0000000e11117c10 */ /* 0x010fc8000ffbe0ff */
[----:B------:R-:W-:Y:S02]  /*18d10*/  IADD3.X R18, PT, PT, R18, UR15, RZ, P5, !PT ;  /* 0x0000000f12127c10 */ /* 0x000fe4000affe4ff */
[----:B--2---:R-:W-:-:S03]  /*18d20*/  MOV R6, R17 ;  /* 0x0000001100067202 */ /* 0x004fc60000000f00 */
        /* <DEDUP_REMOVED lines=15> */
[----:B------:R-:W4:Y:S04]  /*18e20*/  LDL.LU R9, [R1+0x1c0] ;  /* 0x0001c00001097983 */ /* 0x000f280000300800 */
        /* <DEDUP_REMOVED lines=11> */
[----:B---3--:R-:W-:-:S04]  /*18ee0*/  SEL R6, RZ, 0x4, !P4 ;  /* 0x00000004ff067807 */ /* 0x008fc80006000000 */
        /* <DEDUP_REMOVED lines=8> */
[----:B-1----:R-:W3:Y:S04]  /*18f70*/  LDL.LU R14, [R1+0x1cc] ;  /* 0x0001cc00010e7983 */ /* 0x002ee80000300800 */
[----:B------:R-:W3:Y:S04]  /*18f80*/  LDL.LU R8, [R1+0x1d0] ;  /* 0x0001d00001087983 */ /* 0x000ee80000300800 */
[----:B------:R1:W-:Y:S01]  /*18f90*/  LDGSTS.E [R5+0xdc00], desc[UR28][R6.64], P4 ;  /* 0x0dc0000006057fae */ /* 0x0003e2000a1a101c */
[----:B------:R-:W-:-:S04]  /*18fa0*/  IADD3 R12, P5, PT, R12, UR14, RZ ;  /* 0x0000000e0c0c7c10 */ /* 0x000fc8000ffbe0ff */
[----:B------:R-:W-:Y:S01]  /*18fb0*/  IADD3.X R13, PT, PT, R13, UR15, RZ, P5, !PT ;  /* 0x0000000f0d0d7c10 */ /* 0x000fe2000affe4ff */
[----:B------:R-:W-:Y:S04]  /*18fc0*/  STL [R1+0x1b8], R12 ;  /* 0x0001b80c01007387 */ /* 0x000fe80000100800 */
[----:B------:R1:W-:Y:S04]  /*18fd0*/  STL [R1+0x1b4], R13 ;  /* 0x0001b40d01007387 */ /* 0x0003e80000100800 */
[----:B------:R-:W3:Y:S04]  /*18fe0*/  LDL.LU R18, [R1+0x1d4] ;  /* 0x0001d40001127983 */ /* 0x000ee80000300800 */
[----:B------:R-:W3:Y:S01]  /*18ff0*/  LDL.LU R17, [R1+0x1d8] ;  /* 0x0001d80001117983 */ /* 0x000ee20000300800 */
[----:B-1----:R-:W-:-:S02]  /*19000*/  IMAD.MOV.U32 R6, RZ, RZ, R12 ;  /* 0x000000ffff067224 */ /* 0x002fc400078e000c */
[----:B------:R-:W-:Y:S02]  /*19010*/  IMAD.MOV.U32 R7, RZ, RZ, R13 ;  /* 0x000000ffff077224 */ /* 0x000fe400078e000d */
[----:B------:R-:W3:Y:S04]  /*19020*/  LDL.LU R13, [R1+0x1dc] ;  /* 0x0001dc00010d7983 */ /* 0x000ee80000300800 */
[----:B------:R1:W-:Y:S01]  /*19030*/  LDGSTS.E [R5+0xde00], desc[UR28][R6.64], P4 ;  /* 0x0de0000006057fae */ /* 0x0003e2000a1a101c */
[----:B------:R-:W-:-:S03]  /*19040*/  ISETP.GT.AND P4, PT, R4, 0x38, PT ;  /* 0x000000380400780c */ /* 0x000fc60003f84270 */
[----:B------:R-:W3:Y:S01]  /*19050*/  LDL.LU R12, [R1+0x1e0] ;  /* 0x0001e000010c7983 */ /* 0x000ee20000300800 */
[----:B-1----:R-:W-:-:S04]  /*19060*/  SEL R6, RZ, 0x4, !P4 ;  /* 0x00000004ff067807 */ /* 0x002fc80006000000 */
[----:B------:R-:W-:Y:S02]  /*19070*/  SEL R6, R6, RZ, !P3 ;  /* 0x000000ff06067207 */ /* 0x000fe40005800000 */
[----:B----4-:R-:W-:-:S04]  /*19080*/  IADD3 R9, P5, PT, R9, UR14, RZ ;  /* 0x0000000e09097c10 */ /* 0x010fc8000ffbe0ff */
[----:B--2---:R-:W-:Y:S01]  /*19090*/  IADD3.X R11, PT, PT, R11, UR15, RZ, P5, !PT ;  /* 0x0000000f0b0b7c10 */ /* 0x004fe2000affe4ff */
[----:B------:R-:W-:Y:S01]  /*190a0*/  STL [R1+0x1c0], R9 ;  /* 0x0001c00901007387 */ /* 0x000fe20000100800 */
[----:B------:R-:W-:Y:S01]  /*190b0*/  ISETP.NE.U32.AND P4, PT, R6, RZ, PT ;  /* 0x000000ff0600720c */ /* 0x000fe20003f85070 */
[----:B------:R-:W-:Y:S02]  /*190c0*/  IMAD.MOV.U32 R6, RZ, RZ, R9 ;  /* 0x000000ffff067224 */ /* 0x000fe400078e0009 */
[----:B------:R1:W-:Y:S01]  /*190d0*/  STL [R1+0x1bc], R11 ;  /* 0x0001bc0b01007387 */ /* 0x0003e20000100800 */
[----:B------:R-:W-:-:S03]  /*190e0*/  IMAD.MOV.U32 R7, RZ, RZ, R11 ;  /* 0x000000ffff077224 */ /* 0x000fc600078e000b */
[----:B-1----:R-:W2:Y:S04]  /*190f0*/  LDL.LU R11, [R1+0x1e4] ;  /* 0x0001e400010b7983 */ /* 0x002ea80000300800 */
[----:B------:R-:W4:Y:S04]  /*19100*/  LDL.LU R9, [R1+0x1e8] ;  /* 0x0001e80001097983 */ /* 0x000f280000300800 */
[----:B------:R1:W-:Y:S01]  /*19110*/  LDGSTS.E [R5+0xe000], desc[UR28][R6.64], P4 ;  /* 0x0e00000006057fae */ /* 0x0003e2000a1a101c */
[----:B------:R-:W-:-:S04]  /*19120*/  IADD3 R15, P5, PT, R15, UR14, RZ ;  /* 0x0000000e0f0f7c10 */ /* 0x000fc8000ffbe0ff */
[----:B------:R-:W-:Y:S02]  /*19130*/  IADD3.X R16, PT, PT, R16, UR15, RZ, P5, !PT ;  /* 0x0000000f10107c10 */ /* 0x000fe4000affe4ff */
[----:B-1----:R-:W-:-:S03]  /*19140*/  MOV R6, R15 ;  /* 0x0000000f00067202 */ /* 0x002fc60000000f00 */
[----:B------:R-:W-:-:S05]  /*19150*/  IMAD.MOV.U32 R7, RZ, RZ, R16 ;  /* 0x000000ffff077224 */ /* 0x000fca00078e0010 */
[----:B------:R1:W-:Y:S01]  /*19160*/  LDGSTS.E [R5+0xe200], desc[UR28][R6.64], P4 ;  /* 0x0e20000006057fae */ /* 0x0003e2000a1a101c */
[----:B------:R-:W-:-:S03]  /*19170*/  ISETP.GT.AND P4, PT, R4, 0x39, PT ;  /* 0x000000390400780c */ /* 0x000fc60003f84270 */
[----:B------:R-:W-:Y:S04]  /*19180*/  STL [R1+0x1c8], R15 ;  /* 0x0001c80f01007387 */ /* 0x000fe80000100800 */
[----:B------:R3:W-:Y:S01]  /*19190*/  STL [R1+0x1c4], R16 ;  /* 0x0001c41001007387 */ /* 0x0007e20000100800 */
[----:B-1----:R-:W-:-:S04]  /*191a0*/  SEL R6, RZ, 0x4, !P4 ;  /* 0x00000004ff067807 */ /* 0x002fc80006000000 */
[----:B------:R-:W-:Y:S01]  /*191b0*/  SEL R6, R6, RZ, !P3 ;  /* 0x000000ff06067207 */ /* 0x000fe20005800000 */
[----:B---3--:R-:W3:Y:S04]  /*191c0*/  LDL.LU R16, [R1+0x1ec] ;  /* 0x0001ec0001107983 */ /* 0x008ee80000300800 */
[----:B------:R-:W3:Y:S01]  /*191d0*/  LDL.LU R15, [R1+0x1f0] ;  /* 0x0001f000010f7983 */ /* 0x000ee20000300800 */
        /* <DEDUP_REMOVED lines=12> */
[----:B-1----:R-:W-:-:S04]  /*192a0*/  IMAD.MOV.U32 R6, RZ, RZ, R17 ;  /* 0x000000ffff067224 */ /* 0x002fc800078e0011 */
[----:B------:R-:W-:-:S05]  /*192b0*/  IMAD.MOV.U32 R7, RZ, RZ, R18 ;  /* 0x000000ffff077224 */ /* 0x000fca00078e0012 */
[----:B------:R1:W-:Y:S01]  /*192c0*/  LDGSTS.E [R5+0xe600], desc[UR28][R6.64], P4 ;  /* 0x0e60000006057fae */ /* 0x0003e2000a1a101c */
[----:B------:R-:W-:Y:S02]  /*192d0*/  ISETP.GT.AND P4, PT, R4, 0x3a, PT ;  /* 0x0000003a0400780c */ /* 0x000fe40003f84270 */
[----:B------:R-:W-:Y:S01]  /*192e0*/  IADD3 R12, P5, PT, R12, UR14, RZ ;  /* 0x0000000e0c0c7c10 */ /* 0x000fe2000ffbe0ff */
[----:B------:R-:W-:Y:S03]  /*192f0*/  STL [R1+0x1d8], R17 ;  /* 0x0001d81101007387 */ /* 0x000fe60000100800 */
[----:B------:R-:W-:Y:S02]  /*19300*/  IADD3.X R13, PT, PT, R13, UR15, RZ, P5, !PT ;  /* 0x0000000f0d0d7c10 */ /* 0x000fe4000affe4ff */
[----:B-1----:R-:W-:Y:S01]  /*19310*/  SEL R6, RZ, 0x4, !P4 ;  /* 0x00000004ff067807 */ /* 0x002fe20006000000 */
[----:B------:R-:W-:Y:S03]  /*19320*/  STL [R1+0x1d4], R18 ;  /* 0x0001d41201007387 */ /* 0x000fe60000100800 */
[----:B------:R-:W-:Y:S01]  /*19330*/  SEL R6, R6, RZ, !P3 ;  /* 0x000000ff06067207 */ /* 0x000fe20005800000 */
[----:B------:R-:W-:Y:S01]  /*19340*/  STL [R1+0x1e0], R12 ;  /* 0x0001e00c01007387 */ /* 0x000fe20000100800 */
[----:B------:R-:W-:-:S02]  /*19350*/  IMAD.MOV.U32 R7, RZ, RZ, R13 ;  /* 0x000000ffff077224 */ /* 0x000fc400078e000d */
[----:B------:R-:W-:Y:S01]  /*19360*/  ISETP.NE.U32.AND P4, PT, R6, RZ, PT ;  /* 0x000000ff0600720c */ /* 0x000fe20003f85070 */
[----:B------:R1:W-:Y:S01]  /*19370*/  STL [R1+0x1dc], R13 ;  /* 0x0001dc0d01007387 */ /* 0x0003e20000100800 */
[----:B------:R-:W-:-:S03]  /*19380*/  IMAD.MOV.U32 R6, RZ, RZ, R12 ;  /* 0x000000ffff067224 */ /* 0x000fc600078e000c */
[----:B-1----:R-:W3:Y:S04]  /*19390*/  LDL.LU R13, [R1+0x1fc] ;  /* 0x0001fc00010d7983 */ /* 0x002ee80000300800 */
[----:B------:R-:W3:Y:S04]  /*193a0*/  LDL.LU R12, [R1+0x200] ;  /* 0x00020000010c7983 */ /* 0x000ee80000300800 */
[----:B------:R1:W-:Y:S01]  /*193b0*/  LDGSTS.E [R5+0xe800], desc[UR28][R6.64], P4 ;  /* 0x0e80000006057fae */ /* 0x0003e2000a1a101c */
[----:B----4-:R-:W-:-:S04]  /*193c0*/  IADD3 R9, P5, PT, R9, UR14, RZ ;  /* 0x0000000e09097c10 */ /* 0x010fc8000ffbe0ff */
[----:B--2---:R-:W-:Y:S01]  /*193d0*/  IADD3.X R11, PT, PT, R11, UR15, RZ, P5, !PT ;  /* 0x0000000f0b0b7c10 */ /* 0x004fe2000affe4ff */
[----:B------:R-:W-:Y:S04]  /*193e0*/  STL [R1+0x1e8], R9 ;  /* 0x0001e80901007387 */ /* 0x000fe80000100800 */
[----:B------:R2:W-:Y:S01]  /*193f0*/  STL [R1+0x1e4], R11 ;  /* 0x0001e40b01007387 */ /* 0x0005e20000100800 */
[----:B-1----:R-:W-:Y:S02]  /*19400*/  IMAD.MOV.U32 R7, RZ, RZ, R11 ;  /* 0x000000ffff077224 */ /* 0x002fe400078e000b */
[----:B------:R-:W-:-:S05]  /*19410*/  IMAD.MOV.U32 R6, RZ, RZ, R9 ;  /* 0x000000ffff067224 */ /* 0x000fca00078e0009 */
[----:B------:R1:W-:Y:S04]  /*19420*/  LDGSTS.E [R5+0xea00], desc[UR28][R6.64], P4 ;  /* 0x0ea0000006057fae */ /* 0x0003e8000a1a101c */
[----:B--2---:R-:W2:Y:S04]  /*19430*/  LDL.LU R11, [R1+0x204] ;  /* 0x00020400010b7983 */ /* 0x004ea80000300800 */
[----:B------:R-:W4:Y:S01]  /*19440*/  LDL.LU R9, [R1+0x208] ;  /* 0x0002080001097983 */ /* 0x000f220000300800 */
[----:B------:R-:W-:-:S04]  /*19450*/  ISETP.GT.AND P4, PT, R4, 0x3b, PT ;  /* 0x0000003b0400780c */ /* 0x000fc80003f84270 */
[----:B-1----:R-:W-:Y:S02]  /*19460*/  SEL R6, RZ, 0x4, !P4 ;  /* 0x00000004ff067807 */ /* 0x002fe40006000000 */
[----:B---3--:R-:W-:-:S04]  /*19470*/  IADD3 R15, P5, PT, R15, UR14, RZ ;  /* 0x0000000e0f0f7c10 */ /* 0x008fc8000ffbe0ff */
[----:B------:R-:W-:Y:S01]  /*19480*/  IADD3.X R16, PT, PT, R16, UR15, RZ, P5, !PT ;  /* 0x0000000f10107c10 */ /* 0x000fe2000affe4ff */
[----:B------:R-:W-:Y:S04]  /*19490*/  STL [R1+0x1f0], R15 ;  /* 0x0001f00f01007387 */ /* 0x000fe80000100800 */
[----:B------:R1:W-:Y:S04]  /*194a0*/  STL [R1+0x1ec], R16 ;  /* 0x0001ec1001007387 */ /* 0x0003e80000100800 */
[----:B------:R-:W3:Y:S04]  /*194b0*/  LDL.LU R20, [R1+0x20c] ;  /* 0x00020c0001147983 */ /* 0x000ee80000300800 */
[----:B------:R-:W3:Y:S01]  /*194c0*/  LDL.LU R19, [R1+0x210] ;  /* 0x0002100001137983 */ /* 0x000ee20000300800 */
[----:B------:R-:W-:-:S04]  /*194d0*/  IADD3 R8, P5, PT, R8, UR14, RZ ;  /* 0x0000000e08087c10 */ /* 0x000fc8000ffbe0ff */
[----:B------:R-:W-:Y:S01]  /*194e0*/  IADD3.X R14, PT, PT, R14, UR15, RZ, P5, !PT ;  /* 0x0000000f0e0e7c10 */ /* 0x000fe2000affe4ff */
[----:B------:R-:W-:Y:S04]  /*194f0*/  STL [R1+0x1f8], R8 ;  /* 0x0001f80801007387 */ /* 0x000fe80000100800 */
[----:B------:R1:W-:Y:S04]  /*19500*/  STL [R1+0x1f4], R14 ;  /* 0x0001f40e01007387 */ /* 0x0003e80000100800 */
[----:B------:R-:W3:Y:S04]  /*19510*/  LDL.LU R18, [R1+0x214] ;  /* 0x0002140001127983 */ /* 0x000ee80000300800 */
[----:B------:R-:W3:Y:S01]  /*19520*/  LDL.LU R17, [R1+0x218] ;  /* 0x0002180001117983 */ /* 0x000ee20000300800 */
[----:B------:R-:W-:-:S04]  /*19530*/  SEL R6, R6, RZ, !P3 ;  /* 0x000000ff06067207 */ /* 0x000fc80005800000 */
[----:B------:R-:W-:Y:S01]  /*19540*/  ISETP.NE.U32.AND P4, PT, R6, RZ, PT ;  /* 0x000000ff0600720c */ /* 0x000fe20003f85070 */
[----:B------:R-:W-:Y:S02]  /*19550*/  IMAD.MOV.U32 R6, RZ, RZ, R15 ;  /* 0x000000ffff067224 */ /* 0x000fe400078e000f */
[----:B------:R-:W-:Y:S02]  /*19560*/  IMAD.MOV.U32 R7, RZ, RZ, R16 ;  /* 0x000000ffff077224 */ /* 0x000fe400078e0010 */
[----:B-1----:R-:W3:Y:S08]  /*19570*/  LDL.LU R16, [R1+0x21c] ;  /* 0x00021c0001107983 */ /* 0x002ef00000300800 */
[----:B------:R1:W-:Y:S02]  /*19580*/  LDGSTS.E [R5+0xec00], desc[UR28][R6.64], P4 ;  /* 0x0ec0000006057fae */ /* 0x0003e4000a1a101c */
[----:B-1----:R-:W-:Y:S01]  /*19590*/  MOV R6, R8 ;  /* 0x0000000800067202 */ /* 0x002fe20000000f00 */
[----:B------:R-:W-:-:S02]  /*195a0*/  IMAD.MOV.U32 R7, RZ, RZ, R14 ;  /* 0x000000ffff077224 */ /* 0x000fc400078e000e */
[----:B------:R-:W3:Y:S04]  /*195b0*/  LDL.LU R14, [R1+0x220] ;  /* 0x00022000010e7983 */ /* 0x000ee80000300800 */
[----:B------:R1:W-:Y:S01]  /*195c0*/  LDGSTS.E [R5+0xee00], desc[UR28][R6.64], P4 ;  /* 0x0ee0000006057fae */ /* 0x0003e2000a1a101c */
[----:B------:R-:W-:-:S03]  /*195d0*/  ISETP.GT.AND P4, PT, R4, 0x3c, PT ;  /* 0x0000003c0400780c */ /* 0x000fc60003f84270 */
[----:B------:R-:W3:Y:S01]  /*195e0*/  LDL.LU R8, [R1+0x228] ;  /* 0x0002280001087983 */ /* 0x000ee20000300800 */
[----:B-1----:R-:W-:-:S04]  /*195f0*/  SEL R6, RZ, 0x4, !P4 ;  /* 0x00000004ff067807 */ /* 0x002fc80006000000 */
[----:B------:R-:W-:-:S04]  /*19600*/  SEL R6, R6, RZ, !P3 ;  /* 0x000000ff06067207 */ /* 0x000fc80005800000 */
[----:B------:R-:W-:Y:S02]  /*19610*/  ISETP.NE.U32.AND P4, PT, R6, RZ, PT ;  /* 0x000000ff0600720c */ /* 0x000fe40003f85070 */
[----:B------:R-:W-:-:S04]  /*19620*/  IADD3 R12, P5, PT, R12, UR14, RZ ;  /* 0x0000000e0c0c7c10 */ /* 0x000fc8000ffbe0ff */
[----:B------:R-:W-:Y:S01]  /*19630*/  IADD3.X R13, PT, PT, R13, UR15, RZ, P5, !PT ;  /* 0x0000000f0d0d7c10 */ /* 0x000fe2000affe4ff */
[----:B------:R-:W-:Y:S04]  /*19640*/  STL [R1+0x200], R12 ;  /* 0x0002000c01007387 */ /* 0x000fe80000100800 */
[----:B------:R1:W-:Y:S01]  /*19650*/  STL [R1+0x1fc], R13 ;  /* 0x0001fc0d01007387 */ /* 0x0003e20000100800 */
[----:B------:R-:W-:-:S03]  /*19660*/  IMAD.MOV.U32 R7, RZ, RZ, R13 ;  /* 0x000000ffff077224 */ /* 0x000fc600078e000d */
[----:B-1----:R-:W3:Y:S01]  /*19670*/  LDL.LU R13, [R1+0x224] ;  /* 0x00022400010d7983 */ /* 0x002ee20000300800 */
[----:B------:R-:W-:-:S05]  /*19680*/  IMAD.MOV.U32 R6, RZ, RZ, R12 ;  /* 0x000000ffff067224 */ /* 0x000fca00078e000c */
[----:B------:R1:W-:Y:S01]  /*19690*/  LDGSTS.E [R5+0xf000], desc[UR28][R6.64], P4 ;  /* 0x0f00000006057fae */ /* 0x0003e2000a1a101c */
[----:B----4-:R-:W-:-:S04]  /*196a0*/  IADD3 R9, P5, PT, R9, UR14, RZ ;  /* 0x0000000e09097c10 */ /* 0x010fc8000ffbe0ff */
[----:B--2---:R-:W-:Y:S01]  /*196b0*/  IADD3.X R11, PT, PT, R11, UR15, RZ, P5, !PT ;  /* 0x0000000f0b0b7c10 */ /* 0x004fe2000affe4ff */
[----:B------:R-:W-:Y:S04]  /*196c0*/  STL [R1+0x208], R9 ;  /* 0x0002080901007387 */ /* 0x000fe80000100800 */
[----:B------:R2:W-:Y:S04]  /*196d0*/  STL [R1+0x204], R11 ;  /* 0x0002040b01007387 */ /* 0x0005e80000100800 */
[----:B------:R-:W4:Y:S04]  /*196e0*/  LDL.LU R15, [R1+0x22c] ;  /* 0x00022c00010f7983 */ /* 0x000f280000300800 */
[----:B------:R-:W4:Y:S01]  /*196f0*/  LDL.LU R12, [R1+0x230] ;  /* 0x00023000010c7983 */ /* 0x000f220000300800 */
[----:B-1----:R-:W-:-:S02]  /*19700*/  IMAD.MOV.U32 R7, RZ, RZ, R11 ;  /* 0x000000ffff077224 */ /* 0x002fc400078e000b */
[----:B------:R-:W-:Y:S01]  /*19710*/  IMAD.MOV.U32 R6, RZ, RZ, R9 ;  /* 0x000000ffff067224 */ /* 0x000fe200078e0009 */
[----:B--2---:R-:W2:Y:S04]  /*19720*/  LDL.LU R11, [R1+0x234] ;  /* 0x00023400010b7983 */ /* 0x004ea80000300800 */
[----:B------:R-:W2:Y:S04]  /*19730*/  LDL.LU R9, [R1+0x238] ;  /* 0x0002380001097983 */ /* 0x000ea80000300800 */
[----:B------:R1:W-:Y:S01]  /*19740*/  LDGSTS.E [R5+0xf200], desc[UR28][R6.64], P4 ;  /* 0x0f20000006057fae */ /* 0x0003e2000a1a101c */
[----:B------:R-:W-:-:S04]  /*19750*/  ISETP.GT.AND P4, PT, R4, 0x3d, PT ;  /* 0x0000003d0400780c */ /* 0x000fc80003f84270 */
[----:B-1----:R-:W-:-:S04]  /*19760*/  SEL R6, RZ, 0x4, !P4 ;  /* 0x00000004ff067807 */ /* 0x002fc80006000000 */
[----:B------:R-:W-:Y:S02]  /*19770*/  SEL R6, R6, RZ, !P3 ;  /* 0x000000ff06067207 */ /* 0x000fe40005800000 */
[----:B---3--:R-:W-:Y:S02]  /*19780*/  IADD3 R19, P5, PT, R19, UR14, RZ ;  /* 0x0000000e13137c10 */ /* 0x008fe4000ffbe0ff */
[----:B------:R-:W-:Y:S02]  /*19790*/  ISETP.NE.U32.AND P4, PT, R6, RZ, PT ;  /* 0x000000ff0600720c */ /* 0x000fe40003f85070 */
[----:B------:R-:W-:Y:S01]  /*197a0*/  IADD3.X R20, PT, PT, R20, UR15, RZ, P5, !PT ;  /* 0x0000000f14147c10 */ /* 0x000fe2000affe4ff */
[----:B------:R-:W-:-:S04]  /*197b0*/  IMAD.MOV.U32 R6, RZ, RZ, R19 ;  /* 0x000000ffff067224 */ /* 0x000fc800078e0013 */
[----:B------:R-:W-:-:S06]  /*197c0*/  IMAD.MOV.U32 R7, RZ, RZ, R20 ;  /* 0x000000ffff077224 */ /* 0x000fcc00078e0014 */
[----:B------:R1:W-:Y:S01]  /*197d0*/  LDGSTS.E [R5+0xf400], desc[UR28][R6.64], P4 ;  /* 0x0f40000006057fae */ /* 0x0003e2000a1a101c */
[----:B------:R-:W-:-:S04]  /*197e0*/  IADD3 R17, P5, PT, R17, UR14, RZ ;  /* 0x0000000e11117c10 */ /* 0x000fc8000ffbe0ff */
[----:B------:R-:W-:Y:S01]  /*197f0*/  IADD3.X R18, PT, PT, R18, UR15, RZ, P5, !PT ;  /* 0x0000000f12127c10 */ /* 0x000fe2000affe4ff */
[----:B-1----:R-:W-:-:S04]  /*19800*/  IMAD.MOV.U32 R6, RZ, RZ, R17 ;  /* 0x000000ffff067224 */ /* 0x002fc800078e0011 */
[----:B------:R-:W-:-:S05]  /*19810*/  IMAD.MOV.U32 R7, RZ, RZ, R18 ;  /* 0x000000ffff077224 */ /* 0x000fca00078e0012 */
[----:B------:R1:W-:Y:S01]  /*19820*/  LDGSTS.E [R5+0xf600], desc[UR28][R6.64], P4 ;  /* 0x0f60000006057fae */ /* 0x0003e2000a1a101c */
[----:B------:R-:W-:-:S04]  /*19830*/  ISETP.GT.AND P4, PT, R4, 0x3e, PT ;  /* 0x0000003e0400780c */ /* 0x000fc80003f84270 */
[----:B-1----:R-:W-:-:S04]  /*19840*/  SEL R6, RZ, 0x4, !P4 ;  /* 0x00000004ff067807 */ /* 0x002fc80006000000 */
[----:B------:R-:W-:Y:S02]  /*19850*/  SEL R6, R6, RZ, !P3 ;  /* 0x000000ff06067207 */ /* 0x000fe40005800000 */
[----:B------:R-:W-:Y:S02]  /*19860*/  IADD3 R14, P6, PT, R14, UR14, RZ ;  /* 0x0000000e0e0e7c10 */ /* 0x000fe4000ffde0ff */
[----:B------:R-:W-:Y:S02]  /*19870*/  ISETP.NE.U32.AND P4, PT, R6, RZ, PT ;  /* 0x000000ff0600720c */ /* 0x000fe40003f85070 */
[----:B------:R-:W-:Y:S01]  /*19880*/  IADD3.X R16, PT, PT, R16, UR15, RZ, P6, !PT ;  /* 0x0000000f10107c10 */ /* 0x000fe2000b7fe4ff */
[----:B------:R-:W-:Y:S01]  /*19890*/  STL [R1+0x210], R19 ;  /* 0x0002101301007387 */ /* 0x000fe20000100800 */
[----:B------:R-:W-:-:S03]  /*198a0*/  IADD3 R8, P5, PT, R8, UR14, RZ ;  /* 0x0000000e08087c10 */ /* 0x000fc6000ffbe0ff */
[----:B------:R-:W-:Y:S01]  /*198b0*/  STL [R1+0x20c], R20 ;  /* 0x00020c1401007387 */ /* 0x000fe20000100800 */
[----:B------:R-:W-:Y:S02]  /*198c0*/  IMAD.MOV.U32 R6, RZ, RZ, R14 ;  /* 0x000000ffff067224 */ /* 0x000fe400078e000e */
[----:B------:R-:W-:Y:S01]  /*198d0*/  IMAD.MOV.U32 R7, RZ, RZ, R16 ;  /* 0x000000ffff077224 */ /* 0x000fe200078e0010 */
[----:B------:R-:W-:Y:S01]  /*198e0*/  STL [R1+0x218], R17 ;  /* 0x0002181101007387 */ /* 0x000fe20000100800 */
[----:B------:R-:W-:-:S03]  /*198f0*/  ISETP.GT.AND P6, PT, R4, 0x3f, PT ;  /* 0x0000003f0400780c */ /* 0x000fc60003fc4270 */
[----:B------:R-:W-:Y:S04]  /*19900*/  STL [R1+0x214], R18 ;  /* 0x0002141201007387 */ /* 0x000fe80000100800 */
[----:B------:R-:W-:Y:S04]  /*19910*/  STL [R1+0x220], R14 ;  /* 0x0002200e01007387 */ /* 0x000fe80000100800 */
[----:B------:R-:W-:Y:S01]  /*19920*/  STL [R1+0x21c], R16 ;  /* 0x00021c1001007387 */ /* 0x000fe20000100800 */
[----:B------:R-:W-:-:S03]  /*19930*/  SEL R4, RZ, 0x4, !P6 ;  /* 0x00000004ff047807 */ /* 0x000fc60007000000 */
[----:B------:R-:W-:Y:S04]  /*19940*/  STL [R1+0x228], R8 ;  /* 0x0002280801007387 */ /* 0x000fe80000100800 */
[----:B------:R1:W-:Y:S01]  /*19950*/  LDGSTS.E [R5+0xf800], desc[UR28][R6.64], P4 ;  /* 0x0f80000006057fae */ /* 0x0003e2000a1a101c */
[----:B------:R-:W-:Y:S02]  /*19960*/  SEL R4, R4, RZ, !P3 ;  /* 0x000000ff04047207 */ /* 0x000fe40005800000 */
[----:B-1----:R-:W-:Y:S02]  /*19970*/  MOV R6, R8 ;  /* 0x0000000800067202 */ /* 0x002fe40000000f00 */
[----:B------:R-:W-:-:S05]  /*19980*/  IADD3.X R13, PT, PT, R13, UR15, RZ, P5, !PT ;  /* 0x0000000f0d0d7c10 */ /* 0x000fca000affe4ff */
[----:B------:R1:W-:Y:S01]  /*19990*/  STL [R1+0x224], R13 ;  /* 0x0002240d01007387 */ /* 0x0003e20000100800 */
[----:B------:R-:W-:-:S05]  /*199a0*/  IMAD.MOV.U32 R7, RZ, RZ, R13 ;  /* 0x000000ffff077224 */ /* 0x000fca00078e000d */
[----:B------:R3:W-:Y:S04]  /*199b0*/  LDGSTS.E [R5+0xfa00], desc[UR28][R6.64], P4 ;  /* 0x0fa0000006057fae */ /* 0x0007e8000a1a101c */
[----:B-1----:R-:W2:Y:S04]  /*199c0*/  LDL.LU R13, [R1+0x23c] ;  /* 0x00023c00010d7983 */ /* 0x002ea80000300800 */
[----:B------:R-:W2:Y:S04]  /*199d0*/  LDL.LU R8, [R1+0x240] ;  /* 0x0002400001087983 */ /* 0x000ea80000300800 */
[----:B------:R-:W2:Y:S04]  /*199e0*/  LDL.LU R16, [R1+0x25c] ;  /* 0x00025c0001107983 */ /* 0x000ea80000300800 */
[----:B------:R-:W2:Y:S01]  /*199f0*/  LDL.LU R14, [R1+0x260] ;  /* 0x00026000010e7983 */ /* 0x000ea20000300800 */
[----:B------:R-:W-:-:S02]  /*19a00*/  ISETP.NE.U32.AND P4, PT, R4, RZ, PT ;  /* 0x000000ff0400720c */ /* 0x000fc40003f85070 */
[----:B----4-:R-:W-:-:S04]  /*19a10*/  IADD3 R12, P5, PT, R12, UR14, RZ ;  /* 0x0000000e0c0c7c10 */ /* 0x010fc8000ffbe0ff */
[----:B------:R-:W-:Y:S01]  /*19a20*/  IADD3.X R15, PT, PT, R15, UR15, RZ, P5, !PT ;  /* 0x0000000f0f0f7c10 */ /* 0x000fe2000affe4ff */
[----:B---3--:R-:W-:Y:S01]  /*19a30*/  IMAD.MOV.U32 R6, RZ, RZ, R12 ;  /* 0x000000ffff067224 */ /* 0x008fe200078e000c */
[----:B--2---:R-:W-:-:S03]  /*19a40*/  IADD3 R9, P6, PT, R9, UR14, RZ ;  /* 0x0000000e09097c10 */ /* 0x004fc6000ffde0ff */
[----:B------:R-:W-:Y:S01]  /*19a50*/  IMAD.MOV.U32 R7, RZ, RZ, R15 ;  /* 0x000000ffff077224 */ /* 0x000fe200078e000f */
[----:B------:R-:W-:Y:S01]  /*19a60*/  IADD3.X R11, PT, PT, R11, UR15, RZ, P6, !PT ;  /* 0x0000000f0b0b7c10 */ /* 0x000fe2000b7fe4ff */
[----:B------:R-:W-:Y:S04]  /*19a70*/  STL [R1+0x230], R12 ;  /* 0x0002300c01007387 */ /* 0x000fe80000100800 */
[----:B------:R-:W-:Y:S04]  /*19a80*/  STL [R1+0x22c], R15 ;  /* 0x00022c0f01007387 */ /* 0x000fe80000100800 */
[----:B------:R1:W-:Y:S04]  /*19a90*/  LDGSTS.E [R5+0xfc00], desc[UR28][R6.64], P4 ;  /* 0x0fc0000006057fae */ /* 0x0003e8000a1a101c */
[----:B------:R-:W-:Y:S04]  /*19aa0*/  STL [R1+0x238], R9 ;  /* 0x0002380901007387 */ /* 0x000fe80000100800 */
[----:B------:R2:W-:Y:S01]  /*19ab0*/  STL [R1+0x234], R11 ;  /* 0x0002340b01007387 */ /* 0x0005e20000100800 */
[----:B-1----:R-:W-:-:S03]  /*19ac0*/  IMAD.MOV.U32 R6, RZ, RZ, R9 ;  /* 0x000000ffff067224 */ /* 0x002fc600078e0009 */
[----:B------:R-:W3:Y:S01]  /*19ad0*/  LDL.LU R17, [R1+0x280] ;  /* 0x0002800001117983 */ /* 0x000ee20000300800 */
[----:B------:R-:W-:-:S03]  /*19ae0*/  IMAD.MOV.U32 R7, RZ, RZ, R11 ;  /* 0x000000ffff077224 */ /* 0x000fc600078e000b */
[----:B--2---:R-:W2:Y:S04]  /*19af0*/  LDL.LU R11, [R1+0x2a0] ;  /* 0x0002a000010b7983 */ /* 0x004ea80000300800 */
[----:B------:R1:W-:Y:S01]  /*19b00*/  LDGSTS.E [R5+0xfe00], desc[UR28][R6.64], P4 ;  /* 0x0fe0000006057fae */ /* 0x0003e2000a1a101c */
[----:B------:R-:W1:Y:S01]  /*19b10*/  S2R R9, SR_TID.X ;  /* 0x0000000000097919 */ /* 0x000e620000002100 */
[----:B------:R-:W-:Y:S01]  /*19b20*/  IMAD R4, R166, -0x40, R10 ;  /* 0xffffffc0a6047824 */ /* 0x000fe200078e020a */
[----:B------:R-:W-:Y:S01]  /*19b30*/  UIADD3 UR18, UPT, UPT, UR18, 0x1, URZ ;  /* 0x0000000112127890 */ /* 0x000fe2000fffe0ff */
[----:B------:R-:W0:Y:S04]  /*19b40*/  LDGDEPBAR ;  /* 0x00000000000079af */ /* 0x000e280000000000 */
[----:B------:R-:W4:Y:S04]  /*19b50*/  LDL.LU R7, [R1+0x27c] ;  /* 0x00027c0001077983 */ /* 0x000f280000300800 */
[----:B------:R-:W4:Y:S01]  /*19b60*/  LDL.LU R18, [R1+0x29c] ;  /* 0x00029c0001127983 */ /* 0x000f220000300800 */
[----:B------:R-:W-:-:S03]  /*19b70*/  UISETP.GT.AND UP1, UPT, UR18, 0x2, UPT ;  /* 0x000000021200788c */ /* 0x000fc6000bf24270 */
[----:B------:R-:W4:Y:S04]  /*19b80*/  LDL.LU R15, [R1+0x2bc] ;  /* 0x0002bc00010f7983 */ /* 0x000f280000300800 */
[----:B------:R-:W4:Y:S01]  /*19b90*/  LDL.LU R10, [R1+0x2c0] ;  /* 0x0002c000010a7983 */ /* 0x000f220000300800 */
[----:B-1----:R-:W-:-:S03]  /*19ba0*/  LOP3.LUT R5, R9, 0x3f, RZ, 0xc0, !PT ;  /* 0x0000003f09057812 */ /* 0x002fc600078ec0ff */
[----:B------:R-:W4:Y:S01]  /*19bb0*/  LDL.LU R12, [R1+0x2dc] ;  /* 0x0002dc00010c7983 */ /* 0x000f220000300800 */
[----:B------:R-:W-:-:S03]  /*19bc0*/  ISETP.GE.AND P4, PT, R5, R4, PT ;  /* 0x000000040500720c */ /* 0x000fc60003f86270 */
[----:B------:R-:W4:Y:S01]  /*19bd0*/  LDL.LU R9, [R1+0x2e0] ;  /* 0x0002e00001097983 */ /* 0x000f220000300800 */
[----:B------:R-:W-:Y:S01]  /*19be0*/  SEL R4, RZ, 0x4, P4 ;  /* 0x00000004ff047807 */ /* 0x000fe20002000000 */
[----:B------:R-:W-:-:S03]  /*19bf0*/  USEL UR18, UR18, URZ, !UP1 ;  /* 0x000000ff12127287 */ /* 0x000fc6000c800000 */
[----:B------:R-:W-:Y:S01]  /*19c00*/  SEL R4, R4, RZ, !P3 ;  /* 0x000000ff04047207 */ /* 0x000fe20005800000 */
[----:B------:R-:W-:-:S03]  /*19c10*/  ULEA UR5, UR18, UR9, 0xf ;  /* 0x0000000912057291 */ /* 0x000fc6000f8e78ff */
[----:B------:R-:W-:-:S03]  /*19c20*/  ISETP.NE.U32.AND P3, PT, R4, RZ, PT ;  /* 0x000000ff0400720c */ /* 0x000fc60003f65070 */
[----:B------:R-:W-:Y:S01]  /*19c30*/  VIADD R6, R2, UR5 ;  /* 0x0000000502067c36 */ /* 0x000fe20008000000 */
[----:B------:R-:W-:-:S04]  /*19c40*/  IADD3 R8, P4, PT, R8, UR12, RZ ;  /* 0x0000000c08087c10 */ /* 0x000fc8000ff9e0ff */
[----:B------:R-:W-:Y:S02]  /*19c50*/  IADD3.X R13, PT, PT, R13, UR13, RZ, P4, !PT ;  /* 0x0000000d0d0d7c10 */ /* 0x000fe4000a7fe4ff */
[----:B------:R-:W-:Y:S01]  /*19c60*/  IADD3 R14, P5, PT, R14, UR12, RZ ;  /* 0x0000000c0e0e7c10 */ /* 0x000fe2000ffbe0ff */
[----:B------:R-:W-:Y:S03]  /*19c70*/  STL [R1+0x240], R8 ;  /* 0x0002400801007387 */ /* 0x000fe60000100800 */
[----:B------:R-:W-:Y:S01]  /*19c80*/  IADD3.X R16, PT, PT, R16, UR13, RZ, P5, !PT ;  /* 0x0000000d10107c10 */ /* 0x000fe2000affe4ff */
[----:B------:R1:W-:Y:S01]  /*19c90*/  STL [R1+0x23c], R13 ;  /* 0x00023c0d01007387 */ /* 0x0003e20000100800 */
[----:B------:R-:W-:Y:S02]  /*19ca0*/  IMAD.MOV.U32 R4, RZ, RZ, R8 ;  /* 0x000000ffff047224 */ /* 0x000fe400078e0008 */
[----:B------:R-:W-:Y:S01]  /*19cb0*/  IMAD.MOV.U32 R5, RZ, RZ, R13 ;  /* 0x000000ffff057224 */ /* 0x000fe200078e000d */
[----:B------:R-:W-:Y:S04]  /*19cc0*/  STL [R1+0x260], R14 ;  /* 0x0002600e01007387 */ /* 0x000fe80000100800 */
[----:B------:R1:W-:Y:S04]  /*19cd0*/  STL [R1+0x25c], R16 ;  /* 0x00025c1001007387 */ /* 0x0003e80000100800 */
[----:B-1----:R-:W4:Y:S04]  /*19ce0*/  LDL.LU R13, [R1+0x300] ;  /* 0x00030000010d7983 */ /* 0x002f280000300800 */
[----:B------:R1:W-:Y:S04]  /*19cf0*/  LDGSTS.E [R6+0x20000], desc[UR28][R4.64], P3 ;  /* 0x2000000004067fae */ /* 0x0003e800099a101c */
[----:B------:R-:W4:Y:S01]  /*19d00*/  LDL.LU R8, [R1+0x320] ;  /* 0x0003200001087983 */ /* 0x000f220000300800 */
[----:B-1----:R-:W-:-:S03]  /*19d10*/  IMAD.MOV.U32 R5, RZ, RZ, R16 ;  /* 0x000000ffff057224 */ /* 0x002fc600078e0010 */
[----:B------:R-:W4:Y:S01]  /*19d20*/  LDL.LU R16, [R1+0x2fc] ;  /* 0x0002fc0001107983 */ /* 0x000f220000300800 */
[----:B------:R-:W-:Y:S01]  /*19d30*/  IMAD.MOV.U32 R4, RZ, RZ, R14 ;  /* 0x000000ffff047224 */ /* 0x000fe200078e000e */
[----:B---3--:R-:W-:Y:S02]  /*19d40*/  IADD3 R17, P4, PT, R17, UR12, RZ ;  /* 0x0000000c11117c10 */ /* 0x008fe4000ff9e0ff */
[----:B------:R-:W3:Y:S01]  /*19d50*/  LDL.LU R14, [R1+0x31c] ;  /* 0x00031c00010e7983 */ /* 0x000ee20000300800 */
[----:B--2---:R-:W-:-:S03]  /*19d60*/  IADD3 R11, P5, PT, R11, UR12, RZ ;  /* 0x0000000c0b0b7c10 */ /* 0x004fc6000ffbe0ff */
[----:B------:R1:W-:Y:S04]  /*19d70*/  LDGSTS.E [R6+0x20400], desc[UR28][R4.64], P3 ;  /* 0x2040000004067fae */ /* 0x0003e800099a101c */
[----:B------:R2:W-:Y:S01]  /*19d80*/  STL [R1+0x280], R17 ;  /* 0x0002801101007387 */ /* 0x0005e20000100800 */
[----:B----4-:R-:W-:Y:S01]  /*19d90*/  IADD3.X R7, PT, PT, R7, UR13, RZ, P4, !PT ;  /* 0x0000000d07077c10 */ /* 0x010fe2000a7fe4ff */
[----:B-1----:R-:W-:Y:S01]  /*19da0*/  IMAD.MOV.U32 R4, RZ, RZ, R17 ;  /* 0x000000ffff047224 */ /* 0x002fe200078e0011 */
[----:B------:R-:W-:-:S03]  /*19db0*/  IADD3.X R18, PT, PT, R18, UR13, RZ, P5, !PT ;  /* 0x0000000d12127c10 */ /* 0x000fc6000affe4ff */
[----:B------:R1:W-:Y:S01]  /*19dc0*/  STL [R1+0x27c], R7 ;  /* 0x00027c0701007387 */ /* 0x0003e20000100800 */
[----:B------:R-:W-:-:S03]  /*19dd0*/  MOV R5, R7 ;  /* 0x0000000700057202 */ /* 0x000fc60000000f00 */
[----:B------:R-:W-:Y:S04]  /*19de0*/  STL [R1+0x2a0], R11 ;  /* 0x0002a00b01007387 */ /* 0x000fe80000100800 */
[----:B--2---:R-:W2:Y:S04]  /*19df0*/  LDL.LU R17, [R1+0x340] ;  /* 0x0003400001117983 */ /* 0x004ea80000300800 */
[----:B------:R4:W-:Y:S04]  /*19e00*/  STL [R1+0x29c], R18 ;  /* 0x00029c1201007387 */ /* 0x0009e80000100800 */
[----:B------:R4:W-:Y:S04]  /*19e10*/  LDGSTS.E [R6+0x20800], desc[UR28][R4.64], P3 ;  /* 0x2080000004067fae */ /* 0x0009e800099a101c */
[----:B-1----:R-:W2:Y:S01]  /*19e20*/  LDL.LU R7, [R1+0x360] ;  /* 0x0003600001077983 */ /* 0x002ea20000300800 */
[----:B----4-:R-:W-:-:S03]  /*19e30*/  IMAD.MOV.U32 R5, RZ, RZ, R18 ;  /* 0x000000ffff057224 */ /* 0x010fc600078e0012 */
[----:B------:R-:W4:Y:S01]  /*19e40*/  LDL.LU R18, [R1+0x33c] ;  /* 0x00033c0001127983 */ /* 0x000f220000300800 */
[----:B------:R-:W-:-:S03]  /*19e50*/  IMAD.MOV.U32 R4, RZ, RZ, R11 ;  /* 0x000000ffff047224 */ /* 0x000fc600078e000b */
[----:B------:R-:W4:Y:S01]  /*19e60*/  LDL.LU R11, [R1+0x35c] ;  /* 0x00035c00010b7983 */ /* 0x000f220000300800 */
[----:B------:R-:W-:Y:S02]  /*19e70*/  IADD3 R10, P4, PT, R10, UR12, RZ ;  /* 0x0000000c0a0a7c10 */ /* 0x000fe4000ff9e0ff */
[----:B------:R-:W-:Y:S01]  /*19e80*/  IADD3 R9, P5, PT, R9, UR12, RZ ;  /* 0x0000000c09097c10 */ /* 0x000fe2000ffbe0ff */
[----:B------:R1:W-:Y:S01]  /*19e90*/  LDGSTS.E [R6+0x20c00], desc[UR28][R4.64], P3 ;  /* 0x20c0000004067fae */ /* 0x0003e200099a101c */
[----:B------:R-:W-:Y:S02]  /*19ea0*/  IADD3.X R15, PT, PT, R15, UR13, RZ, P4, !PT ;  /* 0x0000000d0f0f7c10 */ /* 0x000fe4000a7fe4ff */
[----:B------:R-:W-:Y:S01]  /*19eb0*/  IADD3.X R12, PT, PT, R12, UR13, RZ, P5, !PT ;  /* 0x0000000d0c0c7c10 */ /* 0x000fe2000affe4ff */
[----:B------:R1:W-:Y:S04]  /*19ec0*/  STL [R1+0x2c0], R10 ;  /* 0x0002c00a01007387 */ /* 0x0003e80000100800 */
[----:B------:R1:W-:Y:S04]  /*19ed0*/  STL [R1+0x2bc], R15 ;  /* 0x0002bc0f01007387 */ /* 0x0003e80000100800 */
[----:B------:R1:W-:Y:S02]  /*19ee0*/  STL [R1+0x2e0], R9 ;  /* 0x0002e00901007387 */ /* 0x0003e40000100800 */
[----:B-1----:R-:W-:-:S02]  /*19ef0*/  IMAD.MOV.U32 R4, RZ, RZ, R10 ;  /* 0x000000ffff047224 */ /* 0x002fc400078e000a */
[----:B------:R-:W4:Y:S04]  /*19f00*/  LDL.LU R19, [R1+0x380] ;  /* 0x0003800001137983 */ /* 0x000f280000300800 */
[----:B------:R1:W-:Y:S01]  /*19f10*/  STL [R1+0x2dc], R12 ;  /* 0x0002dc0c01007387 */ /* 0x0003e20000100800 */
[----:B------:R-:W-:-:S03]  /*19f20*/  IMAD.MOV.U32 R5, RZ, RZ, R15 ;  /* 0x000000ffff057224 */ /* 0x000fc600078e000f */
[----:B------:R-:W4:Y:S04]  /*19f30*/  LDL.LU R10, [R1+0x3a0] ;  /* 0x0003a000010a7983 */ /* 0x000f280000300800 */
[----:B------:R-:W4:Y:S04]  /*19f40*/  LDL.LU R20, [R1+0x37c] ;  /* 0x00037c0001147983 */ /* 0x000f280000300800 */
[----:B------:R-:W4:Y:S04]  /*19f50*/  LDL.LU R15, [R1+0x39c] ;  /* 0x00039c00010f7983 */ /* 0x000f280000300800 */
[----:B------:R1:W-:Y:S02]  /*19f60*/  LDGSTS.E [R6+0x21000], desc[UR28][R4.64], P3 ;  /* 0x2100000004067fae */ /* 0x0003e400099a101c */
[----:B-1----:R-:W-:-:S02]  /*19f70*/  IMAD.MOV.U32 R4, RZ, RZ, R9 ;  /* 0x000000ffff047224 */ /* 0x002fc400078e0009 */
[----:B------:R-:W-:Y:S01]  /*19f80*/  IMAD.MOV.U32 R5, RZ, RZ, R12 ;  /* 0x000000ffff057224 */ /* 0x000fe200078e000c */
[----:B------:R-:W4:Y:S04]  /*19f90*/  LDL.LU R9, [R1+0x3c0] ;  /* 0x0003c00001097983 */ /* 0x000f280000300800 */
[----:B------:R-:W4:Y:S04]  /*19fa0*/  LDL.LU R12, [R1+0x3e0] ;  /* 0x0003e000010c7983 */ /* 0x000f280000300800 */
[----:B------:R1:W-:Y:S01]  /*19fb0*/  LDGSTS.E [R6+0x21400], desc[UR28][R4.64], P3 ;  /* 0x2140000004067fae */ /* 0x0003e200099a101c */
[----:B------:R-:W-:-:S05]  /*19fc0*/  IADD3 R13, P4, PT, R13, UR12, RZ ;  /* 0x0000000c0d0d7c10 */ /* 0x000fca000ff9e0ff */
[----:B------:R3:W-:Y:S01]  /*19fd0*/  STL [R1+0x300], R13 ;  /* 0x0003000d01007387 */ /* 0x0007e20000100800 */
[----:B------:R-:W-:Y:S01]  /*19fe0*/  IADD3 R8, P5, PT, R8, UR12, RZ ;  /* 0x0000000c08087c10 */ /* 0x000fe2000ffbe0ff */
[----:B-1----:R-:W-:Y:S01]  /*19ff0*/  IMAD.MOV.U32 R4, RZ, RZ, R13 ;  /* 0x000000ffff047224 */ /* 0x002fe200078e000d */
[----:B------:R-:W-:Y:S02]  /*1a000*/  IADD3.X R16, PT, PT, R16, UR13, RZ, P4, !PT ;  /* 0x0000000d10107c10 */ /* 0x000fe4000a7fe4ff */
[----:B---3--:R-:W-:-:S03]  /*1a010*/  IADD3.X R14, PT, PT, R14, UR13, RZ, P5, !PT ;  /* 0x0000000d0e0e7c10 */ /* 0x008fc6000affe4ff */
[----:B------:R1:W-:Y:S04]  /*1a020*/  STL [R1+0x2fc], R16 ;  /* 0x0002fc1001007387 */ /* 0x0003e80000100800 */
[----:B------:R3:W-:Y:S04]  /*1a030*/  STL [R1+0x320], R8 ;  /* 0x0003200801007387 */ /* 0x0007e80000100800 */
[----:B------:R-:W4:Y:S01]  /*1a040*/  LDL.LU R13, [R1+0x3bc] ;  /* 0x0003bc00010d7983 */ /* 0x000f220000300800 */
[----:B------:R-:W-:-:S03]  /*1a050*/  IMAD.MOV.U32 R5, RZ, RZ, R16 ;  /* 0x000000ffff057224 */ /* 0x000fc600078e0010 */
[----:B------:R2:W-:Y:S04]  /*1a060*/  STL [R1+0x31c], R14 ;  /* 0x00031c0e01007387 */ /* 0x0005e80000100800 */
[----:B-1----:R-:W4:Y:S04]  /*1a070*/  LDL.LU R16, [R1+0x3dc] ;  /* 0x0003dc0001107983 */ /* 0x002f280000300800 */
[----:B------:R1:W-:Y:S01]  /*1a080*/  LDGSTS.E [R6+0x21800], desc[UR28][R4.64], P3 ;  /* 0x2180000004067fae */ /* 0x0003e200099a101c */
[----:B--2---:R-:W-:Y:S01]  /*1a090*/  IADD3 R17, P4, PT, R17, UR12, RZ ;  /* 0x0000000c11117c10 */ /* 0x004fe2000ff9e0ff */
[----:B-1----:R-:W-:-:S02]  /*1a0a0*/  IMAD.MOV.U32 R4, RZ, RZ, R8 ;  /* 0x000000ffff047224 */ /* 0x002fc400078e0008 */
[----:B------:R-:W-:Y:S01]  /*1a0b0*/  IMAD.MOV.U32 R5, RZ, RZ, R14 ;  /* 0x000000ffff057224 */ /* 0x000fe200078e000e */
[----:B---3--:R-:W2:Y:S04]  /*1a0c0*/  LDL.LU R8, [R1+0x400] ;  /* 0x0004000001087983 */ /* 0x008ea80000300800 */
[----:B------:R-:W3:Y:S01]  /*1a0d0*/  LDL.LU R14, [R1+0x420] ;  /* 0x00042000010e7983 */ /* 0x000ee20000300800 */
[----:B------:R-:W-:-:S03]  /*1a0e0*/  IADD3 R7, P5, PT, R7, UR12, RZ ;  /* 0x0000000c07077c10 */ /* 0x000fc6000ffbe0ff */
[----:B------:R1:W-:Y:S04]  /*1a0f0*/  STL [R1+0x340], R17 ;  /* 0x0003401101007387 */ /* 0x0003e80000100800 */
[----:B------:R1:W-:Y:S01]  /*1a100*/  LDGSTS.E [R6+0x21c00], desc[UR28][R4.64], P3 ;  /* 0x21c0000004067fae */ /* 0x0003e200099a101c */
[----:B----4-:R-:W-:Y:S02]  /*1a110*/  IADD3.X R18, PT, PT, R18, UR13, RZ, P4, !PT ;  /* 0x0000000d12127c10 */ /* 0x010fe4000a7fe4ff */
[----:B------:R-:W-:-:S03]  /*1a120*/  IADD3.X R11, PT, PT, R11, UR13, RZ, P5, !PT ;  /* 0x0000000d0b0b7c10 */ /* 0x000fc6000affe4ff */
[----:B------:R4:W-:Y:S01]  /*1a130*/  STL [R1+0x33c], R18 ;  /* 0x00033c1201007387 */ /* 0x0009e20000100800 */
[----:B-1----:R-:W-:-:S03]  /*1a140*/  IMAD.MOV.U32 R4, RZ, RZ, R17 ;  /* 0x000000ffff047224 */ /* 0x002fc600078e0011 */
[----:B------:R1:W-:Y:S01]  /*1a150*/  STL [R1+0x360], R7 ;  /* 0x0003600701007387 */ /* 0x0003e20000100800 */
[----:B------:R-:W-:-:S03]  /*1a160*/  MOV R5, R18 ;  /* 0x0000001200057202 */ /* 0x000fc60000000f00 */
[----:B------:R-:W3:Y:S04]  /*1a170*/  LDL.LU R17, [R1+0x3fc] ;  /* 0x0003fc0001117983 */ /* 0x000ee80000300800 */
[----:B------:R1:W-:Y:S04]  /*1a180*/  STL [R1+0x35c], R11 ;  /* 0x00035c0b01007387 */ /* 0x0003e80000100800 */
[----:B----4-:R-:W4:Y:S01]  /*1a190*/  LDL.LU R18, [R1+0x41c] ;  /* 0x00041c0001127983 */ /* 0x010f220000300800 */
[----:B------:R-:W-:-:S03]  /*1a1a0*/  IADD3 R19, P4, PT, R19, UR12, RZ ;  /* 0x0000000c13137c10 */ /* 0x000fc6000ff9e0ff */
[----:B------:R1:W-:Y:S01]  /*1a1b0*/  LDGSTS.E [R6+0x22000], desc[UR28][R4.64], P3 ;  /* 0x2200000004067fae */ /* 0x0003e200099a101c */
[----:B------:R-:W-:Y:S02]  /*1a1c0*/  IADD3 R10, P5, PT, R10, UR12, RZ ;  /* 0x0000000c0a0a7c10 */ /* 0x000fe4000ffbe0ff */
[----:B------:R-:W-:Y:S01]  /*1a1d0*/  IADD3.X R20, PT, PT, R20, UR13, RZ, P4, !PT ;  /* 0x0000000d14147c10 */ /* 0x000fe2000a7fe4ff */
[----:B-1----:R-:W-:Y:S02]  /*1a1e0*/  IMAD.MOV.U32 R4, RZ, RZ, R7 ;  /* 0x000000ffff047224 */ /* 0x002fe400078e0007 */
[----:B------:R-:W-:Y:S01]  /*1a1f0*/  IMAD.MOV.U32 R5, RZ, RZ, R11 ;  /* 0x000000ffff057224 */ /* 0x000fe200078e000b */
[----:B------:R-:W4:Y:S01]  /*1a200*/  LDL.LU R7, [R1+0x248] ;  /* 0x0002480001077983 */ /* 0x000f220000300800 */
[----:B------:R-:W-:-:S03]  /*1a210*/  IADD3.X R15, PT, PT, R15, UR13, RZ, P5, !PT ;  /* 0x0000000d0f0f7c10 */ /* 0x000fc6000affe4ff */
[----:B------:R1:W-:Y:S04]  /*1a220*/  LDGSTS.E [R6+0x22400], desc[UR28][R4.64], P3 ;  /* 0x2240000004067fae */ /* 0x0003e800099a101c */
[----:B------:R-:W4:Y:S04]  /*1a230*/  LDL.LU R11, [R1+0x268] ;  /* 0x00026800010b7983 */ /* 0x000f280000300800 */
[----:B------:R-:W-:Y:S01]  /*1a240*/  STL [R1+0x380], R19 ;  /* 0x0003801301007387 */ /* 0x000fe20000100800 */
[----:B-1----:R-:W-:Y:S02]  /*1a250*/  IMAD.MOV.U32 R4, RZ, RZ, R19 ;  /* 0x000000ffff047224 */ /* 0x002fe400078e0013 */
[----:B------:R-:W-:Y:S01]  /*1a260*/  IMAD.MOV.U32 R5, RZ, RZ, R20 ;  /* 0x000000ffff057224 */ /* 0x000fe200078e0014 */
[----:B------:R-:W-:Y:S01]  /*1a270*/  STL [R1+0x37c], R20 ;  /* 0x00037c1401007387 */ /* 0x000fe20000100800 */
[----:B------:R-:W-:-:S03]  /*1a280*/  IADD3 R9, P4, PT, R9, UR12, RZ ;  /* 0x0000000c09097c10 */ /* 0x000fc6000ff9e0ff */
[----:B------:R1:W-:Y:S04]  /*1a290*/  STL [R1+0x3a0], R10 ;  /* 0x0003a00a01007387 */ /* 0x0003e80000100800 */
[----:B------:R1:W-:Y:S04]  /*1a2a0*/  LDGSTS.E [R6+0x22800], desc[UR28][R4.64], P3 ;  /* 0x2280000004067fae */ /* 0x0003e800099a101c */
[----:B------:R1:W-:Y:S01]  /*1a2b0*/  STL [R1+0x39c], R15 ;  /* 0x00039c0f01007387 */ /* 0x0003e20000100800 */
[----:B------:R-:W-:Y:S01]  /*1a2c0*/  IADD3 R12, P5, PT, R12, UR12, RZ ;  /* 0x0000000c0c0c7c10 */ /* 0x000fe2000ffbe0ff */
[----:B-1----:R-:W-:-:S02]  /*1a2d0*/  IMAD.MOV.U32 R4, RZ, RZ, R10 ;  /* 0x000000ffff047224 */ /* 0x002fc400078e000a */
[----:B------:R-:W4:Y:S01]  /*1a2e0*/  LDL.LU R10, [R1+0x244] ;  /* 0x00024400010a7983 */ /* 0x000f220000300800 */
[----:B------:R-:W-:-:S03]  /*1a2f0*/  IMAD.MOV.U32 R5, RZ, RZ, R15 ;  /* 0x000000ffff057224 */ /* 0x000fc600078e000f */
[----:B------:R-:W4:Y:S04]  /*1a300*/  LDL.LU R15, [R1+0x264] ;  /* 0x00026400010f7983 */ /* 0x000f280000300800 */
[----:B------:R1:W-:Y:S04]  /*1a310*/  LDGSTS.E [R6+0x22c00], desc[UR28][R4.64], P3 ;  /* 0x22c0000004067fae */ /* 0x0003e800099a101c */
[----:B------:R1:W-:Y:S02]  /*1a320*/  STL [R1+0x3c0], R9 ;  /* 0x0003c00901007387 */ /* 0x0003e40000100800 */
[----:B-1----:R-:W-:Y:S01]  /*1a330*/  IMAD.MOV.U32 R4, RZ, RZ, R9 ;  /* 0x000000ffff047224 */ /* 0x002fe200078e0009 */
[----:B------:R-:W-:-:S05]  /*1a340*/  IADD3.X R13, PT, PT, R13, UR13, RZ, P4, !PT ;  /* 0x0000000d0d0d7c10 */ /* 0x000fca000a7fe4ff */
[----:B------:R-:W-:Y:S01]  /*1a350*/  IMAD.MOV.U32 R5, RZ, RZ, R13 ;  /* 0x000000ffff057224 */ /* 0x000fe200078e000d */
[----:B------:R1:W-:Y:S01]  /*1a360*/  STL [R1+0x3bc], R13 ;  /* 0x0003bc0d01007387 */ /* 0x0003e20000100800 */
[----:B------:R-:W-:-:S03]  /*1a370*/  IADD3.X R16, PT, PT, R16, UR13, RZ, P5, !PT ;  /* 0x0000000d10107c10 */ /* 0x000fc6000affe4ff */
[----:B------:R1:W-:Y:S04]  /*1a380*/  STL [R1+0x3e0], R12 ;  /* 0x0003e00c01007387 */ /* 0x0003e80000100800 */
[----:B------:R-:W4:Y:S04]  /*1a390*/  LDL.LU R9, [R1+0x288] ;  /* 0x0002880001097983 */ /* 0x000f280000300800 */
[----:B------:R2:W-:Y:S04]  /*1a3a0*/  STL [R1+0x3dc], R16 ;  /* 0x0003dc1001007387 */ /* 0x0005e80000100800 */
[----:B------:R2:W-:Y:S04]  /*1a3b0*/  LDGSTS.E [R6+0x23000], desc[UR28][R4.64], P3 ;  /* 0x2300000004067fae */ /* 0x0005e800099a101c */
[----:B-1----:R-:W4:Y:S01]  /*1a3c0*/  LDL.LU R13, [R1+0x2a8] ;  /* 0x0002a800010d7983 */ /* 0x002f220000300800 */
[----:B--2---:R-:W-:-:S03]  /*1a3d0*/  IMAD.MOV.U32 R4, RZ, RZ, R12 ;  /* 0x000000ffff047224 */ /* 0x004fc600078e000c */
[----:B------:R-:W2:Y:S01]  /*1a3e0*/  LDL.LU R12, [R1+0x284] ;  /* 0x00028400010c7983 */ /* 0x000ea20000300800 */
[----:B------:R-:W-:Y:S01]  /*1a3f0*/  IMAD.MOV.U32 R5, RZ, RZ, R16 ;  /* 0x000000ffff057224 */ /* 0x000fe200078e0010 */
[----:B------:R-:W-:Y:S02]  /*1a400*/  IADD3 R8, P4, PT, R8, UR12, RZ ;  /* 0x0000000c08087c10 */ /* 0x000fe4000ff9e0ff */
[----:B------:R-:W2:Y:S01]  /*1a410*/  LDL.LU R16, [R1+0x2a4] ;  /* 0x0002a40001107983 */ /* 0x000ea20000300800 */
[----:B---3--:R-:W-:-:S03]  /*1a420*/  IADD3 R14, P5, PT, R14, UR12, RZ ;  /* 0x0000000c0e0e7c10 */ /* 0x008fc6000ffbe0ff */
[----:B------:R1:W-:Y:S04]  /*1a430*/  LDGSTS.E [R6+0x23400], desc[UR28][R4.64], P3 ;  /* 0x2340000004067fae */ /* 0x0003e800099a101c */
[----:B------:R-:W-:Y:S01]  /*1a440*/  STL [R1+0x400], R8 ;  /* 0x0004000801007387 */ /* 0x000fe20000100800 */
[----:B------:R-:W-:Y:S01]  /*1a450*/  IADD3.X R17, PT, PT, R17, UR13, RZ, P4, !PT ;  /* 0x0000000d11117c10 */ /* 0x000fe2000a7fe4ff */
[----:B-1----:R-:W-:-:S03]  /*1a460*/  IMAD.MOV.U32 R4, RZ, RZ, R8 ;  /* 0x000000ffff047224 */ /* 0x002fc600078e0008 */
[----:B------:R-:W-:Y:S01]  /*1a470*/  MOV R5, R17 ;  /* 0x0000001100057202 */ /* 0x000fe20000000f00 */
[----:B------:R1:W-:Y:S01]  /*1a480*/  STL [R1+0x3fc], R17 ;  /* 0x0003fc1101007387 */ /* 0x0003e20000100800 */
[----:B----4-:R-:W-:-:S03]  /*1a490*/  IADD3.X R18, PT, PT, R18, UR13, RZ, P5, !PT ;  /* 0x0000000d12127c10 */ /* 0x010fc6000affe4ff */
[----:B------:R-:W-:Y:S04]  /*1a4a0*/  STL [R1+0x420], R14 ;  /* 0x0004200e01007387 */ /* 0x000fe80000100800 */
[----:B------:R3:W-:Y:S04]  /*1a4b0*/  LDGSTS.E [R6+0x23800], desc[UR28][R4.64], P3 ;  /* 0x2380000004067fae */ /* 0x0007e800099a101c */
[----:B-1----:R-:W4:Y:S04]  /*1a4c0*/  LDL.LU R17, [R1+0x2c8] ;  /* 0x0002c80001117983 */ /* 0x002f280000300800 */
[----:B------:R1:W-:Y:S04]  /*1a4d0*/  STL [R1+0x41c], R18 ;  /* 0x00041c1201007387 */ /* 0x0003e80000100800 */
[----:B------:R-:W4:Y:S01]  /*1a4e0*/  LDL.LU R8, [R1+0x2e8] ;  /* 0x0002e80001087983 */ /* 0x000f220000300800 */
[----:B---3--:R-:W-:-:S02]  /*1a4f0*/  IMAD.MOV.U32 R5, RZ, RZ, R18 ;  /* 0x000000ffff057224 */ /* 0x008fc400078e0012 */
[----:B------:R-:W-:Y:S01]  /*1a500*/  IMAD.MOV.U32 R4, RZ, RZ, R14 ;  /* 0x000000ffff047224 */ /* 0x000fe200078e000e */
[----:B-1----:R-:W3:Y:S04]  /*1a510*/  LDL.LU R18, [R1+0x2c4] ;  /* 0x0002c40001127983 */ /* 0x002ee80000300800 */
[----:B------:R-:W3:Y:S01]  /*1a520*/  LDL.LU R14, [R1+0x2e4] ;  /* 0x0002e400010e7983 */ /* 0x000ee20000300800 */
[----:B------:R-:W-:-:S03]  /*1a530*/  IADD3 R7, P4, PT, R7, UR12, RZ ;  /* 0x0000000c07077c10 */ /* 0x000fc6000ff9e0ff */
[----:B------:R1:W-:Y:S01]  /*1a540*/  LDGSTS.E [R6+0x23c00], desc[UR28][R4.64], P3 ;  /* 0x23c0000004067fae */ /* 0x0003e200099a101c */
[----:B------:R-:W-:-:S03]  /*1a550*/  IADD3 R11, P5, PT, R11, UR12, RZ ;  /* 0x0000000c0b0b7c10 */ /* 0x000fc6000ffbe0ff */
[----:B------:R-:W-:Y:S01]  /*1a560*/  STL [R1+0x248], R7 ;  /* 0x0002480701007387 */ /* 0x000fe20000100800 */
[----:B-1----:R-:W-:Y:S01]  /*1a570*/  LOP3.LUT R6, R2, 0x20, RZ, 0x3c, !PT ;  /* 0x0000002002067812 */ /* 0x002fe200078e3cff */
[----:B------:R-:W-:Y:S02]  /*1a580*/  IMAD.MOV.U32 R4, RZ, RZ, R7 ;  /* 0x000000ffff047224 */ /* 0x000fe400078e0007 */
[----:B------:R-:W-:Y:S02]  /*1a590*/  STL [R1+0x268], R11 ;  /* 0x0002680b01007387 */ /* 0x000fe40000100800 */
[----:B------:R-:W-:Y:S01]  /*1a5a0*/  VIADD R6, R6, UR5 ;  /* 0x0000000506067c36 */ /* 0x000fe20008000000 */
[----:B------:R-:W-:Y:S02]  /*1a5b0*/  IADD3.X R10, PT, PT, R10, UR13, RZ, P4, !PT ;  /* 0x0000000d0a0a7c10 */ /* 0x000fe4000a7fe4ff */
[----:B------:R-:W-:-:S03]  /*1a5c0*/  IADD3.X R15, PT, PT, R15, UR13, RZ, P5, !PT ;  /* 0x0000000d0f0f7c10 */ /* 0x000fc6000affe4ff */
[----:B------:R-:W-:Y:S01]  /*1a5d0*/  IMAD.MOV.U32 R5, RZ, RZ, R10 ;  /* 0x000000ffff057224 */ /* 0x000fe200078e000a */
[----:B------:R1:W-:Y:S04]  /*1a5e0*/  STL [R1+0x244], R10 ;  /* 0x0002440a01007387 */ /* 0x0003e80000100800 */
[----:B------:R1:W-:Y:S04]  /*1a5f0*/  LDGSTS.E [R6+0x20100], desc[UR28][R4.64], P3 ;  /* 0x2010000004067fae */ /* 0x0003e800099a101c */
[----:B-1----:R-:W3:Y:S04]  /*1a600*/  LDL.LU R10, [R1+0x308] ;  /* 0x00030800010a7983 */ /* 0x002ee80000300800 */
[----:B------:R-:W3:Y:S01]  /*1a610*/  LDL.LU R7, [R1+0x328] ;  /* 0x0003280001077983 */ /* 0x000ee20000300800 */
[----:B------:R-:W-:-:S03]  /*1a620*/  IMAD.MOV.U32 R5, RZ, RZ, R15 ;  /* 0x000000ffff057224 */ /* 0x000fc600078e000f */
[----:B------:R1:W-:Y:S01]  /*1a630*/  STL [R1+0x264], R15 ;  /* 0x0002640f01007387 */ /* 0x0003e20000100800 */
[----:B------:R-:W-:-:S05]  /*1a640*/  IMAD.MOV.U32 R4, RZ, RZ, R11 ;  /* 0x000000ffff047224 */ /* 0x000fca00078e000b */
[----:B------:R1:W-:Y:S04]  /*1a650*/  LDGSTS.E [R6+0x20500], desc[UR28][R4.64], P3 ;  /* 0x2050000004067fae */ /* 0x0003e800099a101c */
[----:B-1----:R-:W3:Y:S04]  /*1a660*/  LDL.LU R15, [R1+0x304] ;  /* 0x00030400010f7983 */ /* 0x002ee80000300800 */
[----:B------:R-:W3:Y:S01]  /*1a670*/  LDL.LU R11, [R1+0x324] ;  /* 0x00032400010b7983 */ /* 0x000ee20000300800 */
[----:B------:R-:W-:-:S05]  /*1a680*/  IADD3 R9, P4, PT, R9, UR12, RZ ;  /* 0x0000000c09097c10 */ /* 0x000fca000ff9e0ff */
[----:B------:R1:W-:Y:S01]  /*1a690*/  STL [R1+0x288], R9 ;  /* 0x0002880901007387 */ /* 0x0003e20000100800 */
[----:B------:R-:W-:Y:S01]  /*1a6a0*/  IMAD.MOV.U32 R4, RZ, RZ, R9 ;  /* 0x000000ffff047224 */ /* 0x000fe200078e0009 */
[----:B------:R-:W-:Y:S02]  /*1a6b0*/  IADD3 R13, P5, PT, R13, UR12, RZ ;  /* 0x0000000c0d0d7c10 */ /* 0x000fe4000ffbe0ff */
[----:B--2---:R-:W-:Y:S02]  /*1a6c0*/  IADD3.X R12, PT, PT, R12, UR13, RZ, P4, !PT ;  /* 0x0000000d0c0c7c10 */ /* 0x004fe4000a7fe4ff */
[----:B------:R-:W-:-:S03]  /*1a6d0*/  IADD3.X R16, PT, PT, R16, UR13, RZ, P5, !PT ;  /* 0x0000000d10107c10 */ /* 0x000fc6000affe4ff */
[----:B------:R-:W-:Y:S01]  /*1a6e0*/  IMAD.MOV.U32 R5, RZ, RZ, R12 ;  /* 0x000000ffff057224 */ /* 0x000fe200078e000c */
[----:B------:R2:W-:Y:S04]  /*1a6f0*/  STL [R1+0x284], R12 ;  /* 0x0002840c01007387 */ /* 0x0005e80000100800 */
[----:B------:R-:W-:Y:S04]  /*1a700*/  STL [R1+0x2a8], R13 ;  /* 0x0002a80d01007387 */ /* 0x000fe80000100800 */
[----:B-1----:R-:W3:Y:S04]  /*1a710*/  LDL.LU R9, [R1+0x348] ;  /* 0x0003480001097983 */ /* 0x002ee80000300800 */
[----:B------:R1:W-:Y:S04]  /*1a720*/  STL [R1+0x2a4], R16 ;  /* 0x0002a41001007387 */ /* 0x0003e80000100800 */
[----:B------:R1:W-:Y:S04]  /*1a730*/  LDGSTS.E [R6+0x20900], desc[UR28][R4.64], P3 ;  /* 0x2090000004067fae */ /* 0x0003e800099a101c */
[----:B--2---:R-:W2:Y:S01]  /*1a740*/  LDL.LU R12, [R1+0x368] ;  /* 0x00036800010c7983 */ /* 0x004ea20000300800 */
[----:B-1----:R-:W-:-:S03]  /*1a750*/  IMAD.MOV.U32 R5, RZ, RZ, R16 ;  /* 0x000000ffff057224 */ /* 0x002fc600078e0010 */
[----:B------:R-:W2:Y:S01]  /*1a760*/  LDL.LU R16, [R1+0x344] ;  /* 0x0003440001107983 */ /* 0x000ea20000300800 */
[----:B------:R-:W-:Y:S01]  /*1a770*/  IMAD.MOV.U32 R4, RZ, RZ, R13 ;  /* 0x000000ffff047224 */ /* 0x000fe200078e000d */
[----:B----4-:R-:W-:Y:S02]  /*1a780*/  IADD3 R17, P4, PT, R17, UR12, RZ ;  /* 0x0000000c11117c10 */ /* 0x010fe4000ff9e0ff */
[----:B------:R-:W4:Y:S01]  /*1a790*/  LDL.LU R13, [R1+0x364] ;  /* 0x00036400010d7983 */ /* 0x000f220000300800 */
[----:B------:R-:W-:-:S03]  /*1a7a0*/  IADD3 R8, P5, PT, R8, UR12, RZ ;  /* 0x0000000c08087c10 */ /* 0x000fc6000ffbe0ff */
[----:B------:R1:W-:Y:S04]  /*1a7b0*/  STL [R1+0x2c8], R17 ;  /* 0x0002c81101007387 */ /* 0x0003e80000100800 */
[----:B------:R1:W-:Y:S01]  /*1a7c0*/  LDGSTS.E [R6+0x20d00], desc[UR28][R4.64], P3 ;  /* 0x20d0000004067fae */ /* 0x0003e200099a101c */
[----:B---3--:R-:W-:Y:S02]  /*1a7d0*/  IADD3.X R18, PT, PT, R18, UR13, RZ, P4, !PT ;  /* 0x0000000d12127c10 */ /* 0x008fe4000a7fe4ff */
[----:B------:R-:W-:-:S03]  /*1a7e0*/  IADD3.X R14, PT, PT, R14, UR13, RZ, P5, !PT ;  /* 0x0000000d0e0e7c10 */ /* 0x000fc6000affe4ff */
[----:B------:R3:W-:Y:S04]  /*1a7f0*/  STL [R1+0x2c4], R18 ;  /* 0x0002c41201007387 */ /* 0x0007e80000100800 */
[----:B------:R3:W-:Y:S01]  /*1a800*/  STL [R1+0x2e8], R8 ;  /* 0x0002e80801007387 */ /* 0x0007e20000100800 */
[----:B-1----:R-:W-:-:S03]  /*1a810*/  MOV R4, R17 ;  /* 0x0000001100047202 */ /* 0x002fc60000000f00 */
[----:B------:R-:W4:Y:S04]  /*1a820*/  LDL.LU R19, [R1+0x388] ;  /* 0x0003880001137983 */ /* 0x000f280000300800 */
[----:B------:R1:W-:Y:S04]  /*1a830*/  STL [R1+0x2e4], R14 ;  /* 0x0002e40e01007387 */ /* 0x0003e80000100800 */
[----:B------:R-:W4:Y:S04]  /*1a840*/  LDL.LU R17, [R1+0x3a8] ;  /* 0x0003a80001117983 */ /* 0x000f280000300800 */
[----:B------:R-:W4:Y:S01]  /*1a850*/  LDL.LU R20, [R1+0x384] ;  /* 0x0003840001147983 */ /* 0x000f220000300800 */
[----:B------:R-:W-:-:S03]  /*1a860*/  IMAD.MOV.U32 R5, RZ, RZ, R18 ;  /* 0x000000ffff057224 */ /* 0x000fc600078e0012 */
[----:B---3--:R-:W3:Y:S04]  /*1a870*/  LDL.LU R18, [R1+0x3a4] ;  /* 0x0003a40001127983 */ /* 0x008ee80000300800 */
[----:B------:R1:W-:Y:S02]  /*1a880*/  LDGSTS.E [R6+0x21100], desc[UR28][R4.64], P3 ;  /* 0x2110000004067fae */ /* 0x0003e400099a101c */
[----:B-1----:R-:W-:Y:S02]  /*1a890*/  IMAD.MOV.U32 R4, RZ, RZ, R8 ;  /* 0x000000ffff047224 */ /* 0x002fe400078e0008 */
[----:B------:R-:W-:Y:S01]  /*1a8a0*/  IMAD.MOV.U32 R5, RZ, RZ, R14 ;  /* 0x000000ffff057224 */ /* 0x000fe200078e000e */
[----:B------:R-:W3:Y:S04]  /*1a8b0*/  LDL.LU R8, [R1+0x3c8] ;  /* 0x0003c80001087983 */ /* 0x000ee80000300800 */
[----:B------:R-:W3:Y:S01]  /*1a8c0*/  LDL.LU R14, [R1+0x3e8] ;  /* 0x0003e800010e7983 */ /* 0x000ee20000300800 */
[----:B------:R-:W-:-:S03]  /*1a8d0*/  IADD3 R10, P4, PT, R10, UR12, RZ ;  /* 0x0000000c0a0a7c10 */ /* 0x000fc6000ff9e0ff */
[----:B------:R1:W-:Y:S01]  /*1a8e0*/  LDGSTS.E [R6+0x21500], desc[UR28][R4.64], P3 ;  /* 0x2150000004067fae */ /* 0x0003e200099a101c */
[----:B------:R-:W-:-:S03]  /*1a8f0*/  IADD3 R7, P5, PT, R7, UR12, RZ ;  /* 0x0000000c07077c10 */ /* 0x000fc6000ffbe0ff */
[----:B------:R1:W-:Y:S01]  /*1a900*/  STL [R1+0x308], R10 ;  /* 0x0003080a01007387 */ /* 0x0003e20000100800 */
[----:B------:R-:W-:Y:S01]  /*1a910*/  IADD3.X R15, PT, PT, R15, UR13, RZ, P4, !PT ;  /* 0x0000000d0f0f7c10 */ /* 0x000fe2000a7fe4ff */
[----:B-1----:R-:W-:Y:S01]  /*1a920*/  IMAD.MOV.U32 R4, RZ, RZ, R10 ;  /* 0x000000ffff047224 */ /* 0x002fe200078e000a */
[----:B------:R-:W-:-:S03]  /*1a930*/  IADD3.X R11, PT, PT, R11, UR13, RZ, P5, !PT ;  /* 0x0000000d0b0b7c10 */ /* 0x000fc6000affe4ff */
[----:B------:R1:W-:Y:S01]  /*1a940*/  STL [R1+0x304], R15 ;  /* 0x0003040f01007387 */ /* 0x0003e20000100800 */
[----:B------:R-:W-:-:S03]  /*1a950*/  IMAD.MOV.U32 R5, RZ, RZ, R15 ;  /* 0x000000ffff057224 */ /* 0x000fc600078e000f */
[----:B------:R1:W-:Y:S04]  /*1a960*/  STL [R1+0x328], R7 ;  /* 0x0003280701007387 */ /* 0x0003e80000100800 */
[----:B------:R-:W3:Y:S04]  /*1a970*/  LDL.LU R10, [R1+0x3c4] ;  /* 0x0003c400010a7983 */ /* 0x000ee80000300800 */
[----:B------:R1:W-:Y:S04]  /*1a980*/  STL [R1+0x324], R11 ;  /* 0x0003240b01007387 */ /* 0x0003e80000100800 */
[----:B-1----:R-:W3:Y:S04]  /*1a990*/  LDL.LU R15, [R1+0x3e4] ;  /* 0x0003e400010f7983 */ /* 0x002ee80000300800 */
[----:B------:R1:W-:Y:S02]  /*1a9a0*/  LDGSTS.E [R6+0x21900], desc[UR28][R4.64], P3 ;  /* 0x2190000004067fae */ /* 0x0003e400099a101c */
[----:B-1----:R-:W-:-:S02]  /*1a9b0*/  IMAD.MOV.U32 R4, RZ, RZ, R7 ;  /* 0x000000ffff047224 */ /* 0x002fc400078e0007 */
[----:B------:R-:W-:Y:S01]  /*1a9c0*/  IMAD.MOV.U32 R5, RZ, RZ, R11 ;  /* 0x000000ffff057224 */ /* 0x000fe200078e000b */
[----:B------:R-:W3:Y:S04]  /*1a9d0*/  LDL.LU R7, [R1+0x408] ;  /* 0x0004080001077983 */ /* 0x000ee80000300800 */
[----:B------:R-:W3:Y:S04]  /*1a9e0*/  LDL.LU R11, [R1+0x428] ;  /* 0x00042800010b7983 */ /* 0x000ee80000300800 */
[----:B------:R1:W-:Y:S01]  /*1a9f0*/  LDGSTS.E [R6+0x21d00], desc[UR28][R4.64], P3 ;  /* 0x21d0000004067fae */ /* 0x0003e200099a101c */
[----:B------:R-:W-:-:S05]  /*1aa00*/  IADD3 R9, P4, PT, R9, UR12, RZ ;  /* 0x0000000c09097c10 */ /* 0x000fca000ff9e0ff */
[----:B------:R2:W-:Y:S01]  /*1aa10*/  STL [R1+0x348], R9 ;  /* 0x0003480901007387 */ /* 0x0005e20000100800 */
[----:B-1----:R-:W-:Y:S01]  /*1aa20*/  IMAD.MOV.U32 R4, RZ, RZ, R9 ;  /* 0x000000ffff047224 */ /* 0x002fe200078e0009 */
[----:B--2---:R-:W-:Y:S02]  /*1aa30*/  IADD3 R12, P5, PT, R12, UR12, RZ ;  /* 0x0000000c0c0c7c10 */ /* 0x004fe4000ffbe0ff */
[----:B------:R-:W-:Y:S02]  /*1aa40*/  IADD3.X R16, PT, PT, R16, UR13, RZ, P4, !PT ;  /* 0x0000000d10107c10 */ /* 0x000fe4000a7fe4ff */
[----:B----4-:R-:W-:-:S03]  /*1aa50*/  IADD3.X R13, PT, PT, R13, UR13, RZ, P5, !PT ;  /* 0x0000000d0d0d7c10 */ /* 0x010fc6000affe4ff */
[----:B------:R1:W-:Y:S04]  /*1aa60*/  STL [R1+0x344], R16 ;  /* 0x0003441001007387 */ /* 0x0003e80000100800 */
[----:B------:R2:W-:Y:S04]  /*1aa70*/  STL [R1+0x368], R12 ;  /* 0x0003680c01007387 */ /* 0x0005e80000100800 */
[----:B------:R-:W4:Y:S01]  /*1aa80*/  LDL.LU R9, [R1+0x404] ;  /* 0x0004040001097983 */ /* 0x000f220000300800 */
[----:B------:R-:W-:-:S03]  /*1aa90*/  IMAD.MOV.U32 R5, RZ, RZ, R16 ;  /* 0x000000ffff057224 */ /* 0x000fc600078e0010 */
[----:B------:R2:W-:Y:S04]  /*1aaa0*/  STL [R1+0x364], R13 ;  /* 0x0003640d01007387 */ /* 0x0005e80000100800 */
[----:B-1----:R-:W4:Y:S04]  /*1aab0*/  LDL.LU R16, [R1+0x424] ;  /* 0x0004240001107983 */ /* 0x002f280000300800 */
[----:B------:R1:W-:Y:S01]  /*1aac0*/  LDGSTS.E [R6+0x22100], desc[UR28][R4.64], P3 ;  /* 0x2210000004067fae */ /* 0x0003e200099a101c */
[----:B------:R-:W-:Y:S01]  /*1aad0*/  IADD3 R19, P4, PT, R19, UR12, RZ ;  /* 0x0000000c13137c10 */ /* 0x000fe2000ff9e0ff */
[----:B-1----:R-:W-:-:S02]  /*1aae0*/  IMAD.MOV.U32 R4, RZ, RZ, R12 ;  /* 0x000000ffff047224 */ /* 0x002fc400078e000c */
[----:B------:R-:W-:Y:S01]  /*1aaf0*/  IMAD.MOV.U32 R5, RZ, RZ, R13 ;  /* 0x000000ffff057224 */ /* 0x000fe200078e000d */
[----:B------:R-:W-:Y:S01]  /*1ab00*/  IADD3 R17, P5, PT, R17, UR12, RZ ;  /* 0x0000000c11117c10 */ /* 0x000fe2000ffbe0ff */
[----:B--2---:R-:W2:Y:S01]  /*1ab10*/  LDL.LU R12, [R1+0x250] ;  /* 0x00025000010c7983 */ /* 0x004ea20000300800 */
[----:B------:R-:W-:-:S03]  /*1ab20*/  IADD3.X R20, PT, PT, R20, UR13, RZ, P4, !PT ;  /* 0x0000000d14147c10 */ /* 0x000fc6000a7fe4ff */
[----:B------:R1:W-:Y:S01]  /*1ab30*/  LDGSTS.E [R6+0x22500], desc[UR28][R4.64], P3 ;  /* 0x2250000004067fae */ /* 0x0003e200099a101c */
[----:B---3--:R-:W-:-:S03]  /*1ab40*/  IADD3.X R18, PT, PT, R18, UR13, RZ, P5, !PT ;  /* 0x0000000d12127c10 */ /* 0x008fc6000affe4ff */
[----:B------:R-:W3:Y:S04]  /*1ab50*/  LDL.LU R13, [R1+0x270] ;  /* 0x00027000010d7983 */ /* 0x000ee80000300800 */
[----:B------:R-:W-:Y:S01]  /*1ab60*/  STL [R1+0x388], R19 ;  /* 0x0003881301007387 */ /* 0x000fe20000100800 */
[----:B-1----:R-:W-:Y:S01]  /*1ab70*/  MOV R4, R19 ;  /* 0x0000001300047202 */ /* 0x002fe20000000f00 */
[----:B------:R-:W-:Y:S02]  /*1ab80*/  IMAD.MOV.U32 R5, RZ, RZ, R20 ;  /* 0x000000ffff057224 */ /* 0x000fe400078e0014 */
[----:B------:R-:W-:Y:S04]  /*1ab90*/  STL [R1+0x384], R20 ;  /* 0x0003841401007387 */ /* 0x000fe80000100800 */
[----:B------:R1:W-:Y:S04]  /*1aba0*/  STL [R1+0x3a8], R17 ;  /* 0x0003a81101007387 */ /* 0x0003e80000100800 */
[----:B------:R1:W-:Y:S04]  /*1abb0*/  LDGSTS.E [R6+0x22900], desc[UR28][R4.64], P3 ;  /* 0x2290000004067fae */ /* 0x0003e800099a101c */
[----:B------:R1:W-:Y:S02]  /*1abc0*/  STL [R1+0x3a4], R18 ;  /* 0x0003a41201007387 */ /* 0x0003e40000100800 */
[----:B-1----:R-:W-:-:S02]  /*1abd0*/  IMAD.MOV.U32 R4, RZ, RZ, R17 ;  /* 0x000000ffff047224 */ /* 0x002fc400078e0011 */
[----:B------:R-:W3:Y:S01]  /*1abe0*/  LDL.LU R17, [R1+0x24c] ;  /* 0x00024c0001117983 */ /* 0x000ee20000300800 */
[----:B------:R-:W-:-:S03]  /*1abf0*/  IMAD.MOV.U32 R5, RZ, RZ, R18 ;  /* 0x000000ffff057224 */ /* 0x000fc600078e0012 */
[----:B------:R-:W3:Y:S01]  /*1ac00*/  LDL.LU R18, [R1+0x26c] ;  /* 0x00026c0001127983 */ /* 0x000ee20000300800 */
[----:B------:R-:W-:Y:S02]  /*1ac10*/  IADD3 R8, P4, PT, R8, UR12, RZ ;  /* 0x0000000c08087c10 */ /* 0x000fe4000ff9e0ff */
[----:B------:R-:W-:Y:S01]  /*1ac20*/  IADD3 R14, P5, PT, R14, UR12, RZ ;  /* 0x0000000c0e0e7c10 */ /* 0x000fe2000ffbe0ff */
[----:B------:R1:W-:Y:S04]  /*1ac30*/  LDGSTS.E [R6+0x22d00], desc[UR28][R4.64], P3 ;  /* 0x22d0000004067fae */ /* 0x0003e800099a101c */
[----:B------:R1:W-:Y:S01]  /*1ac40*/  STL [R1+0x3c8], R8 ;  /* 0x0003c80801007387 */ /* 0x0003e20000100800 */
[----:B------:R-:W-:Y:S01]  /*1ac50*/  IADD3.X R10, PT, PT, R10, UR13, RZ, P4, !PT ;  /* 0x0000000d0a0a7c10 */ /* 0x000fe2000a7fe4ff */
[----:B-1----:R-:W-:-:S04]  /*1ac60*/  IMAD.MOV.U32 R4, RZ, RZ, R8 ;  /* 0x000000ffff047224 */ /* 0x002fc800078e0008 */
[----:B------:R-:W-:Y:S01]  /*1ac70*/  IMAD.MOV.U32 R5, RZ, RZ, R10 ;  /* 0x000000ffff057224 */ /* 0x000fe200078e000a */
[----:B------:R1:W-:Y:S01]  /*1ac80*/  STL [R1+0x3c4], R10 ;  /* 0x0003c40a01007387 */ /* 0x0003e20000100800 */
[----:B------:R-:W-:-:S03]  /*1ac90*/  IADD3.X R15, PT, PT, R15, UR13, RZ, P5, !PT ;  /* 0x0000000d0f0f7c10 */ /* 0x000fc6000affe4ff */
[----:B------:R1:W-:Y:S04]  /*1aca0*/  STL [R1+0x3e8], R14 ;  /* 0x0003e80e01007387 */ /* 0x0003e80000100800 */
[----:B------:R-:W3:Y:S04]  /*1acb0*/  LDL.LU R8, [R1+0x290] ;  /* 0x0002900001087983 */ /* 0x000ee80000300800 */
[----:B------:R1:W-:Y:S04]  /*1acc0*/  STL [R1+0x3e4], R15 ;  /* 0x0003e40f01007387 */ /* 0x0003e80000100800 */
[----:B------:R1:W-:Y:S04]  /*1acd0*/  LDGSTS.E [R6+0x23100], desc[UR28][R4.64], P3 ;  /* 0x2310000004067fae */ /* 0x0003e800099a101c */
[----:B-1----:R-:W3:Y:S01]  /*1ace0*/  LDL.LU R10, [R1+0x2b0] ;  /* 0x0002b000010a7983 */ /* 0x002ee20000300800 */
[----:B------:R-:W-:Y:S01]  /*1acf0*/  IADD3 R7, P4, PT, R7, UR12, RZ ;  /* 0x0000000c07077c10 */ /* 0x000fe2000ff9e0ff */
[----:B------:R-:W-:-:S02]  /*1ad00*/  IMAD.MOV.U32 R4, RZ, RZ, R14 ;  /* 0x000000ffff047224 */ /* 0x000fc400078e000e */
[----:B------:R-:W3:Y:S01]  /*1ad10*/  LDL.LU R14, [R1+0x28c] ;  /* 0x00028c00010e7983 */ /* 0x000ee20000300800 */
[----:B------:R-:W-:Y:S01]  /*1ad20*/  IMAD.MOV.U32 R5, RZ, RZ, R15 ;  /* 0x000000ffff057224 */ /* 0x000fe200078e000f */
[----:B------:R-:W-:Y:S02]  /*1ad30*/  IADD3 R11, P5, PT, R11, UR12, RZ ;  /* 0x0000000c0b0b7c10 */ /* 0x000fe4000ffbe0ff */
[----:B------:R-:W3:Y:S04]  /*1ad40*/  LDL.LU R15, [R1+0x2ac] ;  /* 0x0002ac00010f7983 */ /* 0x000ee80000300800 */
[----:B------:R1:W-:Y:S04]  /*1ad50*/  LDGSTS.E [R6+0x23500], desc[UR28][R4.64], P3 ;  /* 0x2350000004067fae */ /* 0x0003e800099a101c */
[----:B------:R-:W-:Y:S01]  /*1ad60*/  STL [R1+0x408], R7 ;  /* 0x0004080701007387 */ /* 0x000fe20000100800 */
[----:B-1----:R-:W-:Y:S01]  /*1ad70*/  IMAD.MOV.U32 R4, RZ, RZ, R7 ;  /* 0x000000ffff047224 */ /* 0x002fe200078e0007 */
[----:B----4-:R-:W-:-:S05]  /*1ad80*/  IADD3.X R9, PT, PT, R9, UR13, RZ, P4, !PT ;  /* 0x0000000d09097c10 */ /* 0x010fca000a7fe4ff */
[----:B------:R-:W-:Y:S01]  /*1ad90*/  IMAD.MOV.U32 R5, RZ, RZ, R9 ;  /* 0x000000ffff057224 */ /* 0x000fe200078e0009 */
[----:B------:R1:W-:Y:S01]  /*1ada0*/  STL [R1+0x404], R9 ;  /* 0x0004040901007387 */ /* 0x0003e20000100800 */
[----:B------:R-:W-:-:S03]  /*1adb0*/  IADD3.X R16, PT, PT, R16, UR13, RZ, P5, !PT ;  /* 0x0000000d10107c10 */ /* 0x000fc6000affe4ff */
[----:B------:R-:W-:Y:S04]  /*1adc0*/  STL [R1+0x428], R11 ;  /* 0x0004280b01007387 */ /* 0x000fe80000100800 */
[----:B------:R4:W-:Y:S04]  /*1add0*/  LDGSTS.E [R6+0x23900], desc[UR28][R4.64], P3 ;  /* 0x2390000004067fae */ /* 0x0009e800099a101c */
[----:B-1----:R-:W3:Y:S04]  /*1ade0*/  LDL.LU R9, [R1+0x2d0] ;  /* 0x0002d00001097983 */ /* 0x002ee80000300800 */
[----:B------:R1:W-:Y:S04]  /*1adf0*/  STL [R1+0x424], R16 ;  /* 0x0004241001007387 */ /* 0x0003e80000100800 */
[----:B------:R-:W3:Y:S01]  /*1ae00*/  LDL.LU R7, [R1+0x2f0] ;  /* 0x0002f00001077983 */ /* 0x000ee20000300800 */
[----:B----4-:R-:W-:-:S02]  /*1ae10*/  IMAD.MOV.U32 R5, RZ, RZ, R16 ;  /* 0x000000ffff057224 */ /* 0x010fc400078e0010 */
[----:B------:R-:W-:Y:S01]  /*1ae20*/  IMAD.MOV.U32 R4, RZ, RZ, R11 ;  /* 0x000000ffff047224 */ /* 0x000fe200078e000b */
[----:B-1----:R-:W4:Y:S04]  /*1ae30*/  LDL.LU R16, [R1+0x2cc] ;  /* 0x0002cc0001107983 */ /* 0x002f280000300800 */
[----:B------:R-:W4:Y:S01]  /*1ae40*/  LDL.LU R11, [R1+0x2ec] ;  /* 0x0002ec00010b7983 */ /* 0x000f220000300800 */
[----:B--2---:R-:W-:Y:S02]  /*1ae50*/  IADD3 R12, P4, PT, R12, UR12, RZ ;  /* 0x0000000c0c0c7c10 */ /* 0x004fe4000ff9e0ff */
[----:B---3--:R-:W-:Y:S01]  /*1ae60*/  IADD3 R13, P5, PT, R13, UR12, RZ ;  /* 0x0000000c0d0d7c10 */ /* 0x008fe2000ffbe0ff */
[----:B------:R1:W-:Y:S04]  /*1ae70*/  LDGSTS.E [R6+0x23d00], desc[UR28][R4.64], P3 ;  /* 0x23d0000004067fae */ /* 0x0003e800099a101c */
[----:B------:R-:W-:Y:S01]  /*1ae80*/  STL [R1+0x250], R12 ;  /* 0x0002500c01007387 */ /* 0x000fe20000100800 */
[----:B-1----:R-:W-:Y:S01]  /*1ae90*/  LOP3.LUT R6, R2, 0x40, RZ, 0x3c, !PT ;  /* 0x0000004002067812 */ /* 0x002fe200078e3cff */
[----:B------:R-:W-:-:S02]  /*1aea0*/  IMAD.MOV.U32 R4, RZ, RZ, R12 ;  /* 0x000000ffff047224 */ /* 0x000fc400078e000c */
[----:B------:R-:W-:Y:S01]  /*1aeb0*/  STL [R1+0x270], R13 ;  /* 0x0002700d01007387 */ /* 0x000fe20000100800 */
[----:B------:R-:W-:Y:S02]  /*1aec0*/  IADD3 R6, PT, PT, R6, UR5, RZ ;  /* 0x0000000506067c10 */ /* 0x000fe4000fffe0ff */
[----:B------:R-:W-:Y:S02]  /*1aed0*/  IADD3.X R17, PT, PT, R17, UR13, RZ, P4, !PT ;  /* 0x0000000d11117c10 */ /* 0x000fe4000a7fe4ff */
[----:B------:R-:W-:-:S03]  /*1aee0*/  IADD3.X R18, PT, PT, R18, UR13, RZ, P5, !PT ;  /* 0x0000000d12127c10 */ /* 0x000fc6000affe4ff */
[----:B------:R-:W-:Y:S01]  /*1aef0*/  IMAD.MOV.U32 R5, RZ, RZ, R17 ;  /* 0x000000ffff057224 */ /* 0x000fe200078e0011 */
[----:B------:R1:W-:Y:S04]  /*1af00*/  STL [R1+0x24c], R17 ;  /* 0x00024c1101007387 */ /* 0x0003e80000100800 */
[----:B------:R2:W-:Y:S04]  /*1af10*/  LDGSTS.E [R6+0x20200], desc[UR28][R4.64], P3 ;  /* 0x2020000004067fae */ /* 0x0005e800099a101c */
[----:B-1----:R-:W3:Y:S04]  /*1af20*/  LDL.LU R17, [R1+0x310] ;  /* 0x0003100001117983 */ /* 0x002ee80000300800 */
[----:B------:R-:W3:Y:S01]  /*1af30*/  LDL.LU R12, [R1+0x330] ;  /* 0x00033000010c7983 */ /* 0x000ee20000300800 */
[----:B--2---:R-:W-:-:S03]  /*1af40*/  IMAD.MOV.U32 R5, RZ, RZ, R18 ;  /* 0x000000ffff057224 */ /* 0x004fc600078e0012 */
[----:B------:R1:W-:Y:S01]  /*1af50*/  STL [R1+0x26c], R18 ;  /* 0x00026c1201007387 */ /* 0x0003e20000100800 */
[----:B------:R-:W-:-:S05]  /*1af60*/  IMAD.MOV.U32 R4, RZ, RZ, R13 ;  /* 0x000000ffff047224 */ /* 0x000fca00078e000d */
[----:B------:R2:W-:Y:S04]  /*1af70*/  LDGSTS.E [R6+0x20600], desc[UR28][R4.64], P3 ;  /* 0x2060000004067fae */ /* 0x0005e800099a101c */
[----:B-1----:R-:W3:Y:S04]  /*1af80*/  LDL.LU R18, [R1+0x30c] ;  /* 0x00030c0001127983 */ /* 0x002ee80000300800 */
[----:B------:R-:W3:Y:S01]  /*1af90*/  LDL.LU R13, [R1+0x32c] ;  /* 0x00032c00010d7983 */ /* 0x000ee20000300800 */
[----:B------:R-:W-:Y:S02]  /*1afa0*/  IADD3 R8, P4, PT, R8, UR12, RZ ;  /* 0x0000000c08087c10 */ /* 0x000fe4000ff9e0ff */
[----:B------:R-:W-:-:S03]  /*1afb0*/  IADD3 R10, P5, PT, R10, UR12, RZ ;  /* 0x0000000c0a0a7c10 */ /* 0x000fc6000ffbe0ff */
[----:B------:R-:W-:Y:S01]  /*1afc0*/  STL [R1+0x290], R8 ;  /* 0x0002900801007387 */ /* 0x000fe20000100800 */
[----:B--2---:R-:W-:Y:S01]  /*1afd0*/  IMAD.MOV.U32 R4, RZ, RZ, R8 ;  /* 0x000000ffff047224 */ /* 0x004fe200078e0008 */
[----:B------:R-:W-:Y:S02]  /*1afe0*/  IADD3.X R14, PT, PT, R14, UR13, RZ, P4, !PT ;  /* 0x0000000d0e0e7c10 */ /* 0x000fe4000a7fe4ff */
[----:B------:R-:W-:-:S03]  /*1aff0*/  IADD3.X R15, PT, PT, R15, UR13, RZ, P5, !PT ;  /* 0x0000000d0f0f7c10 */ /* 0x000fc6000affe4ff */
[----:B------:R-:W-:Y:S01]  /*1b000*/  IMAD.MOV.U32 R5, RZ, RZ, R14 ;  /* 0x000000ffff057224 */ /* 0x000fe200078e000e */
[----:B------:R1:W-:Y:S04]  /*1b010*/  STL [R1+0x28c], R14 ;  /* 0x00028c0e01007387 */ /* 0x0003e80000100800 */
[----:B------:R-:W-:Y:S04]  /*1b020*/  STL [R1+0x2b0], R10 ;  /* 0x0002b00a01007387 */ /* 0x000fe80000100800 */
[----:B------:R2:W-:Y:S04]  /*1b030*/  LDGSTS.E [R6+0x20a00], desc[UR28][R4.64], P3 ;  /* 0x20a0000004067fae */ /* 0x0005e800099a101c */
[----:B-1----:R-:W3:Y:S04]  /*1b040*/  LDL.LU R14, [R1+0x350] ;  /* 0x00035000010e7983 */ /* 0x002ee80000300800 */
[----:B------:R1:W-:Y:S04]  /*1b050*/  STL [R1+0x2ac], R15 ;  /* 0x0002ac0f01007387 */ /* 0x0003e80000100800 */
[----:B------:R-:W3:Y:S01]  /*1b060*/  LDL.LU R8, [R1+0x370] ;  /* 0x0003700001087983 */ /* 0x000ee20000300800 */
[----:B--2---:R-:W-:-:S03]  /*1b070*/  IMAD.MOV.U32 R5, RZ, RZ, R15 ;  /* 0x000000ffff057224 */ /* 0x004fc600078e000f */
[----:B-1----:R-:W2:Y:S01]  /*1b080*/  LDL.LU R15, [R1+0x34c] ;  /* 0x00034c00010f7983 */ /* 0x002ea20000300800 */
[----:B------:R-:W-:-:S03]  /*1b090*/  IMAD.MOV.U32 R4, RZ, RZ, R10 ;  /* 0x000000ffff047224 */ /* 0x000fc600078e000a */
[----:B------:R-:W2:Y:S04]  /*1b0a0*/  LDL.LU R10, [R1+0x36c] ;  /* 0x00036c00010a7983 */ /* 0x000ea80000300800 */
[----:B------:R1:W-:Y:S01]  /*1b0b0*/  LDGSTS.E [R6+0x20e00], desc[UR28][R4.64], P3 ;  /* 0x20e0000004067fae */ /* 0x0003e200099a101c */
[----:B------:R-:W-:Y:S02]  /*1b0c0*/  IADD3 R9, P4, PT, R9, UR12, RZ ;  /* 0x0000000c09097c10 */ /* 0x000fe4000ff9e0ff */
[----:B------:R-:W-:-:S03]  /*1b0d0*/  IADD3 R7, P5, PT, R7, UR12, RZ ;  /* 0x0000000c07077c10 */ /* 0x000fc6000ffbe0ff */
[----:B------:R1:W-:Y:S01]  /*1b0e0*/  STL [R1+0x2d0], R9 ;  /* 0x0002d00901007387 */ /* 0x0003e20000100800 */
[----:B----4-:R-:W-:Y:S02]  /*1b0f0*/  IADD3.X R16, PT, PT, R16, UR13, RZ, P4, !PT ;  /* 0x0000000d10107c10 */ /* 0x010fe4000a7fe4ff */
[----:B------:R-:W-:-:S03]  /*1b100*/  IADD3.X R11, PT, PT, R11, UR13, RZ, P5, !PT ;  /* 0x0000000d0b0b7c10 */ /* 0x000fc6000affe4ff */
[----:B------:R-:W-:Y:S01]  /*1b110*/  STL [R1+0x2cc], R16 ;  /* 0x0002cc1001007387 */ /* 0x000fe20000100800 */
[----:B-1----:R-:W-:-:S03]  /*1b120*/  IMAD.MOV.U32 R4, RZ, RZ, R9 ;  /* 0x000000ffff047224 */ /* 0x002fc600078e0009 */
[----:B------:R-:W-:Y:S01]  /*1b130*/  STL [R1+0x2f0], R7 ;  /* 0x0002f00701007387 */ /* 0x000fe20000100800 */
[----:B------:R-:W-:-:S03]  /*1b140*/  IMAD.MOV.U32 R5, RZ, RZ, R16 ;  /* 0x000000ffff057224 */ /* 0x000fc600078e0010 */
[----:B------:R-:W4:Y:S04]  /*1b150*/  LDL.LU R19, [R1+0x390] ;  /* 0x0003900001137983 */ /* 0x000f280000300800 */
[----:B------:R1:W-:Y:S04]  /*1b160*/  STL [R1+0x2ec], R11 ;  /* 0x0002ec0b01007387 */ /* 0x0003e80000100800 */
[----:B------:R-:W4:Y:S04]  /*1b170*/  LDL.LU R9, [R1+0x3b0] ;  /* 0x0003b00001097983 */ /* 0x000f280000300800 */
[----:B------:R-:W4:Y:S04]  /*1b180*/  LDL.LU R20, [R1+0x38c] ;  /* 0x00038c0001147983 */ /* 0x000f280000300800 */
[----:B------:R1:W-:Y:S02]  /*1b190*/  LDGSTS.E [R6+0x21200], desc[UR28][R4.64], P3 ;  /* 0x2120000004067fae */ /* 0x0003e400099a101c */
[----:B-1----:R-:W-:-:S02]  /*1b1a0*/  MOV R5, R11 ;  /* 0x0000000b00057202 */ /* 0x002fc40000000f00 */
[----:B------:R-:W4:Y:S01]  /*1b1b0*/  LDL.LU R11, [R1+0x3ac] ;  /* 0x0003ac00010b7983 */ /* 0x000f220000300800 */
[----:B------:R-:W-:-:S03]  /*1b1c0*/  IMAD.MOV.U32 R4, RZ, RZ, R7 ;  /* 0x000000ffff047224 */ /* 0x000fc600078e0007 */
[----:B------:R-:W4:Y:S04]  /*1b1d0*/  LDL.LU R7, [R1+0x3d0] ;  /* 0x0003d00001077983 */ /* 0x000f280000300800 */
[----:B------:R-:W4:Y:S01]  /*1b1e0*/  LDL.LU R16, [R1+0x3f0] ;  /* 0x0003f00001107983 */ /* 0x000f220000300800 */
[----:B---3--:R-:W-:-:S03]  /*1b1f0*/  IADD3 R17, P4, PT, R17, UR12, RZ ;  /* 0x0000000c11117c10 */ /* 0x008fc6000ff9e0ff */
[----:B------:R1:W-:Y:S01]  /*1b200*/  LDGSTS.E [R6+0x21600], desc[UR28][R4.64], P3 ;  /* 0x2160000004067fae */ /* 0x0003e200099a101c */
[----:B------:R-:W-:-:S03]  /*1b210*/  IADD3 R12, P5, PT, R12, UR12, RZ ;  /* 0x0000000c0c0c7c10 */ /* 0x000fc6000ffbe0ff */
[----:B------:R3:W-:Y:S01]  /*1b220*/  STL [R1+0x310], R17 ;  /* 0x0003101101007387 */ /* 0x0007e20000100800 */
[----:B------:R-:W-:Y:S01]  /*1b230*/  IADD3.X R18, PT, PT, R18, UR13, RZ, P4, !PT ;  /* 0x0000000d12127c10 */ /* 0x000fe2000a7fe4ff */
[----:B-1----:R-:W-:Y:S01]  /*1b240*/  IMAD.MOV.U32 R4, RZ, RZ, R17 ;  /* 0x000000ffff047224 */ /* 0x002fe200078e0011 */
[----:B------:R-:W-:-:S03]  /*1b250*/  IADD3.X R13, PT, PT, R13, UR13, RZ, P5, !PT ;  /* 0x0000000d0d0d7c10 */ /* 0x000fc6000affe4ff */
[----:B------:R1:W-:Y:S04]  /*1b260*/  STL [R1+0x30c], R18 ;  /* 0x00030c1201007387 */ /* 0x0003e80000100800 */
[----:B------:R1:W-:Y:S04]  /*1b270*/  STL [R1+0x330], R12 ;  /* 0x0003300c01007387 */ /* 0x0003e80000100800 */
[----:B---3--:R-:W3:Y:S01]  /*1b280*/  LDL.LU R17, [R1+0x3cc] ;  /* 0x0003cc0001117983 */ /* 0x008ee20000300800 */
[----:B------:R-:W-:-:S03]  /*1b290*/  IMAD.MOV.U32 R5, RZ, RZ, R18 ;  /* 0x000000ffff057224 */ /* 0x000fc600078e0012 */
[----:B------:R2:W-:Y:S04]  /*1b2a0*/  STL [R1+0x32c], R13 ;  /* 0x00032c0d01007387 */ /* 0x0005e80000100800 */
[----:B-1----:R-:W3:Y:S04]  /*1b2b0*/  LDL.LU R18, [R1+0x3ec] ;  /* 0x0003ec0001127983 */ /* 0x002ee80000300800 */
[----:B------:R1:W-:Y:S01]  /*1b2c0*/  LDGSTS.E [R6+0x21a00], desc[UR28][R4.64], P3 ;  /* 0x21a0000004067fae */ /* 0x0003e200099a101c */
[----:B------:R-:W-:Y:S01]  /*1b2d0*/  IADD3 R14, P4, PT, R14, UR12, RZ ;  /* 0x0000000c0e0e7c10 */ /* 0x000fe2000ff9e0ff */
[----:B-1----:R-:W-:-:S02]  /*1b2e0*/  IMAD.MOV.U32 R4, RZ, RZ, R12 ;  /* 0x000000ffff047224 */ /* 0x002fc400078e000c */
[----:B------:R-:W-:Y:S01]  /*1b2f0*/  IMAD.MOV.U32 R5, RZ, RZ, R13 ;  /* 0x000000ffff057224 */ /* 0x000fe200078e000d */
[----:B------:R-:W3:Y:S01]  /*1b300*/  LDL.LU R12, [R1+0x410] ;  /* 0x00041000010c7983 */ /* 0x000ee20000300800 */
[----:B------:R-:W-:-:S03]  /*1b310*/  IADD3 R8, P5, PT, R8, UR12, RZ ;  /* 0x0000000c08087c10 */ /* 0x000fc6000ffbe0ff */
[----:B--2---:R-:W2:Y:S01]  /*1b320*/  LDL.LU R13, [R1+0x430] ;  /* 0x00043000010d7983 */ /* 0x004ea20000300800 */
[----:B------:R-:W-:-:S03]  /*1b330*/  IADD3.X R15, PT, PT, R15, UR13, RZ, P4, !PT ;  /* 0x0000000d0f0f7c10 */ /* 0x000fc6000a7fe4ff */
[----:B------:R1:W-:Y:S01]  /*1b340*/  STL [R1+0x350], R14 ;  /* 0x0003500e01007387 */ /* 0x0003e20000100800 */
[----:B------:R-:W-:-:S03]  /*1b350*/  IADD3.X R10, PT, PT, R10, UR13, RZ, P5, !PT ;  /* 0x0000000d0a0a7c10 */ /* 0x000fc6000affe4ff */
[----:B------:R1:W-:Y:S04]  /*1b360*/  LDGSTS.E [R6+0x21e00], desc[UR28][R4.64], P3 ;  /* 0x21e0000004067fae */ /* 0x0003e800099a101c */
[----:B------:R1:W-:Y:S04]  /*1b370*/  STL [R1+0x34c], R15 ;  /* 0x00034c0f01007387 */ /* 0x0003e80000100800 */
[----:B------:R-:W-:Y:S01]  /*1b380*/  STL [R1+0x370], R8 ;  /* 0x0003700801007387 */ /* 0x000fe20000100800 */
[----:B-1----:R-:W-:Y:S02]  /*1b390*/  IMAD.MOV.U32 R4, RZ, RZ, R14 ;  /* 0x000000ffff047224 */ /* 0x002fe400078e000e */
[----:B------:R-:W-:Y:S01]  /*1b3a0*/  IMAD.MOV.U32 R5, RZ, RZ, R15 ;  /* 0x000000ffff057224 */ /* 0x000fe200078e000f */
[----:B------:R-:W2:Y:S04]  /*1b3b0*/  LDL.LU R14, [R1+0x40c] ;  /* 0x00040c00010e7983 */ /* 0x000ea80000300800 */
[----:B------:R1:W-:Y:S04]  /*1b3c0*/  STL [R1+0x36c], R10 ;  /* 0x00036c0a01007387 */ /* 0x0003e80000100800 */
[----:B------:R-:W2:Y:S04]  /*1b3d0*/  LDL.LU R15, [R1+0x42c] ;  /* 0x00042c00010f7983 */ /* 0x000ea80000300800 */
[----:B------:R1:W-:Y:S02]  /*1b3e0*/  LDGSTS.E [R6+0x22200], desc[UR28][R4.64], P3 ;  /* 0x2220000004067fae */ /* 0x0003e400099a101c */
[----:B-1----:R-:W-:-:S02]  /*1b3f0*/  IMAD.MOV.U32 R4, RZ, RZ, R8 ;  /* 0x000000ffff047224 */ /* 0x002fc400078e0008 */
[----:B------:R-:W-:Y:S02]  /*1b400*/  IMAD.MOV.U32 R5, RZ, RZ, R10 ;  /* 0x000000ffff057224 */ /* 0x000fe400078e000a */
[----:B------:R-:W2:Y:S04]  /*1b410*/  LDL.LU R10, [R1+0x258] ;  /* 0x00025800010a7983 */ /* 0x000ea80000300800 */
[----:B------:R1:W-:Y:S04]  /*1b420*/  LDGSTS.E [R6+0x22600], desc[UR28][R4.64], P3 ;  /* 0x2260000004067fae */ /* 0x0003e800099a101c */
[----:B------:R-:W2:Y:S01]  /*1b430*/  LDL.LU R8, [R1+0x278] ;  /* 0x0002780001087983 */ /* 0x000ea20000300800 */
[----:B----4-:R-:W-:-:S05]  /*1b440*/  IADD3 R19, P4, PT, R19, UR12, RZ ;  /* 0x0000000c13137c10 */ /* 0x010fca000ff9e0ff */
[----:B-1----:R-:W-:Y:S01]  /*1b450*/  IMAD.MOV.U32 R4, RZ, RZ, R19 ;  /* 0x000000ffff047224 */ /* 0x002fe200078e0013 */
[----:B------:R-:W-:Y:S02]  /*1b460*/  IADD3 R9, P5, PT, R9, UR12, RZ ;  /* 0x0000000c09097c10 */ /* 0x000fe4000ffbe0ff */
[----:B------:R-:W-:Y:S01]  /*1b470*/  IADD3.X R20, PT, PT, R20, UR13, RZ, P4, !PT ;  /* 0x0000000d14147c10 */ /* 0x000fe2000a7fe4ff */
[----:B------:R-:W-:Y:S04]  /*1b480*/  STL [R1+0x390], R19 ;  /* 0x0003901301007387 */ /* 0x000fe80000100800 */
[----:B------:R-:W-:Y:S01]  /*1b490*/  IMAD.MOV.U32 R5, RZ, RZ, R20 ;  /* 0x000000ffff057224 */ /* 0x000fe200078e0014 */
[----:B------:R-:W-:Y:S04]  /*1b4a0*/  STL [R1+0x38c], R20 ;  /* 0x00038c1401007387 */ /* 0x000fe80000100800 */
[----:B------:R-:W-:Y:S04]  /*1b4b0*/  STL [R1+0x3b0], R9 ;  /* 0x0003b00901007387 */ /* 0x000fe80000100800 */
[----:B------:R1:W-:Y:S01]  /*1b4c0*/  LDGSTS.E [R6+0x22a00], desc[UR28][R4.64], P3 ;  /* 0x22a0000004067fae */ /* 0x0003e200099a101c */
[----:B------:R-:W-:-:S05]  /*1b4d0*/  IADD3.X R11, PT, PT, R11, UR13, RZ, P5, !PT ;  /* 0x0000000d0b0b7c10 */ /* 0x000fca000affe4ff */
[----:B------:R4:W-:Y:S01]  /*1b4e0*/  STL [R1+0x3ac], R11 ;  /* 0x0003ac0b01007387 */ /* 0x0009e20000100800 */
[----:B-1----:R-:W-:Y:S01]  /*1b4f0*/  MOV R5, R11 ;  /* 0x0000000b00057202 */ /* 0x002fe20000000f00 */
[----:B------:R-:W-:Y:S01]  /*1b500*/  IMAD.MOV.U32 R4, RZ, RZ, R9 ;  /* 0x000000ffff047224 */ /* 0x000fe200078e0009 */
[----:B------:R-:W-:Y:S02]  /*1b510*/  IADD3 R7, P4, PT, R7, UR12, RZ ;  /* 0x0000000c07077c10 */ /* 0x000fe4000ff9e0ff */
[----:B------:R-:W-:Y:S02]  /*1b520*/  IADD3 R16, P5, PT, R16, UR12, RZ ;  /* 0x0000000c10107c10 */ /* 0x000fe4000ffbe0ff */
[----:B------:R1:W-:Y:S04]  /*1b530*/  LDGSTS.E [R6+0x22e00], desc[UR28][R4.64], P3 ;  /* 0x22e0000004067fae */ /* 0x0003e800099a101c */
[----:B----4-:R-:W4:Y:S04]  /*1b540*/  LDL.LU R11, [R1+0x254] ;  /* 0x00025400010b7983 */ /* 0x010f280000300800 */
[----:B------:R-:W4:Y:S04]  /*1b550*/  LDL.LU R9, [R1+0x274] ;  /* 0x0002740001097983 */ /* 0x000f280000300800 */
[----:B------:R-:W-:Y:S01]  /*1b560*/  STL [R1+0x3d0], R7 ;  /* 0x0003d00701007387 */ /* 0x000fe20000100800 */
[----:B-1----:R-:W-:Y:S01]  /*1b570*/  IMAD.MOV.U32 R4, RZ, RZ, R7 ;  /* 0x000000ffff047224 */ /* 0x002fe200078e0007 */
[----:B---3--:R-:W-:-:S05]  /*1b580*/  IADD3.X R17, PT, PT, R17, UR13, RZ, P4, !PT ;  /* 0x0000000d11117c10 */ /* 0x008fca000a7fe4ff */
[----:B------:R-:W-:Y:S01]  /*1b590*/  IMAD.MOV.U32 R5, RZ, RZ, R17 ;  /* 0x000000ffff057224 */ /* 0x000fe200078e0011 */
[----:B------:R1:W-:Y:S01]  /*1b5a0*/  STL [R1+0x3cc], R17 ;  /* 0x0003cc1101007387 */ /* 0x0003e20000100800 */
[----:B------:R-:W-:-:S03]  /*1b5b0*/  IADD3.X R18, PT, PT, R18, UR13, RZ, P5, !PT ;  /* 0x0000000d12127c10 */ /* 0x000fc6000affe4ff */
[----:B------:R-:W-:Y:S04]  /*1b5c0*/  STL [R1+0x3f0], R16 ;  /* 0x0003f01001007387 */ /* 0x000fe80000100800 */
[----:B------:R3:W-:Y:S04]  /*1b5d0*/  LDGSTS.E [R6+0x23200], desc[UR28][R4.64], P3 ;  /* 0x2320000004067fae */ /* 0x0007e800099a101c */
[----:B-1----:R-:W4:Y:S04]  /*1b5e0*/  LDL.LU R17, [R1+0x298] ;  /* 0x0002980001117983 */ /* 0x002f280000300800 */
[----:B------:R1:W-:Y:S04]  /*1b5f0*/  STL [R1+0x3ec], R18 ;  /* 0x0003ec1201007387 */ /* 0x0003e80000100800 */
[----:B------:R-:W4:Y:S01]  /*1b600*/  LDL.LU R7, [R1+0x2b8] ;  /* 0x0002b80001077983 */ /* 0x000f220000300800 */
[----:B---3--:R-:W-:-:S03]  /*1b610*/  IMAD.MOV.U32 R5, RZ, RZ, R18 ;  /* 0x000000ffff057224 */ /* 0x008fc600078e0012 */
[----:B-1----:R-:W3:Y:S01]  /*1b620*/  LDL.LU R18, [R1+0x294] ;  /* 0x0002940001127983 */ /* 0x002ee20000300800 */
[----:B------:R-:W-:-:S03]  /*1b630*/  IMAD.MOV.U32 R4, RZ, RZ, R16 ;  /* 0x000000ffff047224 */ /* 0x000fc600078e0010 */
[----:B------:R-:W3:Y:S01]  /*1b640*/  LDL.LU R16, [R1+0x2b4] ;  /* 0x0002b40001107983 */ /* 0x000ee20000300800 */
[----:B------:R-:W-:Y:S02]  /*1b650*/  IADD3 R12, P4, PT, R12, UR12, RZ ;  /* 0x0000000c0c0c7c10 */ /* 0x000fe4000ff9e0ff */
[----:B--2---:R-:W-:Y:S01]  /*1b660*/  IADD3 R13, P5, PT, R13, UR12, RZ ;  /* 0x0000000c0d0d7c10 */ /* 0x004fe2000ffbe0ff */
[----:B------:R1:W-:Y:S04]  /*1b670*/  LDGSTS.E [R6+0x23600], desc[UR28][R4.64], P3 ;  /* 0x2360000004067fae */ /* 0x0003e800099a101c */
[----:B------:R-:W-:Y:S01]  /*1b680*/  STL [R1+0x410], R12 ;  /* 0x0004100c01007387 */ /* 0x000fe20000100800 */
[----:B-1----:R-:W-:Y:S01]  /*1b690*/  IMAD.MOV.U32 R4, RZ, RZ, R12 ;  /* 0x000000ffff047224 */ /* 0x002fe200078e000c */
[----:B------:R-:W-:-:S05]  /*1b6a0*/  IADD3.X R14, PT, PT, R14, UR13, RZ, P4, !PT ;  /* 0x0000000d0e0e7c10 */ /* 0x000fca000a7fe4ff */
        /* <DEDUP_REMOVED lines=8> */
[----:B--2---:R-:W-:-:S02]  /*1b730*/  IMAD.MOV.U32 R5, RZ, RZ, R15 ;  /* 0x000000ffff057224 */ /* 0x004fc400078e000f */
[----:B------:R-:W-:Y:S01]  /*1b740*/  IMAD.MOV.U32 R4, RZ, RZ, R13 ;  /* 0x000000ffff047224 */ /* 0x000fe200078e000d */
[----:B-1----:R-:W2:Y:S01]  /*1b750*/  LDL.LU R15, [R1+0x2d4] ;  /* 0x0002d400010f7983 */ /* 0x002ea20000300800 */
[----:B------:R-:W-:-:S03]  /*1b760*/  IADD3 R10, P4, PT, R10, UR12, RZ ;  /* 0x0000000c0a0a7c10 */ /* 0x000fc6000ff9e0ff */
[----:B------:R-:W2:Y:S01]  /*1b770*/  LDL.LU R13, [R1+0x2f4] ;  /* 0x0002f400010d7983 */ /* 0x000ea20000300800 */
[----:B------:R-:W-:-:S03]  /*1b780*/  IADD3 R8, P5, PT, R8, UR12, RZ ;  /* 0x0000000c08087c10 */ /* 0x000fc6000ffbe0ff */
[----:B------:R1:W-:Y:S04]  /*1b790*/  LDGSTS.E [R6+0x23e00], desc[UR28][R4.64], P3 ;  /* 0x23e0000004067fae */ /* 0x0003e800099a101c */
[----:B------:R4:W-:Y:S01]  /*1b7a0*/  STL [R1+0x258], R10 ;  /* 0x0002580a01007387 */ /* 0x0009e20000100800 */
[----:B-1----:R-:W-:Y:S01]  /*1b7b0*/  LOP3.LUT R6, R2, 0x60, RZ, 0x3c, !PT ;  /* 0x0000006002067812 */ /* 0x002fe200078e3cff */
[----:B------:R-:W-:Y:S02]  /*1b7c0*/  IMAD.MOV.U32 R4, RZ, RZ, R10 ;  /* 0x000000ffff047224 */ /* 0x000fe400078e000a */
[----:B------:R1:W-:Y:S02]  /*1b7d0*/  STL [R1+0x278], R8 ;  /* 0x0002780801007387 */ /* 0x0003e40000100800 */
[----:B------:R-:W-:Y:S01]  /*1b7e0*/  VIADD R6, R6, UR5 ;  /* 0x0000000506067c36 */ /* 0x000fe20008000000 */
[----:B----4-:R-:W-:-:S02]  /*1b7f0*/  IADD3.X R11, PT, PT, R11, UR13, RZ, P4, !PT ;  /* 0x0000000d0b0b7c10 */ /* 0x010fc4000a7fe4ff */
[----:B------:R-:W-:-:S03]  /*1b800*/  IADD3.X R9, PT, PT, R9, UR13, RZ, P5, !PT ;  /* 0x0000000d09097c10 */ /* 0x000fc6000affe4ff */
[----:B------:R-:W-:Y:S01]  /*1b810*/  IMAD.MOV.U32 R5, RZ, RZ, R11 ;  /* 0x000000ffff057224 */ /* 0x000fe200078e000b */
[----:B------:R4:W-:Y:S04]  /*1b820*/  STL [R1+0x254], R11 ;  /* 0x0002540b01007387 */ /* 0x0009e80000100800 */
[----:B------:R1:W-:Y:S04]  /*1b830*/  LDGSTS.E [R6+0x20300], desc[UR28][R4.64], P3 ;  /* 0x2030000004067fae */ /* 0x0003e800099a101c */
[----:B------:R4:W-:Y:S04]  /*1b840*/  STL [R1+0x274], R9 ;  /* 0x0002740901007387 */ /* 0x0009e80000100800 */
[----:B------:R-:W2:Y:S01]  /*1b850*/  LDL.LU R10, [R1+0x314] ;  /* 0x00031400010a7983 */ /* 0x000ea20000300800 */
[----:B-1----:R-:W-:-:S03]  /*1b860*/  MOV R4, R8 ;  /* 0x0000000800047202 */ /* 0x002fc60000000f00 */
[----:B------:R-:W2:Y:S01]  /*1b870*/  LDL.LU R8, [R1+0x318] ;  /* 0x0003180001087983 */ /* 0x000ea20000300800 */
[----:B------:R-:W-:-:S03]  /*1b880*/  IMAD.MOV.U32 R5, RZ, RZ, R9 ;  /* 0x000000ffff057224 */ /* 0x000fc600078e0009 */
[----:B----4-:R-:W4:Y:S04]  /*1b890*/  LDL.LU R11, [R1+0x334] ;  /* 0x00033400010b7983 */ /* 0x010f280000300800 */
[----:B------:R-:W4:Y:S04]  /*1b8a0*/  LDL.LU R9, [R1+0x338] ;  /* 0x0003380001097983 */ /* 0x000f280000300800 */
[----:B------:R1:W-:Y:S01]  /*1b8b0*/  LDGSTS.E [R6+0x20700], desc[UR28][R4.64], P3 ;  /* 0x2070000004067fae */ /* 0x0003e200099a101c */
[----:B------:R-:W-:Y:S02]  /*1b8c0*/  IADD3 R17, P4, PT, R17, UR12, RZ ;  /* 0x0000000c11117c10 */ /* 0x000fe4000ff9e0ff */
[----:B------:R-:W-:-:S03]  /*1b8d0*/  IADD3 R7, P5, PT, R7, UR12, RZ ;  /* 0x0000000c07077c10 */ /* 0x000fc6000ffbe0ff */
[----:B-1----:R-:W-:Y:S01]  /*1b8e0*/  IMAD.MOV.U32 R4, RZ, RZ, R17 ;  /* 0x000000ffff047224 */ /* 0x002fe200078e0011 */
[----:B---3--:R-:W-:Y:S01]  /*1b8f0*/  IADD3.X R18, PT, PT, R18, UR13, RZ, P4, !PT ;  /* 0x0000000d12127c10 */ /* 0x008fe2000a7fe4ff */
[----:B------:R-:W-:Y:S01]  /*1b900*/  STL [R1+0x298], R17 ;  /* 0x0002981101007387 */ /* 0x000fe20000100800 */
[----:B------:R-:W-:-:S03]  /*1b910*/  IADD3.X R16, PT, PT, R16, UR13, RZ, P5, !PT ;  /* 0x0000000d10107c10 */ /* 0x000fc6000affe4ff */
[----:B------:R-:W-:Y:S01]  /*1b920*/  IMAD.MOV.U32 R5, RZ, RZ, R18 ;  /* 0x000000ffff057224 */ /* 0x000fe200078e0012 */
[----:B------:R-:W-:Y:S04]  /*1b930*/  STL [R1+0x294], R18 ;  /* 0x0002941201007387 */ /* 0x000fe80000100800 */
[----:B------:R1:W-:Y:S04]  /*1b940*/  STL [R1+0x2b8], R7 ;  /* 0x0002b80701007387 */ /* 0x0003e80000100800 */
[----:B------:R3:W-:Y:S04]  /*1b950*/  LDGSTS.E [R6+0x20b00], desc[UR28][R4.64], P3 ;  /* 0x20b0000004067fae */ /* 0x0007e800099a101c */
[----:B------:R1:W-:Y:S04]  /*1b960*/  STL [R1+0x2b4], R16 ;  /* 0x0002b41001007387 */ /* 0x0003e80000100800 */
[----:B------:R-:W4:Y:S01]  /*1b970*/  LDL.LU R22, [R1+0x354] ;  /* 0x0003540001167983 */ /* 0x000f220000300800 */
[----:B---3--:R-:W-:-:S03]  /*1b980*/  IMAD.MOV.U32 R4, RZ, RZ, R7 ;  /* 0x000000ffff047224 */ /* 0x008fc600078e0007 */
[----:B-1----:R-:W3:Y:S04]  /*1b990*/  LDL.LU R7, [R1+0x358] ;  /* 0x0003580001077983 */ /* 0x002ee80000300800 */
[----:B------:R-:W3:Y:S04]  /*1b9a0*/  LDL.LU R21, [R1+0x374] ;  /* 0x0003740001157983 */ /* 0x000ee80000300800 */
[----:B------:R-:W3:Y:S01]  /*1b9b0*/  LDL.LU R20, [R1+0x378] ;  /* 0x0003780001147983 */ /* 0x000ee20000300800 */
[----:B------:R-:W-:Y:S02]  /*1b9c0*/  IADD3 R14, P4, PT, R14, UR12, RZ ;  /* 0x0000000c0e0e7c10 */ /* 0x000fe4000ff9e0ff */
[----:B------:R-:W-:-:S03]  /*1b9d0*/  IADD3 R12, P5, PT, R12, UR12, RZ ;  /* 0x0000000c0c0c7c10 */ /* 0x000fc6000ffbe0ff */
[----:B------:R-:W-:Y:S01]  /*1b9e0*/  STL [R1+0x2d8], R14 ;  /* 0x0002d80e01007387 */ /* 0x000fe20000100800 */
[----:B--2---:R-:W-:Y:S02]  /*1b9f0*/  IADD3.X R15, PT, PT, R15, UR13, RZ, P4, !PT ;  /* 0x0000000d0f0f7c10 */ /* 0x004fe4000a7fe4ff */
[----:B------:R-:W-:-:S03]  /*1ba00*/  IADD3.X R13, PT, PT, R13, UR13, RZ, P5, !PT ;  /* 0x0000000d0d0d7c10 */ /* 0x000fc6000affe4ff */
[----:B------:R1:W-:Y:S01]  /*1ba10*/  STL [R1+0x2d4], R15 ;  /* 0x0002d40f01007387 */ /* 0x0003e20000100800 */
[----:B------:R-:W-:-:S03]  /*1ba20*/  IMAD.MOV.U32 R5, RZ, RZ, R16 ;  /* 0x000000ffff057224 */ /* 0x000fc600078e0010 */
[----:B------:R-:W-:Y:S04]  /*1ba30*/  STL [R1+0x2f8], R12 ;  /* 0x0002f80c01007387 */ /* 0x000fe80000100800 */
[----:B------:R-:W2:Y:S04]  /*1ba40*/  LDL.LU R18, [R1+0x398] ;  /* 0x0003980001127983 */ /* 0x000ea80000300800 */
[----:B------:R1:W-:Y:S04]  /*1ba50*/  STL [R1+0x2f4], R13 ;  /* 0x0002f40d01007387 */ /* 0x0003e80000100800 */
[----:B------:R-:W2:Y:S04]  /*1ba60*/  LDL.LU R16, [R1+0x3b8] ;  /* 0x0003b80001107983 */ /* 0x000ea80000300800 */
[----:B------:R-:W2:Y:S04]  /*1ba70*/  LDL.LU R19, [R1+0x394] ;  /* 0x0003940001137983 */ /* 0x000ea80000300800 */
[----:B------:R1:W-:Y:S04]  /*1ba80*/  LDGSTS.E [R6+0x20f00], desc[UR28][R4.64], P3 ;  /* 0x20f0000004067fae */ /* 0x0003e800099a101c */
[----:B------:R-:W2:Y:S01]  /*1ba90*/  LDL.LU R17, [R1+0x3b4] ;  /* 0x0003b40001117983 */ /* 0x000ea20000300800 */
[----:B-1----:R-:W-:-:S02]  /*1baa0*/  IMAD.MOV.U32 R4, RZ, RZ, R14 ;  /* 0x000000ffff047224 */ /* 0x002fc400078e000e */
[----:B------:R-:W-:Y:S02]  /*1bab0*/  IMAD.MOV.U32 R5, RZ, RZ, R15 ;  /* 0x000000ffff057224 */ /* 0x000fe400078e000f */
[----:B------:R-:W2:Y:S04]  /*1bac0*/  LDL.LU R15, [R1+0x3d4] ;  /* 0x0003d400010f7983 */ /* 0x000ea80000300800 */
[----:B------:R-:W2:Y:S04]  /*1bad0*/  LDL.LU R14, [R1+0x3d8] ;  /* 0x0003d800010e7983 */ /* 0x000ea80000300800 */
[----:B------:R1:W-:Y:S02]  /*1bae0*/  LDGSTS.E [R6+0x21300], desc[UR28][R4.64], P3 ;  /* 0x2130000004067fae */ /* 0x0003e400099a101c */
[----:B-1----:R-:W-:-:S02]  /*1baf0*/  IMAD.MOV.U32 R4, RZ, RZ, R12 ;  /* 0x000000ffff047224 */ /* 0x002fc400078e000c */
[----:B------:R-:W-:Y:S02]  /*1bb00*/  IMAD.MOV.U32 R5, RZ, RZ, R13 ;  /* 0x000000ffff057224 */ /* 0x000fe400078e000d */
[----:B------:R-:W2:Y:S04]  /*1bb10*/  LDL.LU R13, [R1+0x3f4] ;  /* 0x0003f400010d7983 */ /* 0x000ea80000300800 */
[----:B------:R-:W2:Y:S04]  /*1bb20*/  LDL.LU R12, [R1+0x3f8] ;  /* 0x0003f800010c7983 */ /* 0x000ea80000300800 */
[----:B------:R1:W-:Y:S01]  /*1bb30*/  LDGSTS.E [R6+0x21700], desc[UR28][R4.64], P3 ;  /* 0x2170000004067fae */ /* 0x0003e200099a101c */
[----:B------:R-:W-:-:S04]  /*1bb40*/  IADD3 R8, P4, PT, R8, UR12, RZ ;  /* 0x0000000c08087c10 */ /* 0x000fc8000ff9e0ff */
[----:B------:R-:W-:Y:S02]  /*1bb50*/  IADD3.X R10, PT, PT, R10, UR13, RZ, P4, !PT ;  /* 0x0000000d0a0a7c10 */ /* 0x000fe4000a7fe4ff */
[----:B----4-:R-:W-:Y:S01]  /*1bb60*/  IADD3 R9, P5, PT, R9, UR12, RZ ;  /* 0x0000000c09097c10 */ /* 0x010fe2000ffbe0ff */
[----:B------:R-:W-:Y:S01]  /*1bb70*/  STL [R1+0x318], R8 ;  /* 0x0003180801007387 */ /* 0x000fe20000100800 */
[----:B-1----:R-:W-:Y:S02]  /*1bb80*/  IMAD.MOV.U32 R4, RZ, RZ, R8 ;  /* 0x000000ffff047224 */ /* 0x002fe400078e0008 */
[----:B------:R-:W-:Y:S01]  /*1bb90*/  IADD3.X R11, PT, PT, R11, UR13, RZ, P5, !PT ;  /* 0x0000000d0b0b7c10 */ /* 0x000fe2000affe4ff */
[----:B------:R-:W-:Y:S01]  /*1bba0*/  IMAD.MOV.U32 R5, RZ, RZ, R10 ;  /* 0x000000ffff057224 */ /* 0x000fe200078e000a */
[----:B------:R1:W-:Y:S04]  /*1bbb0*/  STL [R1+0x314], R10 ;  /* 0x0003140a01007387 */ /* 0x0003e80000100800 */
[----:B------:R-:W-:Y:S04]  /*1bbc0*/  STL [R1+0x338], R9 ;  /* 0x0003380901007387 */ /* 0x000fe80000100800 */
[----:B------:R4:W-:Y:S04]  /*1bbd0*/  LDGSTS.E [R6+0x21b00], desc[UR28][R4.64], P3 ;  /* 0x21b0000004067fae */ /* 0x0009e800099a101c */
[----:B-1----:R-:W2:Y:S04]  /*1bbe0*/  LDL.LU R10, [R1+0x418] ;  /* 0x00041800010a7983 */ /* 0x002ea80000300800 */
[----:B------:R1:W-:Y:S04]  /*1bbf0*/  STL [R1+0x334], R11 ;  /* 0x0003340b01007387 */ /* 0x0003e80000100800 */
[----:B------:R-:W2:Y:S01]  /*1bc00*/  LDL.LU R8, [R1+0x438] ;  /* 0x0004380001087983 */ /* 0x000ea20000300800 */
[----:B----4-:R-:W-:-:S03]  /*1bc10*/  IMAD.MOV.U32 R5, RZ, RZ, R11 ;  /* 0x000000ffff057224 */ /* 0x010fc600078e000b */
[----:B-1----:R-:W4:Y:S01]  /*1bc20*/  LDL.LU R11, [R1+0x414] ;  /* 0x00041400010b7983 */ /* 0x002f220000300800 */
[----:B------:R-:W-:-:S03]  /*1bc30*/  MOV R4, R9 ;  /* 0x0000000900047202 */ /* 0x000fc60000000f00 */
[----:B------:R-:W4:Y:S04]  /*1bc40*/  LDL.LU R9, [R1+0x434] ;  /* 0x0004340001097983 */ /* 0x000f280000300800 */
[----:B------:R1:W-:Y:S01]  /*1bc50*/  LDGSTS.E [R6+0x21f00], desc[UR28][R4.64], P3 ;  /* 0x21f0000004067fae */ /* 0x0003e200099a101c */
[----:B---3--:R-:W-:-:S04]  /*1bc60*/  IADD3 R7, P4, PT, R7, UR12, RZ ;  /* 0x0000000c07077c10 */ /* 0x008fc8000ff9e0ff */
[----:B------:R-:W-:Y:S01]  /*1bc70*/  IADD3.X R22, PT, PT, R22, UR13, RZ, P4, !PT ;  /* 0x0000000d16167c10 */ /* 0x000fe2000a7fe4ff */
[----:B------:R3:W-:Y:S01]  /*1bc80*/  STL [R1+0x358], R7 ;  /* 0x0003580701007387 */ /* 0x0007e20000100800 */
[----:B------:R-:W-:-:S03]  /*1bc90*/  IADD3 R20, P5, PT, R20, UR12, RZ ;  /* 0x0000000c14147c10 */ /* 0x000fc6000ffbe0ff */
[----:B------:R2:W-:Y:S01]  /*1bca0*/  STL [R1+0x354], R22 ;  /* 0x0003541601007387 */ /* 0x0005e20000100800 */
[----:B-1----:R-:W-:-:S03]  /*1bcb0*/  IMAD.MOV.U32 R4, RZ, RZ, R7 ;  /* 0x000000ffff047224 */ /* 0x002fc600078e0007 */
[----:B------:R1:W-:Y:S04]  /*1bcc0*/  STL [R1+0x378], R20 ;  /* 0x0003781401007387 */ /* 0x0003e80000100800 */
[----:B---3--:R-:W3:Y:S01]  /*1bcd0*/  LDL R7, [R1+0x43c] ;  /* 0x00043c0001077983 */ /* 0x008ee20000100800 */
[----:B------:R-:W-:Y:S01]  /*1bce0*/  IMAD.MOV.U32 R5, RZ, RZ, R22 ;  /* 0x000000ffff057224 */ /* 0x000fe200078e0016 */
[----:B------:R-:W-:-:S04]  /*1bcf0*/  IADD3.X R21, PT, PT, R21, UR13, RZ, P5, !PT ;  /* 0x0000000d15157c10 */ /* 0x000fc8000affe4ff */
[----:B------:R1:W-:Y:S02]  /*1bd00*/  LDGSTS.E [R6+0x22300], desc[UR28][R4.64], P3 ;  /* 0x2230000004067fae */ /* 0x0003e400099a101c */
[----:B-1----:R-:W-:Y:S02]  /*1bd10*/  IMAD.MOV.U32 R4, RZ, RZ, R20 ;  /* 0x000000ffff047224 */ /* 0x002fe400078e0014 */
[----:B------:R-:W-:-:S05]  /*1bd20*/  IMAD.MOV.U32 R5, RZ, RZ, R21 ;  /* 0x000000ffff057224 */ /* 0x000fca00078e0015 */
[----:B------:R1:W-:Y:S01]  /*1bd30*/  LDGSTS.E [R6+0x22700], desc[UR28][R4.64], P3 ;  /* 0x2270000004067fae */ /* 0x0003e200099a101c */
[----:B--2---:R-:W-:Y:S02]  /*1bd40*/  IADD3 R18, P4, PT, R18, UR12, RZ ;  /* 0x0000000c12127c10 */ /* 0x004fe4000ff9e0ff */
[----:B------:R-:W-:Y:S02]  /*1bd50*/  IADD3 R16, P5, PT, R16, UR12, RZ ;  /* 0x0000000c10107c10 */ /* 0x000fe4000ffbe0ff */
[----:B------:R-:W-:Y:S01]  /*1bd60*/  IADD3.X R19, PT, PT, R19, UR13, RZ, P4, !PT ;  /* 0x0000000d13137c10 */ /* 0x000fe2000a7fe4ff */
[----:B-1----:R-:W-:-:S04]  /*1bd70*/  IMAD.MOV.U32 R4, RZ, RZ, R18 ;  /* 0x000000ffff047224 */ /* 0x002fc800078e0012 */
[----:B------:R-:W-:Y:S01]  /*1bd80*/  IMAD.MOV.U32 R5, RZ, RZ, R19 ;  /* 0x000000ffff057224 */ /* 0x000fe200078e0013 */
[----:B------:R-:W-:-:S04]  /*1bd90*/  IADD3.X R17, PT, PT, R17, UR13, RZ, P5, !PT ;  /* 0x0000000d11117c10 */ /* 0x000fc8000affe4ff */
[----:B------:R1:W-:Y:S01]  /*1bda0*/  LDGSTS.E [R6+0x22b00], desc[UR28][R4.64], P3 ;  /* 0x22b0000004067fae */ /* 0x0003e200099a101c */
[----:B------:R-:W-:Y:S01]  /*1bdb0*/  IADD3 R14, P4, PT, R14, UR12, RZ ;  /* 0x0000000c0e0e7c10 */ /* 0x000fe2000ff9e0ff */
[----:B-1----:R-:W-:Y:S02]  /*1bdc0*/  IMAD.MOV.U32 R4, RZ, RZ, R16 ;  /* 0x000000ffff047224 */ /* 0x002fe400078e0010 */
[----:B------:R-:W-:Y:S01]  /*1bdd0*/  IMAD.MOV.U32 R5, RZ, RZ, R17 ;  /* 0x000000ffff057224 */ /* 0x000fe200078e0011 */
[----:B------:R-:W-:-:S04]  /*1bde0*/  IADD3.X R15, PT, PT, R15, UR13, RZ, P4, !PT ;  /* 0x0000000d0f0f7c10 */ /* 0x000fc8000a7fe4ff */
[----:B------:R1:W-:Y:S04]  /*1bdf0*/  LDGSTS.E [R6+0x22f00], desc[UR28][R4.64], P3 ;  /* 0x22f0000004067fae */ /* 0x0003e800099a101c */
[----:B------:R2:W-:Y:S01]  /*1be00*/  STL [R1+0x374], R21 ;  /* 0x0003741501007387 */ /* 0x0005e20000100800 */
[----:B-1----:R-:W-:Y:S01]  /*1be10*/  IMAD.MOV.U32 R4, RZ, RZ, R14 ;  /* 0x000000ffff047224 */ /* 0x002fe200078e000e */
[----:B------:R-:W-:Y:S01]  /*1be20*/  IADD3 R12, P5, PT, R12, UR12, RZ ;  /* 0x0000000c0c0c7c10 */ /* 0x000fe2000ffbe0ff */
[----:B------:R-:W-:-:S03]  /*1be30*/  IMAD.MOV.U32 R5, RZ, RZ, R15 ;  /* 0x000000ffff057224 */ /* 0x000fc600078e000f */
[----:B------:R-:W-:Y:S02]  /*1be40*/  IADD3.X R13, PT, PT, R13, UR13, RZ, P5, !PT ;  /* 0x0000000d0d0d7c10 */ /* 0x000fe4000affe4ff */
[----:B------:R1:W-:Y:S04]  /*1be50*/  LDGSTS.E [R6+0x23300], desc[UR28][R4.64], P3 ;  /* 0x2330000004067fae */ /* 0x0003e800099a101c */
[----:B------:R2:W-:Y:S04]  /*1be60*/  STL [R1+0x398], R18 ;  /* 0x0003981201007387 */ /* 0x0005e80000100800 */
[----:B------:R2:W-:Y:S01]  /*1be70*/  STL [R1+0x394], R19 ;  /* 0x0003941301007387 */ /* 0x0005e20000100800 */
[----:B-1----:R-:W-:Y:S01]  /*1be80*/  MOV R4, R12 ;  /* 0x0000000c00047202 */ /* 0x002fe20000000f00 */
[----:B------:R-:W-:-:S02]  /*1be90*/  IMAD.MOV.U32 R5, RZ, RZ, R13 ;  /* 0x000000ffff057224 */ /* 0x000fc400078e000d */
[----:B------:R2:W-:Y:S04]  /*1bea0*/  STL [R1+0x3b8], R16 ;  /* 0x0003b81001007387 */ /* 0x0005e80000100800 */
[----:B------:R2:W-:Y:S04]  /*1beb0*/  STL [R1+0x3b4], R17 ;  /* 0x0003b41101007387 */ /* 0x0005e80000100800 */
[----:B------:R1:W-:Y:S04]  /*1bec0*/  LDGSTS.E [R6+0x23700], desc[UR28][R4.64], P3 ;  /* 0x2370000004067fae */ /* 0x0003e800099a101c */
[----:B------:R2:W-:Y:S04]  /*1bed0*/  STL [R1+0x3d8], R14 ;  /* 0x0003d80e01007387 */ /* 0x0005e80000100800 */
[----:B------:R2:W-:Y:S04]  /*1bee0*/  STL [R1+0x3d4], R15 ;  /* 0x0003d40f01007387 */ /* 0x0005e80000100800 */
[----:B------:R2:W-:Y:S04]  /*1bef0*/  STL [R1+0x3f8], R12 ;  /* 0x0003f80c01007387 */ /* 0x0005e80000100800 */
[----:B------:R2:W-:Y:S01]  /*1bf00*/  STL [R1+0x3f4], R13 ;  /* 0x0003f40d01007387 */ /* 0x0005e20000100800 */
[----:B------:R-:W-:-:S04]  /*1bf10*/  UIADD3 UR17, UPT, UPT, UR17, 0x1, URZ ;  /* 0x0000000111117890 */ /* 0x000fc8000fffe0ff */
[----:B------:R-:W-:-:S04]  /*1bf20*/  UISETP.GT.AND UP1, UPT, UR17, 0x1, UPT ;  /* 0x000000011100788c */ /* 0x000fc8000bf24270 */
[----:B------:R-:W-:Y:S02]  /*1bf30*/  USEL UR5, URZ, 0x1, !UP1 ;  /* 0x00000001ff057887 */ /* 0x000fe4000c800000 */
[----:B------:R-:W-:Y:S02]  /*1bf40*/  USEL UR17, UR17, URZ, !UP1 ;  /* 0x000000ff11117287 */ /* 0x000fe4000c800000 */
[----:B------:R-:W-:Y:S01]  /*1bf50*/  ULOP3.LUT UR5, UR6, UR5, URZ, 0x3c, !UPT ;  /* 0x0000000506057292 */ /* 0x000fe2000f8e3cff */
[----:B------:R-:W-:-:S05]  /*1bf60*/  IADD3 R10, P4, PT, R10, UR12, RZ ;  /* 0x0000000c0a0a7c10 */ /* 0x000fca000ff9e0ff */
[----:B-1----:R-:W-:Y:S01]  /*1bf70*/  IMAD.MOV.U32 R4, RZ, RZ, R10 ;  /* 0x000000ffff047224 */ /* 0x002fe200078e000a */
[----:B------:R-:W-:Y:S02]  /*1bf80*/  IADD3 R8, P5, PT, R8, UR12, RZ ;  /* 0x0000000c08087c10 */ /* 0x000fe4000ffbe0ff */
[----:B----4-:R-:W-:Y:S01]  /*1bf90*/  IADD3.X R11, PT, PT, R11, UR13, RZ, P4, !PT ;  /* 0x0000000d0b0b7c10 */ /* 0x010fe2000a7fe4ff */
[----:B------:R2:W-:Y:S01]  /*1bfa0*/  STL [R1+0x418], R10 ;  /* 0x0004180a01007387 */ /* 0x0005e20000100800 */
[----:B------:R-:W-:-:S03]  /*1bfb0*/  IADD3.X R9, PT, PT, R9, UR13, RZ, P5, !PT ;  /* 0x0000000d09097c10 */ /* 0x000fc6000affe4ff */
[----:B------:R-:W-:Y:S01]  /*1bfc0*/  IMAD.MOV.U32 R5, RZ, RZ, R11 ;  /* 0x000000ffff057224 */ /* 0x000fe200078e000b */
[----:B------:R2:W-:Y:S04]  /*1bfd0*/  STL [R1+0x414], R11 ;  /* 0x0004140b01007387 */ /* 0x0005e80000100800 */
[----:B------:R1:W-:Y:S04]  /*1bfe0*/  LDGSTS.E [R6+0x23b00], desc[UR28][R4.64], P3 ;  /* 0x23b0000004067fae */ /* 0x0003e800099a101c */
[----:B------:R2:W-:Y:S04]  /*1bff0*/  STL [R1+0x438], R8 ;  /* 0x0004380801007387 */ /* 0x0005e80000100800 */
[----:B------:R2:W-:Y:S01]  /*1c000*/  STL [R1+0x434], R9 ;  /* 0x0004340901007387 */ /* 0x0005e20000100800 */
[----:B-1----:R-:W-:-:S02]  /*1c010*/  IMAD.MOV.U32 R4, RZ, RZ, R8 ;  /* 0x000000ffff047224 */ /* 0x002fc400078e0008 */
[----:B------:R-:W-:-:S05]  /*1c020*/  IMAD.MOV.U32 R5, RZ, RZ, R9 ;  /* 0x000000ffff057224 */ /* 0x000fca00078e0009 */
[----:B------:R1:W-:Y:S04]  /*1c030*/  LDGSTS.E [R6+0x23f00], desc[UR28][R4.64], P3 ;  /* 0x23f0000004067fae */ /* 0x0003e800099a101c */
[----:B------:R-:W0:Y:S01]  /*1c040*/  LDGDEPBAR ;  /* 0x00000000000079af */ /* 0x000e220000000000 */
[C---:B---3--:R-:W-:Y:S01]  /*1c050*/  ISETP.NE.U32.AND P3, PT, R166.reuse, R7, PT ;  /* 0x00000007a600720c */ /* 0x048fe20003f65070 */
[----:B------:R-:W-:Y:S02]  /*1c060*/  VIADD R166, R166, 0x1 ;  /* 0x00000001a6a67836 */ /* 0x000fe40000000000 */
[----:B-1----:R-:W-:-:S10]  /*1c070*/  IMAD.U32 R4, RZ, RZ, UR6 ;  /* 0x00000006ff047e24 */ /* 0x002fd4000f8e00ff */
[----:B--2---:R-:W-:Y:S05]  /*1c080*/  @P3 BRA `(.L_x_11) ;  /* 0xffffff7c00a03947 */ /* 0x004fea000383ffff */
.L_x_8:
[----:B------:R-:W1:Y:S01]  /*1c090*/  LDC R4, c[0x0][0x3b4] ;  /* 0x0000ed00ff047b82 */ /* 0x000e620000000800 */
[----:B------:R-:W2:Y:S01]  /*1c0a0*/  LDCU UR32, c[0x0][0x3b8] ;  /* 0x00007700ff2077ac */ /* 0x000ea20008000800 */
[----:B------:R-:W3:Y:S01]  /*1c0b0*/  LDCU.64 UR34, c[0x0][0x398] ;  /* 0x00007300ff2277ac */ /* 0x000ee20008000a00 */
[----:B------:R-:W4:Y:S01]  /*1c0c0*/  LDCU.128 UR12, c[0x0][0x390] ;  /* 0x00007200ff0c77ac */ /* 0x000f220008000c00 */
[----:B------:R-:W-:Y:S05]  /*1c0d0*/  @!P2 BRA `(.L_x_12) ;  /* 0x000000000010a947 */ /* 0x000fea0003800000 */
[----:B------:R-:W-:-:S06]  /*1c0e0*/  USHF.L.U32 UR6, UR6, 0x1f, URZ ;  /* 0x0000001f06067899 */ /* 0x000fcc00080006ff */
[----:B------:R-:W-:-:S04]  /*1c0f0*/  IMAD.U32 R0, RZ, RZ, UR6 ;  /* 0x00000006ff007e24 */ /* 0x000fc8000f8e00ff */
[----:B------:R-:W4:Y:S02]  /*1c100*/  SYNCS.PHASECHK.TRANS64.TRYWAIT P0, [UR4], R0 ;  /* 0x00000000ff0075a7 */ /* 0x000f240008001104 */
[----:B----4-:R-:W-:Y:S05]  /*1c110*/  @!P0 BRA `(.L_x_13) ;  /* 0x0000006400c48947 */ /* 0x010fea0003800000 */
.L_x_12:
[----:B------:R-:W-:-:S04]  /*1c120*/  DEPBAR.LE SB0, 0x0 ;  /* 0x000080000000791a */ /* 0x000fc80000000000 */
[----:B------:R-:W-:Y:S01]  /*1c130*/  BAR.SYNC.DEFER_BLOCKING 0x0 ;  /* 0x0000000000007b1d */ /* 0x000fe20000010000 */
[C---:B-1---5:R-:W-:Y:S01]  /*1c140*/  IMAD R201, R199.reuse, R4, RZ ;  /* 0x00000004c7c97224 */ /* 0x062fe200078e02ff */
[----:B----4-:R-:W-:-:S04]  /*1c150*/  ISETP.GE.AND P0, PT, R199, UR14, PT ;  /* 0x0000000ec7007c0c */ /* 0x010fc8000bf06270 */
[----:B------:R-:W1:Y:S01]  /*1c160*/  LDCU.64 UR4, c[0x0][0x398] ;  /* 0x00007300ff0477ac */ /* 0x000e620008000a00 */
[----:B--2---:R-:W-:Y:S01]  /*1c170*/  IMAD R0, R198, UR32, RZ ;  /* 0x00000020c6007c24 */ /* 0x004fe2000f8e02ff */
[----:B------:R-:W2:Y:S01]  /*1c180*/  LDCU.64 UR30, c[0x0][0x398] ;  /* 0x00007300ff1e77ac */ /* 0x000ea20008000a00 */
[----:B------:R-:W4:Y:S01]  /*1c190*/  LDCU.64 UR26, c[0x0][0x398] ;  /* 0x00007300ff1a77ac */ /* 0x000f220008000a00 */
[----:B------:R-:W3:Y:S01]  /*1c1a0*/  LDCU.64 UR24, c[0x0][0x398] ;  /* 0x00007300ff1877ac */ /* 0x000ee20008000a00 */
[----:B------:R-:W1:Y:S01]  /*1c1b0*/  LDCU.64 UR20, c[0x0][0x398] ;  /* 0x00007300ff1477ac */ /* 0x000e620008000a00 */
[----:B------:R-:W1:Y:S02]  /*1c1c0*/  @!P1 SYNCS.CCTL.IV [UR9+0x38000] ;  /* 0x03800000ff0099b1 */ /* 0x000e640008000009 */
[----:B-1----:R-:W-:Y:S01]  /*1c1d0*/  BAR.SYNC.DEFER_BLOCKING 0x0 ;  /* 0x0000000000007b1d */ /* 0x002fe20000010000 */
[----:B------:R-:W-:-:S05]  /*1c1e0*/  LEA R2, P2, R201, UR12, 0x2 ;  /* 0x0000000cc9027c11 */ /* 0x000fca000f8410ff */
[----:B------:R-:W1:Y:S01]  /*1c1f0*/  LDCU.64 UR22, c[0x0][0x398] ;  /* 0x00007300ff1677ac */ /* 0x000e620008000a00 */
[----:B------:R-:W1:Y:S01]  /*1c200*/  LDTM.x64 R8, tmem[UR11] ;  /* 0x0000000b000879ee */ /* 0x000e620008340000 */
[----:B---3--:R-:W-:Y:S01]  /*1c210*/  ISETP.LT.AND P0, PT, R198, UR35, !P0 ;  /* 0x00000023c6007c0c */ /* 0x008fe2000c701270 */
[----:B------:R-:W-:Y:S01]  /*1c220*/  LDTM.x64 R132, tmem[UR11+0x40] ;  /* 0x0000400b008479ee */ /* 0x000fe20008340000 */
[----:B------:R-:W-:Y:S01]  /*1c230*/  LEA.HI.X.SX32 R3, R201, UR13, 0x2, P2 ;  /* 0x0000000dc9037c11 */ /* 0x000fe200090f16ff */
[----:B------:R-:W-:Y:S01]  /*1c240*/  IMAD R201, R4, 0x80, R201 ;  /* 0x0000008004c97824 */ /* 0x000fe200078e02c9 */
[----:B------:R-:W3:Y:S01]  /*1c250*/  LDCU.64 UR16, c[0x0][0x398] ;  /* 0x00007300ff1077ac */ /* 0x000ee20008000a00 */
[----:B------:R-:W-:Y:S01]  /*1c260*/  IMAD.WIDE R196, R0, 0x4, R2 ;  /* 0x0000000400c47825 */ /* 0x000fe200078e0202 */
[----:B------:R-:W2:Y:S01]  /*1c270*/  LDCU.64 UR18, c[0x0][0x398] ;  /* 0x00007300ff1277ac */ /* 0x000ea20008000a00 */
[----:B------:R-:W2:Y:S01]  /*1c280*/  LDCU.64 UR6, c[0x0][0x398] ;  /* 0x00007300ff0677ac */ /* 0x000ea20008000a00 */
[----:B------:R-:W2:Y:S01]  /*1c290*/  @!P1 SYNCS.CCTL.IV [UR9+0x38008] ;  /* 0x03800800ff0099b1 */ /* 0x000ea20008000009 */
[----:B------:R-:W2:Y:S01]  /*1c2a0*/  LDCU.64 UR8, c[0x0][0x398] ;  /* 0x00007300ff0877ac */ /* 0x000ea20008000a00 */
[----:B------:R-:W2:Y:S01]  /*1c2b0*/  LDCU UR47, c[0x0][0x398] ;  /* 0x00007300ff2f77ac */ /* 0x000ea20008000800 */
[----:B-1----:R-:W-:Y:S01]  /*1c2c0*/  STL [R1+0x4], R9 ;  /* 0x0000040901007387 */ /* 0x002fe20000100800 */
[----:B------:R-:W-:Y:S01]  /*1c2d0*/  IMAD.MOV.U32 R207, RZ, RZ, R68 ;  /* 0x000000ffffcf7224 */ /* 0x000fe200078e0044 */
[----:B------:R-:W-:Y:S01]  /*1c2e0*/  MOV R250, R25 ;  /* 0x0000001900fa7202 */ /* 0x000fe20000000f00 */
[----:B------:R-:W-:Y:S01]  /*1c2f0*/  IMAD.MOV.U32 R206, RZ, RZ, R69 ;  /* 0x000000ffffce7224 */ /* 0x000fe200078e0045 */
[----:B------:R-:W-:Y:S01]  /*1c300*/  STL.64 [R1+0x8], R10 ;  /* 0x0000080a01007387 */ /* 0x000fe20000100a00 */
        /* <DEDUP_REMOVED lines=13> */
[----:B------:R-:W1:Y:S01]  /*1c3e0*/  LDCU UR48, c[0x0][0x398] ;  /* 0x00007300ff3077ac */ /* 0x000e620008000800 */
[----:B------:R-:W-:Y:S01]  /*1c3f0*/  IMAD.MOV.U32 R247, RZ, RZ, R28 ;  /* 0x000000fffff77224 */ /* 0x000fe200078e001c */
[----:B------:R-:W1:Y:S01]  /*1c400*/  LDTM.x64 R68, tmem[UR11+0x80] ;  /* 0x0000800b004479ee */ /* 0x000e620008340000 */
[----:B------:R-:W-:Y:S01]  /*1c410*/  STL.64 [R1+0x28], R18 ;  /* 0x0000281201007387 */ /* 0x000fe20000100a00 */
[----:B------:R-:W-:Y:S01]  /*1c420*/  IMAD.MOV.U32 R246, RZ, RZ, R29 ;  /* 0x000000fffff67224 */ /* 0x000fe200078e001d */
[----:B------:R-:W1:Y:S01]  /*1c430*/  LDCU UR73, c[0x0][0x398] ;  /* 0x00007300ff4977ac */ /* 0x000e620008000800 */
[----:B------:R-:W-:Y:S01]  /*1c440*/  IMAD.MOV.U32 R245, RZ, RZ, R30 ;  /* 0x000000fffff57224 */ /* 0x000fe200078e001e */
[----:B------:R-:W-:Y:S01]  /*1c450*/  STL.64 [R1+0x30], R20 ;  /* 0x0000301401007387 */ /* 0x000fe20000100a00 */
[----:B------:R-:W-:Y:S01]  /*1c460*/  IMAD.MOV.U32 R244, RZ, RZ, R31 ;  /* 0x000000fffff47224 */ /* 0x000fe200078e001f */
[----:B------:R-:W1:Y:S01]  /*1c470*/  LDCU UR52, c[0x0][0x398] ;  /* 0x00007300ff3477ac */ /* 0x000e620008000800 */
[----:B------:R-:W-:Y:S01]  /*1c480*/  IMAD.MOV.U32 R243, RZ, RZ, R32 ;  /* 0x000000fffff37224 */ /* 0x000fe200078e0020 */
[----:B------:R-:W-:Y:S01]  /*1c490*/  STL [R1+0x38], R22 ;  /* 0x0000381601007387 */ /* 0x000fe20000100800 */
[----:B------:R-:W-:Y:S01]  /*1c4a0*/  IMAD.MOV.U32 R242, RZ, RZ, R33 ;  /* 0x000000fffff27224 */ /* 0x000fe200078e0021 */
[----:B------:R-:W1:Y:S01]  /*1c4b0*/  LDCU UR71, c[0x0][0x398] ;  /* 0x00007300ff4777ac */ /* 0x000e620008000800 */
[----:B------:R-:W-:Y:S01]  /*1c4c0*/  IMAD.MOV.U32 R241, RZ, RZ, R34 ;  /* 0x000000fffff17224 */ /* 0x000fe200078e0022 */
[----:B------:R2:W-:Y:S01]  /*1c4d0*/  STL [R1+0x68c], R249 ;  /* 0x00068cf901007387 */ /* 0x0005e20000100800 */
[----:B------:R-:W-:Y:S01]  /*1c4e0*/  IMAD.MOV.U32 R240, RZ, RZ, R35 ;  /* 0x000000fffff07224 */ /* 0x000fe200078e0023 */
[----:B------:R-:W1:Y:S01]  /*1c4f0*/  LDCU UR59, c[0x0][0x398] ;  /* 0x00007300ff3b77ac */ /* 0x000e620008000800 */
[----:B------:R-:W-:-:S02]  /*1c500*/  IMAD.MOV.U32 R239, RZ, RZ, R36 ;  /* 0x000000ffffef7224 */ /* 0x000fc400078e0024 */
[----:B------:R-:W-:Y:S01]  /*1c510*/  IMAD.MOV.U32 R237, RZ, RZ, R38 ;  /* 0x000000ffffed7224 */ /* 0x000fe200078e0026 */
[----:B------:R-:W1:Y:S01]  /*1c520*/  LDCU UR72, c[0x0][0x398] ;  /* 0x00007300ff4877ac */ /* 0x000e620008000800 */
[----:B------:R-:W-:Y:S02]  /*1c530*/  IMAD.MOV.U32 R236, RZ, RZ, R39 ;  /* 0x000000ffffec7224 */ /* 0x000fe400078e0027 */
[----:B------:R-:W-:Y:S01]  /*1c540*/  IMAD.MOV.U32 R235, RZ, RZ, R40 ;  /* 0x000000ffffeb7224 */ /* 0x000fe200078e0028 */
[----:B--2---:R-:W2:Y:S01]  /*1c550*/  LDL.LU R249, [R1+0x8] ;  /* 0x0000080001f97983 */ /* 0x004ea20000300800 */
[----:B------:R-:W-:Y:S01]  /*1c560*/  IMAD.MOV.U32 R234, RZ, RZ, R41 ;  /* 0x000000ffffea7224 */ /* 0x000fe200078e0029 */
[----:B------:R-:W1:Y:S01]  /*1c570*/  LDCU UR41, c[0x0][0x398] ;  /* 0x00007300ff2977ac */ /* 0x000e620008000800 */
[----:B------:R-:W-:Y:S02]  /*1c580*/  IMAD.MOV.U32 R233, RZ, RZ, R42 ;  /* 0x000000ffffe97224 */ /* 0x000fe400078e002a */
[----:B------:R-:W-:Y:S01]  /*1c590*/  IMAD.MOV.U32 R232, RZ, RZ, R43 ;  /* 0x000000ffffe87224 */ /* 0x000fe200078e002b */
[----:B------:R-:W1:Y:S01]  /*1c5a0*/  LDCU UR57, c[0x0][0x398] ;  /* 0x00007300ff3977ac */ /* 0x000e620008000800 */
[----:B------:R-:W-:-:S02]  /*1c5b0*/  IMAD.MOV.U32 R231, RZ, RZ, R44 ;  /* 0x000000ffffe77224 */ /* 0x000fc400078e002c */
[----:B------:R-:W-:Y:S01]  /*1c5c0*/  IMAD.MOV.U32 R230, RZ, RZ, R45 ;  /* 0x000000ffffe67224 */ /* 0x000fe200078e002d */
[----:B------:R-:W1:Y:S01]  /*1c5d0*/  LDCU UR43, c[0x0][0x39c] ;  /* 0x00007380ff2b77ac */ /* 0x000e620008000800 */
[----:B------:R-:W-:Y:S02]  /*1c5e0*/  IMAD.MOV.U32 R229, RZ, RZ, R46 ;  /* 0x000000ffffe57224 */ /* 0x000fe400078e002e */
        /* <DEDUP_REMOVED lines=29> */
[----:B------:R-:W1:Y:S01]  /*1c7c0*/  LDTM.x64 R4, tmem[UR11+0xc0] ;  /* 0x0000c00b000479ee */ /* 0x000e620008340000 */
[----:B------:R-:W-:Y:S01]  /*1c7d0*/  NOP ;  /* 0x0000000000007918 */ /* 0x000fe20000000000 */
[----:B------:R3:W-:Y:S01]  /*1c7e0*/  @P0 STG.E desc[UR28][R196.64], R202 ;  /* 0x000000cac4000986 */ /* 0x0007e2000c10191c */
[----:B------:R-:W-:Y:S01]  /*1c7f0*/  ISETP.GE.AND P0, PT, R198, UR15, PT ;  /* 0x0000000fc6007c0c */ /* 0x000fe2000bf06270 */
[----:B------:R-:W1:Y:S03]  /*1c800*/  LDCU UR11, c[0x0][0x398] ;  /* 0x00007300ff0b77ac */ /* 0x000e660008000800 */
[----:B------:R-:W-:Y:S01]  /*1c810*/  ISETP.LT.AND P0, PT, R200, UR4, !P0 ;  /* 0x00000004c8007c0c */ /* 0x000fe2000c701270 */
[----:B------:R4:W-:Y:S01]  /*1c820*/  STL [R1+0x688], R250 ;  /* 0x000688fa01007387 */ /* 0x0009e20000100800 */
[----:B------:R-:W1:Y:S01]  /*1c830*/  LDCU UR4, c[0x0][0x398] ;  /* 0x00007300ff0477ac */ /* 0x000e620008000800 */
[----:B------:R-:W2:Y:S01]  /*1c840*/  LDCU UR35, c[0x0][0x398] ;  /* 0x00007300ff2377ac */ /* 0x000ea20008000800 */
[C---:B---3--:R-:W-:Y:S01]  /*1c850*/  LEA R196, P1, R201.reuse, UR12, 0x2 ;  /* 0x0000000cc9c47c11 */ /* 0x048fe2000f8210ff */
[----:B------:R-:W3:Y:S03]  /*1c860*/  LDCU UR65, c[0x0][0x39c] ;  /* 0x00007380ff4177ac */ /* 0x000ee60008000800 */
[----:B------:R-:W-:Y:S01]  /*1c870*/  LEA.HI.X.SX32 R197, R201, UR13, 0x2, P1 ;  /* 0x0000000dc9c57c11 */ /* 0x000fe200088f16ff */
[----:B----4-:R-:W4:Y:S01]  /*1c880*/  LDL.LU R250, [R1+0xc] ;  /* 0x00000c0001fa7983 */ /* 0x010f220000300800 */
[----:B------:R-:W3:Y:S01]  /*1c890*/  LDCU.64 UR12, c[0x0][0x398] ;  /* 0x00007300ff0c77ac */ /* 0x000ee20008000a00 */
[----:B------:R-:W-:-:S02]  /*1c8a0*/  IMAD.WIDE R202, R0, 0x4, R196 ;  /* 0x0000000400ca7825 */ /* 0x000fc400078e02c4 */
[----:B------:R3:W-:Y:S01]  /*1c8b0*/  STL [R1+0x684], R251 ;  /* 0x000684fb01007387 */ /* 0x0007e20000100800 */
[----:B------:R-:W2:Y:S03]  /*1c8c0*/  LDCU UR67, c[0x0][0x398] ;  /* 0x00007300ff4377ac */ /* 0x000ea60008000800 */
[----:B-1----:R1:W-:Y:S01]  /*1c8d0*/  @P0 STG.E desc[UR28][R202.64], R68 ;  /* 0x00000044ca000986 */ /* 0x0023e2000c10191c */
[----:B------:R-:W2:Y:S01]  /*1c8e0*/  LDCU UR55, c[0x0][0x39c] ;  /* 0x00007380ff3777ac */ /* 0x000ea20008000800 */
[----:B------:R-:W2:Y:S02]  /*1c8f0*/  LDCU UR40, c[0x0][0x398] ;  /* 0x00007300ff2877ac */ /* 0x000ea40008000800 */
[----:B---3--:R-:W3:Y:S01]  /*1c900*/  LDL.LU R251, [R1+0x10] ;  /* 0x0000100001fb7983 */ /* 0x008ee20000300800 */
[----:B------:R-:W2:Y:S01]  /*1c910*/  LDCU UR33, c[0x0][0x398] ;  /* 0x00007300ff2177ac */ /* 0x000ea20008000800 */
[----:B-1----:R-:W-:-:S02]  /*1c920*/  IADD3 R68, PT, PT, R198, 0x1, RZ ;  /* 0x00000001c6447810 */ /* 0x002fc40007ffe0ff */
[----:B------:R1:W-:Y:S01]  /*1c930*/  STL [R1+0x680], R252 ;  /* 0x000680fc01007387 */ /* 0x0003e20000100800 */
[----:B------:R-:W2:Y:S01]  /*1c940*/  LDCU UR46, c[0x0][0x39c] ;  /* 0x00007380ff2e77ac */ /* 0x000ea20008000800 */
[----:B------:R-:W-:Y:S01]  /*1c950*/  ISETP.GE.AND P0, PT, R68, UR15, PT ;  /* 0x0000000f44007c0c */ /* 0x000fe2000bf06270 */
[----:B------:R-:W2:Y:S01]  /*1c960*/  LDCU UR76, c[0x0][0x398] ;  /* 0x00007300ff4c77ac */ /* 0x000ea20008000800 */
[----:B------:R-:W2:Y:S01]  /*1c970*/  LDCU UR66, c[0x0][0x398] ;  /* 0x00007300ff4277ac */ /* 0x000ea20008000800 */
[----:B-1----:R-:W2:Y:S01]  /*1c980*/  LDL.LU R252, [R1+0x14] ;  /* 0x0000140001fc7983 */ /* 0x002ea20000300800 */
[----:B------:R-:W1:Y:S03]  /*1c990*/  LDCU UR64, c[0x0][0x39c] ;  /* 0x00007380ff4077ac */ /* 0x000e660008000800 */
[----:B------:R-:W2:Y:S01]  /*1c9a0*/  LDL.LU R201, [R1+0x38] ;  /* 0x0000380001c97983 */ /* 0x000ea20000300800 */
[----:B------:R-:W1:Y:S03]  /*1c9b0*/  LDCU UR56, c[0x0][0x398] ;  /* 0x00007300ff3877ac */ /* 0x000e660008000800 */
[----:B------:R-:W2:Y:S01]  /*1c9c0*/  LDL.LU R68, [R1+0x4] ;  /* 0x0000040001447983 */ /* 0x000ea20000300800 */
[----:B------:R-:W-:Y:S01]  /*1c9d0*/  ISETP.LT.AND P1, PT, R199, UR30, !P0 ;  /* 0x0000001ec7007c0c */ /* 0x000fe2000c721270 */
[----:B------:R-:W-:Y:S01]  /*1c9e0*/  VIADD R0, R0, UR32 ;  /* 0x0000002000007c36 */ /* 0x000fe20008000000 */
[----:B------:R-:W-:Y:S01]  /*1c9f0*/  ISETP.LT.AND P0, PT, R200, UR12, !P0 ;  /* 0x0000000cc8007c0c */ /* 0x000fe2000c701270 */
[----:B------:R-:W1:Y:S02]  /*1ca00*/  LDCU UR30, c[0x0][0x398] ;  /* 0x00007300ff1e77ac */ /* 0x000e640008000800 */
[C---:B------:R-:W-:Y:S01]  /*1ca10*/  IMAD.WIDE R202, R0.reuse, 0x4, R2 ;  /* 0x0000000400ca7825 */ /* 0x040fe200078e0202 */
[----:B------:R-:W1:Y:S01]  /*1ca20*/  LDCU UR12, c[0x0][0x39c] ;  /* 0x00007380ff0c77ac */ /* 0x000e620008000800 */
        /* <DEDUP_REMOVED lines=14> */
[----:B--2---:R2:W-:Y:S02]  /*1cb10*/  @P1 STG.E desc[UR28][R202.64], R68 ;  /* 0x00000044ca001986 */ /* 0x0045e4000c10191c */
[----:B--2---:R-:W-:-:S04]  /*1cb20*/  IMAD.WIDE R202, R0, 0x4, R196 ;  /* 0x0000000400ca7825 */ /* 0x004fc800078e02c4 */
[----:B------:R-:W-:Y:S01]  /*1cb30*/  VIADD R68, R198, 0x2 ;  /* 0x00000002c6447836 */ /* 0x000fe20000000000 */
[----:B------:R2:W-:Y:S04]  /*1cb40*/  @P0 STG.E desc[UR28][R202.64], R69 ;  /* 0x00000045ca000986 */ /* 0x0005e8000c10191c */
[----:B------:R-:W-:-:S04]  /*1cb50*/  ISETP.GE.AND P0, PT, R68, UR15, PT ;  /* 0x0000000f44007c0c */ /* 0x000fc8000bf06270 */
[----:B------:R-:W-:Y:S01]  /*1cb60*/  ISETP.LT.AND P1, PT, R199, UR26, !P0 ;  /* 0x0000001ac7007c0c */ /* 0x000fe2000c721270 */
[----:B------:R-:W-:Y:S01]  /*1cb70*/  VIADD R0, R0, UR32 ;  /* 0x0000002000007c36 */ /* 0x000fe20008000000 */
[----:B------:R-:W-:Y:S01]  /*1cb80*/  ISETP.LT.AND P0, PT, R200, UR24, !P0 ;  /* 0x00000018c8007c0c */ /* 0x000fe2000c701270 */
[----:B------:R-:W1:Y:S01]  /*1cb90*/  LDCU UR24, c[0x0][0x398] ;  /* 0x00007300ff1877ac */ /* 0x000e620008000800 */
[----:B--2---:R-:W2:Y:S01]  /*1cba0*/  LDL.LU R202, [R1+0x30] ;  /* 0x0000300001ca7983 */ /* 0x004ea20000300800 */
[C---:B------:R-:W-:Y:S01]  /*1cbb0*/  IMAD.WIDE R68, R0.reuse, 0x4, R2 ;  /* 0x0000000400447825 */ /* 0x040fe200078e0202 */
[----:B------:R-:W1:Y:S02]  /*1cbc0*/  LDCU UR26, c[0x0][0x398] ;  /* 0x00007300ff1a77ac */ /* 0x000e640008000800 */
[----:B------:R-:W2:Y:S05]  /*1cbd0*/  LDL.LU R203, [R1+0x34] ;  /* 0x0000340001cb7983 */ /* 0x000eaa0000300800 */
[----:B------:R1:W-:Y:S02]  /*1cbe0*/  @P1 STG.E desc[UR28][R68.64], R249 ;  /* 0x000000f944001986 */ /* 0x0003e4000c10191c */
[----:B-1----:R-:W-:-:S02]  /*1cbf0*/  IMAD.WIDE R68, R0, 0x4, R196 ;  /* 0x0000000400447825 */ /* 0x002fc400078e02c4 */
[----:B------:R-:W2:Y:S04]  /*1cc00*/  LDL.LU R249, [R1+0x68c] ;  /* 0x00068c0001f97983 */ /* 0x000ea80000300800 */
[----:B------:R1:W-:Y:S02]  /*1cc10*/  @P0 STG.E desc[UR28][R68.64], R70 ;  /* 0x0000004644000986 */ /* 0x0003e4000c10191c */
[----:B-1----:R-:W-:Y:S02]  /*1cc20*/  VIADD R68, R198, 0x3 ;  /* 0x00000003c6447836 */ /* 0x002fe40000000000 */
[----:B------:R-:W2:Y:S03]  /*1cc30*/  LDL.LU R70, [R1+0x18] ;  /* 0x0000180001467983 */ /* 0x000ea60000300800 */
[----:B------:R-:W-:-:S04]  /*1cc40*/  ISETP.GE.AND P0, PT, R68, UR15, PT ;  /* 0x0000000f44007c0c */ /* 0x000fc8000bf06270 */
[----:B------:R-:W-:Y:S01]  /*1cc50*/  ISETP.LT.AND P1, PT, R199, UR8, !P0 ;  /* 0x00000008c7007c0c */ /* 0x000fe2000c721270 */
[----:B------:R-:W-:Y:S01]  /*1cc60*/  VIADD R0, R0, UR32 ;  /* 0x0000002000007c36 */ /* 0x000fe20008000000 */
[----:B------:R-:W-:Y:S01]  /*1cc70*/  ISETP.LT.AND P0, PT, R200, UR20, !P0 ;  /* 0x00000014c8007c0c */ /* 0x000fe2000c701270 */
[----:B------:R-:W1:Y:S02]  /*1cc80*/  LDCU UR8, c[0x0][0x398] ;  /* 0x00007300ff0877ac */ /* 0x000e640008000800 */
[C---:B------:R-:W-:Y:S01]  /*1cc90*/  IMAD.WIDE R68, R0.reuse, 0x4, R2 ;  /* 0x0000000400447825 */ /* 0x040fe200078e0202 */
[----:B------:R-:W1:Y:S07]  /*1cca0*/  LDCU UR20, c[0x0][0x398] ;  /* 0x00007300ff1477ac */ /* 0x000e6e0008000800 */
[----:B----4-:R4:W-:Y:S02]  /*1ccb0*/  @P1 STG.E desc[UR28][R68.64], R250 ;  /* 0x000000fa44001986 */ /* 0x0109e4000c10191c */
[----:B----4-:R-:W-:-:S02]  /*1ccc0*/  IMAD.WIDE R68, R0, 0x4, R196 ;  /* 0x0000000400447825 */ /* 0x010fc400078e02c4 */
[----:B------:R-:W4:Y:S04]  /*1ccd0*/  LDL.LU R250, [R1+0x688] ;  /* 0x0006880001fa7983 */ /* 0x000f280000300800 */
[----:B------:R1:W-:Y:S02]  /*1cce0*/  @P0 STG.E desc[UR28][R68.64], R71 ;  /* 0x0000004744000986 */ /* 0x0003e4000c10191c */
[----:B-1----:R-:W-:Y:S02]  /*1ccf0*/  VIADD R68, R198, 0x4 ;  /* 0x00000004c6447836 */ /* 0x002fe40000000000 */
[----:B------:R-:W4:Y:S03]  /*1cd00*/  LDL.LU R71, [R1+0x1c] ;  /* 0x00001c0001477983 */ /* 0x000f260000300800 */
[----:B------:R-:W-:-:S04]  /*1cd10*/  ISETP.GE.AND P0, PT, R68, UR15, PT ;  /* 0x0000000f44007c0c */ /* 0x000fc8000bf06270 */
[----:B------:R-:W-:Y:S01]  /*1cd20*/  ISETP.LT.AND P1, PT, R199, UR22, !P0 ;  /* 0x00000016c7007c0c */ /* 0x000fe2000c721270 */
[----:B------:R-:W-:Y:S01]  /*1cd30*/  VIADD R0, R0, UR32 ;  /* 0x0000002000007c36 */ /* 0x000fe20008000000 */
[----:B------:R-:W-:Y:S01]  /*1cd40*/  ISETP.LT.AND P0, PT, R200, UR16, !P0 ;  /* 0x00000010c8007c0c */ /* 0x000fe2000c701270 */
[----:B------:R-:W1:Y:S02]  /*1cd50*/  LDCU UR16, c[0x0][0x398] ;  /* 0x00007300ff1077ac */ /* 0x000e640008000800 */
[C---:B------:R-:W-:Y:S01]  /*1cd60*/  IMAD.WIDE R68, R0.reuse, 0x4, R2 ;  /* 0x0000000400447825 */ /* 0x040fe200078e0202 */
[----:B------:R-:W1:Y:S07]  /*1cd70*/  LDCU UR22, c[0x0][0x398] ;  /* 0x00007300ff1677ac */ /* 0x000e6e0008000800 */
[----:B---3--:R3:W-:Y:S02]  /*1cd80*/  @P1 STG.E desc[UR28][R68.64], R251 ;  /* 0x000000fb44001986 */ /* 0x0087e4000c10191c */
[----:B---3--:R-:W-:-:S02]  /*1cd90*/  IMAD.WIDE R68, R0, 0x4, R196 ;  /* 0x0000000400447825 */ /* 0x008fc400078e02c4 */
[----:B------:R-:W3:Y:S04]  /*1cda0*/  LDL.LU R251, [R1+0x684] ;  /* 0x0006840001fb7983 */ /* 0x000ee80000300800 */
[----:B------:R1:W-:Y:S02]  /*1cdb0*/  @P0 STG.E desc[UR28][R68.64], R72 ;  /* 0x0000004844000986 */ /* 0x0003e4000c10191c */
[----:B-1----:R-:W-:Y:S02]  /*1cdc0*/  VIADD R68, R198, 0x5 ;  /* 0x00000005c6447836 */ /* 0x002fe40000000000 */
[----:B------:R-:W3:Y:S03]  /*1cdd0*/  LDL.LU R72, [R1+0x24] ;  /* 0x0000240001487983 */ /* 0x000ee60000300800 */
[----:B------:R-:W-:-:S04]  /*1cde0*/  ISETP.GE.AND P0, PT, R68, UR15, PT ;  /* 0x0000000f44007c0c */ /* 0x000fc8000bf06270 */
[----:B------:R-:W-:Y:S01]  /*1cdf0*/  ISETP.LT.AND P1, PT, R199, UR18, !P0 ;  /* 0x00000012c7007c0c */ /* 0x000fe2000c721270 */
[----:B------:R-:W-:Y:S01]  /*1ce00*/  VIADD R0, R0, UR32 ;  /* 0x0000002000007c36 */ /* 0x000fe20008000000 */
[----:B------:R-:W-:Y:S01]  /*1ce10*/  ISETP.LT.AND P0, PT, R200, UR6, !P0 ;  /* 0x00000006c8007c0c */ /* 0x000fe2000c701270 */
[----:B------:R-:W1:Y:S02]  /*1ce20*/  LDCU UR6, c[0x0][0x398] ;  /* 0x00007300ff0677ac */ /* 0x000e640008000800 */
[C---:B------:R-:W-:Y:S01]  /*1ce30*/  IMAD.WIDE R68, R0.reuse, 0x4, R2 ;  /* 0x0000000400447825 */ /* 0x040fe200078e0202 */
[----:B------:R-:W1:Y:S07]  /*1ce40*/  LDCU UR18, c[0x0][0x398] ;  /* 0x00007300ff1277ac */ /* 0x000e6e0008000800 */
[----:B------:R1:W-:Y:S02]  /*1ce50*/  @P1 STG.E desc[UR28][R68.64], R252 ;  /* 0x000000fc44001986 */ /* 0x0003e4000c10191c */
[----:B-1----:R-:W-:-:S02]  /*1ce60*/  IMAD.WIDE R68, R0, 0x4, R196 ;  /* 0x0000000400447825 */ /* 0x002fc400078e02c4 */
[----:B------:R-:W3:Y:S04]  /*1ce70*/  LDL.LU R252, [R1+0x680] ;  /* 0x0006800001fc7983 */ /* 0x000ee80000300800 */
[----:B------:R1:W-:Y:S04]  /*1ce80*/  @P0 STG.E desc[UR28][R68.64], R73 ;  /* 0x0000004944000986 */ /* 0x0003e8000c10191c */
[----:B-1----:R-:W3:Y:S01]  /*1ce90*/  LDL.LU R73, [R1+0x20] ;  /* 0x0000200001497983 */ /* 0x002ee20000300800 */
[----:B------:R-:W-:-:S05]  /*1cea0*/  VIADD R68, R198, 0x6 ;  /* 0x00000006c6447836 */ /* 0x000fca0000000000 */
[----:B------:R-:W-:-:S04]  /*1ceb0*/  ISETP.GE.AND P0, PT, R68, UR15, PT ;  /* 0x0000000f44007c0c */ /* 0x000fc8000bf06270 */
[----:B------:R-:W-:Y:S01]  /*1cec0*/  ISETP.LT.AND P1, PT, R199, UR34, !P0 ;  /* 0x00000022c7007c0c */ /* 0x000fe2000c721270 */
[----:B------:R-:W-:Y:S01]  /*1ced0*/  VIADD R0, R0, UR32 ;  /* 0x0000002000007c36 */ /* 0x000fe20008000000 */
[----:B------:R-:W-:Y:S01]  /*1cee0*/  ISETP.LT.AND P0, PT, R200, UR4, !P0 ;  /* 0x00000004c8007c0c */ /* 0x000fe2000c701270 */
[----:B------:R-:W1:Y:S02]  /*1cef0*/  LDCU UR4, c[0x0][0x398] ;  /* 0x00007300ff0477ac */ /* 0x000e640008000800 */
[C---:B------:R-:W-:Y:S01]  /*1cf00*/  IMAD.WIDE R68, R0.reuse, 0x4, R2 ;  /* 0x0000000400447825 */ /* 0x040fe200078e0202 */
[----:B------:R-:W1:Y:S07]  /*1cf10*/  LDCU UR34, c[0x0][0x398] ;  /* 0x00007300ff2277ac */ /* 0x000e6e0008000800 */
[----:B--2---:R2:W-:Y:S02]  /*1cf20*/  @P1 STG.E desc[UR28][R68.64], R70 ;  /* 0x0000004644001986 */ /* 0x0045e4000c10191c */
[----:B--2---:R-:W-:Y:S01]  /*1cf30*/  IMAD.WIDE R68, R0, 0x4, R196 ;  /* 0x0000000400447825 */ /* 0x004fe200078e02c4 */
[----:B------:R-:W-:-:S04]  /*1cf40*/  IADD3 R70, PT, PT, R198, 0x7, RZ ;  /* 0x00000007c6467810 */ /* 0x000fc80007ffe0ff */
[----:B------:R2:W-:Y:S01]  /*1cf50*/  @P0 STG.E desc[UR28][R68.64], R74 ;  /* 0x0000004a44000986 */ /* 0x0005e2000c10191c */
[----:B------:R-:W-:-:S04]  /*1cf60*/  ISETP.GE.AND P0, PT, R70, UR15, PT ;  /* 0x0000000f46007c0c */ /* 0x000fc8000bf06270 */
[----:B-1----:R-:W-:Y:S01]  /*1cf70*/  ISETP.LT.AND P1, PT, R199, UR4, !P0 ;  /* 0x00000004c7007c0c */ /* 0x002fe2000c721270 */
[----:B------:R-:W-:Y:S01]  /*1cf80*/  VIADD R0, R0, UR32 ;  /* 0x0000002000007c36 */ /* 0x000fe20008000000 */
[----:B------:R-:W-:Y:S01]  /*1cf90*/  ISETP.LT.AND P0, PT, R200, UR6, !P0 ;  /* 0x00000006c8007c0c */ /* 0x000fe2000c701270 */
[----:B------:R-:W1:Y:S02]  /*1cfa0*/  LDCU UR4, c[0x0][0x398] ;  /* 0x00007300ff0477ac */ /* 0x000e640008000800 */
[----:B--2---:R-:W-:Y:S01]  /*1cfb0*/  IMAD.WIDE R68, R0, 0x4, R2 ;  /* 0x0000000400447825 */ /* 0x004fe200078e0202 */
[----:B------:R-:W2:Y:S01]  /*1cfc0*/  LDCU UR6, c[0x0][0x398] ;  /* 0x00007300ff0677ac */ /* 0x000ea20008000800 */
[----:B------:R-:W3:Y:S02]  /*1cfd0*/  LDL.LU R74, [R1+0x2c] ;  /* 0x00002c00014a7983 */ /* 0x000ee40000300800 */
[----:B------:R-:W-:-:S04]  /*1cfe0*/  VIADD R70, R198, 0x8 ;  /* 0x00000008c6467836 */ /* 0x000fc80000000000 */
[----:B----4-:R4:W-:Y:S02]  /*1cff0*/  @P1 STG.E desc[UR28][R68.64], R71 ;  /* 0x0000004744001986 */ /* 0x0109e4000c10191c */
[----:B----4-:R-:W-:-:S05]  /*1d000*/  IMAD.WIDE R68, R0, 0x4, R196 ;  /* 0x0000000400447825 */ /* 0x010fca00078e02c4 */
[----:B------:R4:W-:Y:S01]  /*1d010*/  @P0 STG.E desc[UR28][R68.64], R75 ;  /* 0x0000004b44000986 */ /* 0x0009e2000c10191c */
[----:B------:R-:W-:-:S04]  /*1d020*/  ISETP.GE.AND P0, PT, R70, UR15, PT ;  /* 0x0000000f46007c0c */ /* 0x000fc8000bf06270 */
[----:B-1----:R-:W-:Y:S01]  /*1d030*/  ISETP.LT.AND P1, PT, R199, UR4, !P0 ;  /* 0x00000004c7007c0c */ /* 0x002fe2000c721270 */
[----:B------:R-:W-:Y:S01]  /*1d040*/  VIADD R71, R0, UR32 ;  /* 0x0000002000477c36 */ /* 0x000fe20008000000 */
[----:B--2---:R-:W-:Y:S01]  /*1d050*/  ISETP.LT.AND P0, PT, R200, UR6, !P0 ;  /* 0x00000006c8007c0c */ /* 0x004fe2000c701270 */
[----:B------:R-:W1:Y:S02]  /*1d060*/  LDCU UR4, c[0x0][0x398] ;  /* 0x00007300ff0477ac */ /* 0x000e640008000800 */
[----:B----4-:R-:W-:Y:S01]  /*1d070*/  IMAD.WIDE R68, R71, 0x4, R2 ;  /* 0x0000000447447825 */ /* 0x010fe200078e0202 */
[----:B------:R-:W2:Y:S03]  /*1d080*/  LDCU UR6, c[0x0][0x398] ;  /* 0x00007300ff0677ac */ /* 0x000ea60008000800 */
[----:B------:R-:W-:-:S04]  /*1d090*/  VIADD R0, R198, 0x9 ;  /* 0x00000009c6007836 */ /* 0x000fc80000000000 */
[----:B---3--:R3:W-:Y:S02]  /*1d0a0*/  @P1 STG.E desc[UR28][R68.64], R73 ;  /* 0x0000004944001986 */ /* 0x0087e4000c10191c */
[----:B---3--:R-:W-:-:S05]  /*1d0b0*/  IMAD.WIDE R68, R71, 0x4, R196 ;  /* 0x0000000447447825 */ /* 0x008fca00078e02c4 */
[----:B------:R3:W-:Y:S01]  /*1d0c0*/  @P0 STG.E desc[UR28][R68.64], R76 ;  /* 0x0000004c44000986 */ /* 0x0007e2000c10191c */
[----:B------:R-:W-:-:S04]  /*1d0d0*/  ISETP.GE.AND P0, PT, R0, UR15, PT ;  /* 0x0000000f00007c0c */ /* 0x000fc8000bf06270 */
[----:B-1----:R-:W-:Y:S01]  /*1d0e0*/  ISETP.LT.AND P1, PT, R199, UR4, !P0 ;  /* 0x00000004c7007c0c */ /* 0x002fe2000c721270 */
[----:B------:R-:W-:Y:S01]  /*1d0f0*/  VIADD R71, R71, UR32 ;  /* 0x0000002047477c36 */ /* 0x000fe20008000000 */
[----:B------:R-:W1:Y:S03]  /*1d100*/  LDCU UR4, c[0x0][0x398] ;  /* 0x00007300ff0477ac */ /* 0x000e660008000800 */
[----:B---3--:R-:W-:-:S08]  /*1d110*/  IMAD.WIDE R68, R71, 0x4, R2 ;  /* 0x0000000447447825 */ /* 0x008fd000078e0202 */
[----:B------:R3:W-:Y:S04]  /*1d120*/  @P1 STG.E desc[UR28][R68.64], R72 ;  /* 0x0000004844001986 */ /* 0x0007e8000c10191c */
[----:B---3--:R-:W3:Y:S01]  /*1d130*/  LDL.LU R72, [R1+0x28] ;  /* 0x0000280001487983 */ /* 0x008ee20000300800 */
[----:B------:R-:W-:Y:S01]  /*1d140*/  ISETP.LT.AND P1, PT, R200, UR18, !P0 ;  /* 0x00000012c8007c0c */ /* 0x000fe2000c721270 */
[----:B------:R-:W-:Y:S01]  /*1d150*/  VIADD R0, R198, 0xa ;  /* 0x0000000ac6007836 */ /* 0x000fe20000000000 */
[----:B------:R-:W4:Y:S01]  /*1d160*/  LDCU UR18, c[0x0][0x39c] ;  /* 0x00007380ff1277ac */ /* 0x000f220008000800 */
[----:B------:R-:W-:-:S03]  /*1d170*/  IMAD.WIDE R68, R71, 0x4, R196 ;  /* 0x0000000447447825 */ /* 0x000fc600078e02c4 */
[----:B------:R-:W-:Y:S01]  /*1d180*/  ISETP.GE.AND P0, PT, R0, UR15, PT ;  /* 0x0000000f00007c0c */ /* 0x000fe2000bf06270 */
[----:B------:R-:W-:-:S06]  /*1d190*/  VIADD R0, R198, 0xb ;  /* 0x0000000bc6007836 */ /* 0x000fcc0000000000 */
[----:B------:R1:W-:Y:S01]  /*1d1a0*/  @P1 STG.E desc[UR28][R68.64], R77 ;  /* 0x0000004d44001986 */ /* 0x0003e2000c10191c */
[----:B------:R-:W-:Y:S01]  /*1d1b0*/  ISETP.LT.AND P1, PT, R199, UR47, !P0 ;  /* 0x0000002fc7007c0c */ /* 0x000fe2000c721270 */
[----:B------:R-:W-:Y:S01]  /*1d1c0*/  VIADD R73, R71, UR32 ;  /* 0x0000002047497c36 */ /* 0x000fe20008000000 */
[----:B------:R-:W-:Y:S01]  /*1d1d0*/  ISETP.LT.AND P0, PT, R200, UR24, !P0 ;  /* 0x00000018c8007c0c */ /* 0x000fe2000c701270 */
[----:B------:R-:W2:Y:S01]  /*1d1e0*/  LDCU UR24, c[0x0][0x39c] ;  /* 0x00007380ff1877ac */ /* 0x000ea20008000800 */
[----:B------:R-:W-:Y:S01]  /*1d1f0*/  ISETP.GE.AND P6, PT, R0, UR15, PT ;  /* 0x0000000f00007c0c */ /* 0x000fe2000bfc6270 */
[----:B------:R-:W-:Y:S01]  /*1d200*/  IMAD.WIDE R70, R73, 0x4, R2 ;  /* 0x0000000449467825 */ /* 0x000fe200078e0202 */
[----:B------:R-:W2:Y:S03]  /*1d210*/  LDCU UR47, c[0x0][0x398] ;  /* 0x00007300ff2f77ac */ /* 0x000ea60008000800 */
[----:B------:R-:W-:Y:S01]  /*1d220*/  VIADD R0, R198, 0xc ;  /* 0x0000000cc6007836 */ /* 0x000fe20000000000 */
[----:B------:R-:W-:Y:S01]  /*1d230*/  ISETP.LT.AND P3, PT, R199, UR48, !P6 ;  /* 0x00000030c7007c0c */ /* 0x000fe2000f761270 */
[C---:B-1----:R-:W-:Y:S01]  /*1d240*/  IMAD.WIDE R68, R73.reuse, 0x4, R196 ;  /* 0x0000000449447825 */ /* 0x042fe200078e02c4 */
[----:B------:R-:W-:Y:S01]  /*1d250*/  ISETP.LT.AND P6, PT, R200, UR73, !P6 ;  /* 0x00000049c8007c0c */ /* 0x000fe2000f7c1270 */
[----:B------:R-:W1:Y:S02]  /*1d260*/  LDCU UR48, c[0x0][0x398] ;  /* 0x00007300ff3077ac */ /* 0x000e640008000800 */
[----:B------:R-:W-:Y:S01]  /*1d270*/  VIADD R75, R73, UR32 ;  /* 0x00000020494b7c36 */ /* 0x000fe20008000000 */
[----:B------:R-:W1:Y:S03]  /*1d280*/  LDCU UR73, c[0x0][0x398] ;  /* 0x00007300ff4977ac */ /* 0x000e660008000800 */
[----:B------:R-:W-:-:S02]  /*1d290*/  VIADD R77, R75, UR32 ;  /* 0x000000204b4d7c36 */ /* 0x000fc40008000000 */
[----:B------:R-:W-:Y:S01]  /*1d2a0*/  VIADD R76, R198, 0x2d ;  /* 0x0000002dc64c7836 */ /* 0x000fe20000000000 */
[----:B---3--:R3:W-:Y:S01]  /*1d2b0*/  @P1 STG.E desc[UR28][R70.64], R72 ;  /* 0x0000004846001986 */ /* 0x0087e2000c10191c */
[----:B------:R-:W-:Y:S02]  /*1d2c0*/  ISETP.GE.AND P1, PT, R0, UR15, PT ;  /* 0x0000000f00007c0c */ /* 0x000fe4000bf26270 */
[----:B------:R-:W-:Y:S02]  /*1d2d0*/  IADD3 R0, PT, PT, R198, 0xe, RZ ;  /* 0x0000000ec6007810 */ /* 0x000fe40007ffe0ff */
[----:B------:R-:W-:Y:S01]  /*1d2e0*/  ISETP.LT.AND P5, PT, R199, UR52, !P1 ;  /* 0x00000034c7007c0c */ /* 0x000fe2000cfa1270 */
[----:B------:R1:W-:Y:S01]  /*1d2f0*/  @P0 STG.E desc[UR28][R68.64], R78 ;  /* 0x0000004e44000986 */ /* 0x0003e2000c10191c */
[----:B------:R-:W-:Y:S01]  /*1d300*/  ISETP.LT.AND P1, PT, R200, UR71, !P1 ;  /* 0x00000047c8007c0c */ /* 0x000fe2000cf21270 */
[----:B------:R-:W2:Y:S01]  /*1d310*/  LDCU UR52, c[0x0][0x39c] ;  /* 0x00007380ff3477ac */ /* 0x000ea20008000800 */
[----:B---3--:R-:W-:Y:S01]  /*1d320*/  VIADD R70, R198, 0xd ;  /* 0x0000000dc6467836 */ /* 0x008fe20000000000 */
[----:B------:R-:W-:Y:S01]  /*1d330*/  ISETP.GE.AND P0, PT, R0, UR15, PT ;  /* 0x0000000f00007c0c */ /* 0x000fe2000bf06270 */
[----:B------:R-:W-:Y:S01]  /*1d340*/  IMAD.WIDE R72, R75, 0x4, R2 ;  /* 0x000000044b487825 */ /* 0x000fe200078e0202 */
[----:B------:R-:W3:Y:S02]  /*1d350*/  LDCU UR71, c[0x0][0x398] ;  /* 0x00007300ff4777ac */ /* 0x000ee40008000800 */
[----:B------:R-:W-:Y:S01]  /*1d360*/  ISETP.GE.AND P2, PT, R70, UR15, PT ;  /* 0x0000000f46007c0c */ /* 0x000fe2000bf46270 */
[----:B------:R-:W-:-:S02]  /*1d370*/  VIADD R0, R198, 0xf ;  /* 0x0000000fc6007836 */ /* 0x000fc40000000000 */
[----:B------:R-:W-:Y:S01]  /*1d380*/  IMAD.WIDE R70, R75, 0x4, R196 ;  /* 0x000000044b467825 */ /* 0x000fe200078e02c4 */
[----:B------:R-:W-:Y:S01]  /*1d390*/  ISETP.LT.AND P4, PT, R199, UR30, !P2 ;  /* 0x0000001ec7007c0c */ /* 0x000fe2000d781270 */
[----:B------:R2:W-:Y:S01]  /*1d3a0*/  @P3 STG.E desc[UR28][R72.64], R74 ;  /* 0x0000004a48003986 */ /* 0x0005e2000c10191c */
[----:B------:R-:W-:Y:S01]  /*1d3b0*/  ISETP.LT.AND P2, PT, R200, UR11, !P2 ;  /* 0x0000000bc8007c0c */ /* 0x000fe2000d741270 */
[----:B-1----:R-:W-:Y:S01]  /*1d3c0*/  IMAD.WIDE R68, R77, 0x4, R2 ;  /* 0x000000044d447825 */ /* 0x002fe200078e0202 */
[----:B------:R-:W-:Y:S01]  /*1d3d0*/  ISETP.GE.AND P3, PT, R0, UR15, PT ;  /* 0x0000000f00007c0c */ /* 0x000fe2000bf66270 */
[----:B------:R1:W-:Y:S01]  /*1d3e0*/  @P6 STG.E desc[UR28][R70.64], R79 ;  /* 0x0000004f46006986 */ /* 0x0003e2000c10191c */
[----:B------:R-:W3:Y:S01]  /*1d3f0*/  LDCU UR11, c[0x0][0x39c] ;  /* 0x00007380ff0b77ac */ /* 0x000ee20008000800 */
[----:B------:R-:W-:Y:S01]  /*1d400*/  VIADD R0, R198, 0x10 ;  /* 0x00000010c6007836 */ /* 0x000fe20000000000 */
[----:B------:R-:W-:Y:S01]  /*1d410*/  ISETP.LT.AND P6, PT, R199, UR59, !P0 ;  /* 0x0000003bc7007c0c */ /* 0x000fe2000c7c1270 */
[----:B------:R1:W-:Y:S01]  /*1d420*/  @P5 STG.E desc[UR28][R68.64], R202 ;  /* 0x000000ca44005986 */ /* 0x0003e2000c10191c */
[----:B------:R-:W3:Y:S01]  /*1d430*/  LDCU UR30, c[0x0][0x398] ;  /* 0x00007300ff1e77ac */ /* 0x000ee20008000800 */
[C---:B--2---:R-:W-:Y:S01]  /*1d440*/  IMAD.WIDE R72, R77.reuse, 0x4, R196 ;  /* 0x000000044d487825 */ /* 0x044fe200078e02c4 */
[----:B------:R-:W-:Y:S01]  /*1d450*/  ISETP.LT.AND P0, PT, R200, UR72, !P0 ;  /* 0x00000048c8007c0c */ /* 0x000fe2000c701270 */
[----:B------:R-:W2:Y:S02]  /*1d460*/  LDCU UR59, c[0x0][0x398] ;  /* 0x00007300ff3b77ac */ /* 0x000ea40008000800 */
[----:B------:R-:W-:Y:S01]  /*1d470*/  VIADD R77, R77, UR32 ;  /* 0x000000204d4d7c36 */ /* 0x000fe20008000000 */
[----:B------:R2:W-:Y:S01]  /*1d480*/  @P1 STG.E desc[UR28][R72.64], R80 ;  /* 0x0000005048001986 */ /* 0x0005e2000c10191c */
[----:B------:R-:W-:Y:S01]  /*1d490*/  ISETP.GE.AND P1, PT, R0, UR15, PT ;  /* 0x0000000f00007c0c */ /* 0x000fe2000bf26270 */
[----:B------:R-:W3:Y:S01]  /*1d4a0*/  LDCU UR72, c[0x0][0x398] ;  /* 0x00007300ff4877ac */ /* 0x000ee20008000800 */
[----:B-1----:R-:W-:Y:S01]  /*1d4b0*/  IMAD.WIDE R70, R77, 0x4, R2 ;  /* 0x000000044d467825 */ /* 0x002fe200078e0202 */
[----:B------:R-:W-:-:S03]  /*1d4c0*/  ISETP.LT.AND P5, PT, R199, UR41, !P3 ;  /* 0x00000029c7007c0c */ /* 0x000fc6000dfa1270 */
[----:B------:R-:W-:Y:S01]  /*1d4d0*/  IMAD.WIDE R68, R77, 0x4, R196 ;  /* 0x000000044d447825 */ /* 0x000fe200078e02c4 */
[----:B------:R-:W-:-:S03]  /*1d4e0*/  ISETP.LT.AND P3, PT, R200, UR57, !P3 ;  /* 0x00000039c8007c0c */ /* 0x000fc6000df61270 */
[----:B------:R-:W-:Y:S01]  /*1d4f0*/  VIADD R0, R198, 0x11 ;  /* 0x00000011c6007836 */ /* 0x000fe20000000000 */
[----:B------:R-:W-:Y:S01]  /*1d500*/  @P4 STG.E desc[UR28][R70.64], R203 ;  /* 0x000000cb46004986 */ /* 0x000fe2000c10191c */
[----:B------:R-:W-:Y:S01]  /*1d510*/  VIADD R77, R77, UR32 ;  /* 0x000000204d4d7c36 */ /* 0x000fe20008000000 */
[----:B------:R-:W1:Y:S02]  /*1d520*/  LDCU UR41, c[0x0][0x39c] ;  /* 0x00007380ff2977ac */ /* 0x000e640008000800 */
[----:B------:R3:W-:Y:S01]  /*1d530*/  @P2 STG.E desc[UR28][R68.64], R81 ;  /* 0x0000005144002986 */ /* 0x0007e2000c10191c */
[C---:B--2---:R-:W-:Y:S01]  /*1d540*/  IMAD.WIDE R72, R77.reuse, 0x4, R2 ;  /* 0x000000044d487825 */ /* 0x044fe200078e0202 */
[----:B------:R-:W-:Y:S01]  /*1d550*/  ISETP.GE.AND P2, PT, R0, UR43, PT ;  /* 0x0000002b00007c0c */ /* 0x000fe2000bf46270 */
[----:B------:R-:W2:Y:S02]  /*1d560*/  LDCU UR57, c[0x0][0x398] ;  /* 0x00007300ff3977ac */ /* 0x000ea40008000800 */
[----:B------:R-:W-:Y:S01]  /*1d570*/  IMAD.WIDE R74, R77, 0x4, R196 ;  /* 0x000000044d4a7825 */ /* 0x000fe200078e02c4 */
[----:B------:R-:W-:Y:S01]  /*1d580*/  ISETP.LT.AND P4, PT, R199, UR77, !P1 ;  /* 0x0000004dc7007c0c */ /* 0x000fe2000cf81270 */
[----:B------:R1:W-:Y:S01]  /*1d590*/  @P6 STG.E desc[UR28][R72.64], R201 ;  /* 0x000000c948006986 */ /* 0x0003e2000c10191c */
[----:B------:R-:W1:Y:S01]  /*1d5a0*/  LDCU UR15, c[0x0][0x398] ;  /* 0x00007300ff0f77ac */ /* 0x000e620008000800 */
[----:B------:R-:W-:-:S02]  /*1d5b0*/  VIADD R77, R77, UR32 ;  /* 0x000000204d4d7c36 */ /* 0x000fc40008000000 */
[----:B------:R-:W-:Y:S01]  /*1d5c0*/  VIADD R0, R198, 0x12 ;  /* 0x00000012c6007836 */ /* 0x000fe20000000000 */
[----:B------:R-:W-:Y:S01]  /*1d5d0*/  ISETP.LT.AND P1, PT, R200, UR16, !P1 ;  /* 0x00000010c8007c0c */ /* 0x000fe2000cf21270 */
[----:B------:R1:W-:Y:S01]  /*1d5e0*/  @P0 STG.E desc[UR28][R74.64], R82 ;  /* 0x000000524a000986 */ /* 0x0003e2000c10191c */
[----:B---3--:R-:W-:Y:S01]  /*1d5f0*/  IMAD.WIDE R68, R77, 0x4, R2 ;  /* 0x000000044d447825 */ /* 0x008fe200078e0202 */
[----:B------:R-:W-:Y:S01]  /*1d600*/  ISETP.LT.AND P6, PT, R199, UR70, !P2 ;  /* 0x00000046c7007c0c */ /* 0x000fe2000d7c1270 */
[----:B------:R-:W3:Y:S01]  /*1d610*/  LDCU UR77, c[0x0][0x39c] ;  /* 0x00007380ff4d77ac */ /* 0x000ee20008000800 */
[----:B------:R-:W-:Y:S01]  /*1d620*/  ISETP.GE.AND P0, PT, R0, UR68, PT ;  /* 0x0000004400007c0c */ /* 0x000fe2000bf06270 */
[C---:B------:R-:W-:Y:S01]  /*1d630*/  IMAD.WIDE R70, R77.reuse, 0x4, R196 ;  /* 0x000000044d467825 */ /* 0x040fe200078e02c4 */
[----:B------:R-:W-:Y:S01]  /*1d640*/  ISETP.LT.AND P2, PT, R200, UR58, !P2 ;  /* 0x0000003ac8007c0c */ /* 0x000fe2000d741270 */
[----:B------:R2:W-:Y:S01]  /*1d650*/  @P5 STG.E desc[UR28][R68.64], R252 ;  /* 0x000000fc44005986 */ /* 0x0005e2000c10191c */
[----:B------:R-:W3:Y:S01]  /*1d660*/  LDCU UR70, c[0x0][0x39c] ;  /* 0x00007380ff4677ac */ /* 0x000ee20008000800 */
[----:B------:R-:W-:-:S02]  /*1d670*/  VIADD R77, R77, UR32 ;  /* 0x000000204d4d7c36 */ /* 0x000fc40008000000 */
[----:B------:R-:W-:Y:S01]  /*1d680*/  VIADD R0, R198, 0x13 ;  /* 0x00000013c6007836 */ /* 0x000fe20000000000 */
[----:B------:R2:W-:Y:S01]  /*1d690*/  @P3 STG.E desc[UR28][R70.64], R83 ;  /* 0x0000005346003986 */ /* 0x0005e2000c10191c */
[----:B-1----:R-:W-:Y:S01]  /*1d6a0*/  IMAD.WIDE R72, R77, 0x4, R2 ;  /* 0x000000044d487825 */ /* 0x002fe200078e0202 */
[----:B------:R-:W-:Y:S01]  /*1d6b0*/  ISETP.LT.AND P5, PT, R199, UR49, !P0 ;  /* 0x00000031c7007c0c */ /* 0x000fe2000c7a1270 */
[----:B------:R-:W1:Y:S01]  /*1d6c0*/  LDCU UR16, c[0x0][0x398] ;  /* 0x00007300ff1077ac */ /* 0x000e620008000800 */
[----:B------:R-:W-:Y:S01]  /*1d6d0*/  ISETP.GE.AND P3, PT, R0, UR12, PT ;  /* 0x0000000c00007c0c */ /* 0x000fe2000bf66270 */
[C---:B------:R-:W-:Y:S01]  /*1d6e0*/  IMAD.WIDE R74, R77.reuse, 0x4, R196 ;  /* 0x000000044d4a7825 */ /* 0x040fe200078e02c4 */
[----:B------:R-:W-:Y:S01]  /*1d6f0*/  IADD3 R0, PT, PT, R198, 0x14, RZ ;  /* 0x00000014c6007810 */ /* 0x000fe20007ffe0ff */
[----:B------:R1:W-:Y:S01]  /*1d700*/  @P4 STG.E desc[UR28][R72.64], R251 ;  /* 0x000000fb48004986 */ /* 0x0003e2000c10191c */
[----:B------:R-:W-:Y:S01]  /*1d710*/  ISETP.LT.AND P0, PT, R200, UR39, !P0 ;  /* 0x00000027c8007c0c */ /* 0x000fe2000c701270 */
[----:B------:R-:W-:Y:S01]  /*1d720*/  VIADD R77, R77, UR32 ;  /* 0x000000204d4d7c36 */ /* 0x000fe20008000000 */
[----:B------:R-:W-:Y:S01]  /*1d730*/  ISETP.LT.AND P4, PT, R199, UR69, !P3 ;  /* 0x00000045c7007c0c */ /* 0x000fe2000df81270 */
[----:B------:R1:W-:Y:S01]  /*1d740*/  @P1 STG.E desc[UR28][R74.64], R84 ;  /* 0x000000544a001986 */ /* 0x0003e2000c10191c */
[----:B------:R-:W-:Y:S01]  /*1d750*/  ISETP.GE.AND P1, PT, R0, UR45, PT ;  /* 0x0000002d00007c0c */ /* 0x000fe2000bf26270 */
[C---:B--2---:R-:W-:Y:S01]  /*1d760*/  IMAD.WIDE R68, R77.reuse, 0x4, R2 ;  /* 0x000000044d447825 */ /* 0x044fe200078e0202 */
[----:B------:R-:W2:Y:S03]  /*1d770*/  LDCU UR43, c[0x0][0x398] ;  /* 0x00007300ff2b77ac */ /* 0x000ea60008000800 */
[C---:B------:R-:W-:Y:S01]  /*1d780*/  IMAD.WIDE R70, R77.reuse, 0x4, R196 ;  /* 0x000000044d467825 */ /* 0x040fe200078e02c4 */
[----:B------:R-:W-:Y:S01]  /*1d790*/  ISETP.LT.AND P3, PT, R200, UR6, !P3 ;  /* 0x00000006c8007c0c */ /* 0x000fe2000df61270 */
[----:B------:R-:W2:Y:S02]  /*1d7a0*/  LDCU UR49, c[0x0][0x39c] ;  /* 0x00007380ff3177ac */ /* 0x000ea40008000800 */
[----:B------:R-:W-:-:S02]  /*1d7b0*/  VIADD R77, R77, UR32 ;  /* 0x000000204d4d7c36 */ /* 0x000fc40008000000 */
[----:B------:R-:W-:Y:S01]  /*1d7c0*/  VIADD R0, R198, 0x15 ;  /* 0x00000015c6007836 */ /* 0x000fe20000000000 */
[----:B------:R2:W-:Y:S01]  /*1d7d0*/  @P6 STG.E desc[UR28][R68.64], R250 ;  /* 0x000000fa44006986 */ /* 0x0005e2000c10191c */
[C---:B-1----:R-:W-:Y:S01]  /*1d7e0*/  IMAD.WIDE R72, R77.reuse, 0x4, R2 ;  /* 0x000000044d487825 */ /* 0x042fe200078e0202 */
[----:B------:R-:W1:Y:S02]  /*1d7f0*/  LDCU UR58, c[0x0][0x398] ;  /* 0x00007300ff3a77ac */ /* 0x000e640008000800 */
[----:B------:R3:W-:Y:S01]  /*1d800*/  @P2 STG.E desc[UR28][R70.64], R85 ;  /* 0x0000005546002986 */ /* 0x0007e2000c10191c */
[C---:B------:R-:W-:Y:S01]  /*1d810*/  IMAD.WIDE R74, R77.reuse, 0x4, R196 ;  /* 0x000000044d4a7825 */ /* 0x040fe200078e02c4 */
[----:B------:R-:W-:Y:S01]  /*1d820*/  ISETP.GE.AND P2, PT, R0, UR54, PT ;  /* 0x0000003600007c0c */ /* 0x000fe2000bf46270 */
[----:B------:R-:W1:Y:S02]  /*1d830*/  LDCU UR69, c[0x0][0x39c] ;  /* 0x00007380ff4577ac */ /* 0x000e640008000800 */
[----:B------:R-:W-:-:S02]  /*1d840*/  VIADD R77, R77, UR32 ;  /* 0x000000204d4d7c36 */ /* 0x000fc40008000000 */
[----:B------:R-:W-:Y:S01]  /*1d850*/  VIADD R0, R198, 0x16 ;  /* 0x00000016c6007836 */ /* 0x000fe20000000000 */
[----:B------:R-:W-:Y:S01]  /*1d860*/  ISETP.LT.AND P6, PT, R199, UR38, !P1 ;  /* 0x00000026c7007c0c */ /* 0x000fe2000cfc1270 */
[----:B------:R1:W-:Y:S01]  /*1d870*/  @P5 STG.E desc[UR28][R72.64], R249 ;  /* 0x000000f948005986 */ /* 0x0003e2000c10191c */
[----:B------:R-:W-:Y:S01]  /*1d880*/  ISETP.LT.AND P1, PT, R200, UR35, !P1 ;  /* 0x00000023c8007c0c */ /* 0x000fe2000cf21270 */
[----:B--2---:R-:W-:Y:S01]  /*1d890*/  IMAD.WIDE R68, R77, 0x4, R2 ;  /* 0x000000044d447825 */ /* 0x004fe200078e0202 */
[----:B------:R-:W-:Y:S01]  /*1d8a0*/  ISETP.LT.AND P5, PT, R199, UR67, !P2 ;  /* 0x00000043c7007c0c */ /* 0x000fe2000d7a1270 */
[----:B------:R2:W-:Y:S01]  /*1d8b0*/  @P0 STG.E desc[UR28][R74.64], R86 ;  /* 0x000000564a000986 */ /* 0x0005e2000c10191c */
[----:B------:R-:W-:Y:S01]  /*1d8c0*/  ISETP.GE.AND P0, PT, R0, UR65, PT ;  /* 0x0000004100007c0c */ /* 0x000fe2000bf06270 */
[C---:B---3--:R-:W-:Y:S01]  /*1d8d0*/  IMAD.WIDE R70, R77.reuse, 0x4, R196 ;  /* 0x000000044d467825 */ /* 0x048fe200078e02c4 */
[----:B------:R-:W-:Y:S01]  /*1d8e0*/  ISETP.LT.AND P2, PT, R200, UR26, !P2 ;  /* 0x0000001ac8007c0c */ /* 0x000fe2000d741270 */
[----:B------:R3:W-:Y:S01]  /*1d8f0*/  @P4 STG.E desc[UR28][R68.64], R248 ;  /* 0x000000f844004986 */ /* 0x0007e2000c10191c */
[----:B------:R-:W4:Y:S01]  /*1d900*/  LDCU UR68, c[0x0][0x398] ;  /* 0x00007300ff4477ac */ /* 0x000f220008000800 */
[----:B------:R-:W-:-:S02]  /*1d910*/  VIADD R77, R77, UR32 ;  /* 0x000000204d4d7c36 */ /* 0x000fc40008000000 */
[----:B------:R-:W-:Y:S01]  /*1d920*/  VIADD R0, R198, 0x17 ;  /* 0x00000017c6007836 */ /* 0x000fe20000000000 */
[----:B------:R3:W-:Y:S01]  /*1d930*/  @P3 STG.E desc[UR28][R70.64], R87 ;  /* 0x0000005746003986 */ /* 0x0007e2000c10191c */
[----:B-1----:R-:W-:Y:S01]  /*1d940*/  IMAD.WIDE R72, R77, 0x4, R2 ;  /* 0x000000044d487825 */ /* 0x002fe200078e0202 */
[----:B------:R-:W-:Y:S01]  /*1d950*/  ISETP.LT.AND P4, PT, R199, UR40, !P0 ;  /* 0x00000028c7007c0c */ /* 0x000fe2000c781270 */
[----:B------:R-:W1:Y:S01]  /*1d960*/  LDCU UR39, c[0x0][0x398] ;  /* 0x00007300ff2777ac */ /* 0x000e620008000800 */
[----:B------:R-:W-:Y:S01]  /*1d970*/  ISETP.GE.AND P3, PT, R0, UR55, PT ;  /* 0x0000003700007c0c */ /* 0x000fe2000bf66270 */
[C---:B--2---:R-:W-:Y:S01]  /*1d980*/  IMAD.WIDE R74, R77.reuse, 0x4, R196 ;  /* 0x000000044d4a7825 */ /* 0x044fe200078e02c4 */
[----:B------:R-:W-:Y:S01]  /*1d990*/  ISETP.LT.AND P0, PT, R200, UR33, !P0 ;  /* 0x00000021c8007c0c */ /* 0x000fe2000c701270 */
[----:B------:R2:W-:Y:S01]  /*1d9a0*/  @P6 STG.E desc[UR28][R72.64], R247 ;  /* 0x000000f748006986 */ /* 0x0005e2000c10191c */
[----:B------:R-:W1:Y:S01]  /*1d9b0*/  LDCU UR12, c[0x0][0x398] ;  /* 0x00007300ff0c77ac */ /* 0x000e620008000800 */
[----:B------:R-:W-:-:S02]  /*1d9c0*/  VIADD R77, R77, UR32 ;  /* 0x000000204d4d7c36 */ /* 0x000fc40008000000 */
[----:B------:R-:W-:Y:S01]  /*1d9d0*/  VIADD R0, R198, 0x18 ;  /* 0x00000018c6007836 */ /* 0x000fe20000000000 */
        /* <DEDUP_REMOVED lines=8> */
[----:B------:R-:W4:Y:S01]  /*1da60*/  LDCU UR6, c[0x0][0x398] ;  /* 0x00007300ff0677ac */ /* 0x000f220008000800 */
[----:B------:R-:W-:-:S02]  /*1da70*/  VIADD R77, R77, UR32 ;  /* 0x000000204d4d7c36 */ /* 0x000fc40008000000 */
[----:B------:R-:W-:Y:S01]  /*1da80*/  VIADD R0, R198, 0x19 ;  /* 0x00000019c6007836 */ /* 0x000fe20000000000 */
[----:B------:R3:W-:Y:S01]  /*1da90*/  @P2 STG.E desc[UR28][R70.64], R89 ;  /* 0x0000005946002986 */ /* 0x0007e2000c10191c */
[----:B--2---:R-:W-:Y:S01]  /*1daa0*/  IMAD.WIDE R72, R77, 0x4, R2 ;  /* 0x000000044d487825 */ /* 0x004fe200078e0202 */
[----:B------:R-:W-:Y:S01]  /*1dab0*/  ISETP.LT.AND P5, PT, R199, UR56, !P1 ;  /* 0x00000038c7007c0c */ /* 0x000fe2000cfa1270 */
[----:B------:R-:W2:Y:S01]  /*1dac0*/  LDCU UR45, c[0x0][0x398] ;  /* 0x00007300ff2d77ac */ /* 0x000ea20008000800 */
[----:B------:R-:W-:Y:S01]  /*1dad0*/  ISETP.GE.AND P2, PT, R0, UR64, PT ;  /* 0x0000004000007c0c */ /* 0x000fe2000bf46270 */
[C---:B-1----:R-:W-:Y:S01]  /*1dae0*/  IMAD.WIDE R74, R77.reuse, 0x4, R196 ;  /* 0x000000044d4a7825 */ /* 0x042fe200078e02c4 */
[----:B------:R-:W-:Y:S01]  /*1daf0*/  IADD3 R0, PT, PT, R198, 0x1a, RZ ;  /* 0x0000001ac6007810 */ /* 0x000fe20007ffe0ff */
[----:B------:R1:W-:Y:S01]  /*1db00*/  @P4 STG.E desc[UR28][R72.64], R245 ;  /* 0x000000f548004986 */ /* 0x0003e2000c10191c */
[----:B------:R-:W-:Y:S01]  /*1db10*/  ISETP.LT.AND P1, PT, R200, UR8, !P1 ;  /* 0x00000008c8007c0c */ /* 0x000fe2000cf21270 */
[----:B------:R-:W-:Y:S01]  /*1db20*/  VIADD R77, R77, UR32 ;  /* 0x000000204d4d7c36 */ /* 0x000fe20008000000 */
[----:B------:R-:W-:Y:S01]  /*1db30*/  ISETP.LT.AND P4, PT, R199, UR62, !P2 ;  /* 0x0000003ec7007c0c */ /* 0x000fe2000d781270 */
[----:B------:R1:W-:Y:S01]  /*1db40*/  @P0 STG.E desc[UR28][R74.64], R90 ;  /* 0x0000005a4a000986 */ /* 0x0003e2000c10191c */
[----:B------:R-:W-:Y:S01]  /*1db50*/  ISETP.GE.AND P0, PT, R0, UR44, PT ;  /* 0x0000002c00007c0c */ /* 0x000fe2000bf06270 */
[C---:B---3--:R-:W-:Y:S01]  /*1db60*/  IMAD.WIDE R68, R77.reuse, 0x4, R2 ;  /* 0x000000044d447825 */ /* 0x048fe200078e0202 */
[----:B------:R-:W3:Y:S03]  /*1db70*/  LDCU UR67, c[0x0][0x39c] ;  /* 0x00007380ff4377ac */ /* 0x000ee60008000800 */
        /* <DEDUP_REMOVED lines=42> */
[----:B----4-:R-:W-:Y:S01]  /*1de20*/  ISETP.GE.AND P0, PT, R0, UR18, PT ;  /* 0x0000001200007c0c */ /* 0x010fe2000bf06270 */
[C---:B------:R-:W-:Y:S01]  /*1de30*/  IMAD.WIDE R70, R77.reuse, 0x4, R196 ;  /* 0x000000044d467825 */ /* 0x040fe200078e02c4 */
[----:B------:R-:W-:Y:S01]  /*1de40*/  ISETP.LT.AND P2, PT, R200, UR51, !P2 ;  /* 0x00000033c8007c0c */ /* 0x000fe2000d741270 */
[----:B------:R4:W-:Y:S01]  /*1de50*/  @P5 STG.E desc[UR28][R68.64], R240 ;  /* 0x000000f044005986 */ /* 0x0009e2000c10191c */
[----:B------:R-:W3:Y:S01]  /*1de60*/  LDCU UR76, c[0x0][0x39c] ;  /* 0x00007380ff4c77ac */ /* 0x000ee20008000800 */
        /* <DEDUP_REMOVED lines=15> */
[C---:B----4-:R-:W-:Y:S01]  /*1df60*/  IMAD.WIDE R68, R77.reuse, 0x4, R2 ;  /* 0x000000044d447825 */ /* 0x050fe200078e0202 */
[----:B------:R-:W4:Y:S03]  /*1df70*/  LDCU UR46, c[0x0][0x398] ;  /* 0x00007300ff2e77ac */ /* 0x000f260008000800 */
[C---:B---3--:R-:W-:Y:S01]  /*1df80*/  IMAD.WIDE R70, R77.reuse, 0x4, R196 ;  /* 0x000000044d467825 */ /* 0x048fe200078e02c4 */
[----:B------:R3:W-:Y:S01]  /*1df90*/  @P6 STG.E desc[UR28][R68.64], R238 ;  /* 0x000000ee44006986 */ /* 0x0007e2000c10191c */
[----:B------:R-:W-:Y:S01]  /*1dfa0*/  ISETP.LT.AND P3, PT, R200, UR47, !P3 ;  /* 0x0000002fc8007c0c */ /* 0x000fe2000df61270 */
[----:B------:R-:W2:Y:S01]  /*1dfb0*/  LDCU UR56, c[0x0][0x39c] ;  /* 0x00007380ff3877ac */ /* 0x000ea20008000800 */
[----:B------:R-:W-:-:S02]  /*1dfc0*/  VIADD R77, R77, UR32 ;  /* 0x000000204d4d7c36 */ /* 0x000fc40008000000 */
[----:B------:R-:W-:Y:S01]  /*1dfd0*/  VIADD R0, R198, 0x21 ;  /* 0x00000021c6007836 */ /* 0x000fe20000000000 */
[----:B------:R2:W-:Y:S01]  /*1dfe0*/  @P2 STG.E desc[UR28][R70.64], R97 ;  /* 0x0000006146002986 */ /* 0x0005e2000c10191c */
[----:B-1----:R-:W-:Y:S01]  /*1dff0*/  IMAD.WIDE R72, R77, 0x4, R2 ;  /* 0x000000044d487825 */ /* 0x002fe200078e0202 */
[----:B------:R-:W-:Y:S01]  /*1e000*/  ISETP.LT.AND P6, PT, R199, UR48, !P1 ;  /* 0x00000030c7007c0c */ /* 0x000fe2000cfc1270 */
[----:B------:R-:W1:Y:S01]  /*1e010*/  LDCU UR8, c[0x0][0x398] ;  /* 0x00007300ff0877ac */ /* 0x000e620008000800 */
[----:B------:R-:W-:Y:S01]  /*1e020*/  ISETP.GE.AND P2, PT, R0, UR52, PT ;  /* 0x0000003400007c0c */ /* 0x000fe2000bf46270 */
[----:B------:R-:W-:Y:S01]  /*1e030*/  IMAD.WIDE R74, R77, 0x4, R196 ;  /* 0x000000044d4a7825 */ /* 0x000fe200078e02c4 */
[----:B------:R-:W-:Y:S01]  /*1e040*/  ISETP.LT.AND P1, PT, R200, UR73, !P1 ;  /* 0x00000049c8007c0c */ /* 0x000fe2000cf21270 */
[----:B------:R1:W-:Y:S01]  /*1e050*/  @P5 STG.E desc[UR28][R72.64], R237 ;  /* 0x000000ed48005986 */ /* 0x0003e2000c10191c */
[----:B------:R-:W1:Y:S01]  /*1e060*/  LDCU UR62, c[0x0][0x39c] ;  /* 0x00007380ff3e77ac */ /* 0x000e620008000800 */
[----:B------:R-:W-:-:S02]  /*1e070*/  VIADD R0, R198, 0x22 ;  /* 0x00000022c6007836 */ /* 0x000fc40000000000 */
[----:B------:R-:W-:Y:S01]  /*1e080*/  VIADD R77, R77, UR32 ;  /* 0x000000204d4d7c36 */ /* 0x000fe20008000000 */
[----:B------:R1:W-:Y:S01]  /*1e090*/  @P0 STG.E desc[UR28][R74.64], R98 ;  /* 0x000000624a000986 */ /* 0x0003e2000c10191c */
[----:B------:R-:W4:Y:S01]  /*1e0a0*/  LDCU UR64, c[0x0][0x398] ;  /* 0x00007300ff4077ac */ /* 0x000f220008000800 */
[----:B------:R-:W-:Y:S01]  /*1e0b0*/  ISETP.GE.AND P0, PT, R0, UR11, PT ;  /* 0x0000000b00007c0c */ /* 0x000fe2000bf06270 */
[----:B---3--:R-:W-:Y:S01]  /*1e0c0*/  IMAD.WIDE R68, R77, 0x4, R2 ;  /* 0x000000044d447825 */ /* 0x008fe200078e0202 */
[----:B------:R-:W-:Y:S01]  /*1e0d0*/  ISETP.LT.AND P5, PT, R199, UR71, !P2 ;  /* 0x00000047c7007c0c */ /* 0x000fe2000d7a1270 */
[----:B------:R-:W3:Y:S02]  /*1e0e0*/  LDCU UR4, c[0x0][0x398] ;  /* 0x00007300ff0477ac */ /* 0x000ee40008000800 */
[C---:B--2---:R-:W-:Y:S01]  /*1e0f0*/  IMAD.WIDE R70, R77.reuse, 0x4, R196 ;  /* 0x000000044d467825 */ /* 0x044fe200078e02c4 */
[----:B------:R-:W-:Y:S01]  /*1e100*/  ISETP.LT.AND P2, PT, R200, UR30, !P2 ;  /* 0x0000001ec8007c0c */ /* 0x000fe2000d741270 */
[----:B------:R-:W2:Y:S02]  /*1e110*/  LDCU UR22, c[0x0][0x39c] ;  /* 0x00007380ff1677ac */ /* 0x000ea40008000800 */
[----:B------:R-:W-:-:S02]  /*1e120*/  VIADD R77, R77, UR32 ;  /* 0x000000204d4d7c36 */ /* 0x000fc40008000000 */
[----:B------:R-:W-:Y:S01]  /*1e130*/  VIADD R0, R198, 0x23 ;  /* 0x00000023c6007836 */ /* 0x000fe20000000000 */
[----:B------:R2:W-:Y:S01]  /*1e140*/  @P4 STG.E desc[UR28][R68.64], R236 ;  /* 0x000000ec44004986 */ /* 0x0005e2000c10191c */
[C---:B-1----:R-:W-:Y:S01]  /*1e150*/  IMAD.WIDE R72, R77.reuse, 0x4, R2 ;  /* 0x000000044d487825 */ /* 0x042fe200078e0202 */
[----:B------:R-:W1:Y:S02]  /*1e160*/  LDCU UR44, c[0x0][0x398] ;  /* 0x00007300ff2c77ac */ /* 0x000e640008000800 */
[----:B------:R-:W-:Y:S01]  /*1e170*/  ISETP.GE.AND P4, PT, R0, UR41, PT ;  /* 0x0000002900007c0c */ /* 0x000fe2000bf86270 */
[----:B------:R-:W-:Y:S01]  /*1e180*/  IMAD.WIDE R74, R77, 0x4, R196 ;  /* 0x000000044d4a7825 */ /* 0x000fe200078e02c4 */
[----:B------:R3:W-:Y:S01]  /*1e190*/  @P3 STG.E desc[UR28][R70.64], R99 ;  /* 0x0000006346003986 */ /* 0x0007e2000c10191c */
[----:B------:R-:W-:Y:S01]  /*1e1a0*/  ISETP.LT.AND P3, PT, R199, UR59, !P0 ;  /* 0x0000003bc7007c0c */ /* 0x000fe2000c761270 */
[----:B------:R-:W1:Y:S01]  /*1e1b0*/  LDCU UR36, c[0x0][0x398] ;  /* 0x00007300ff2477ac */ /* 0x000e620008000800 */
[----:B------:R-:W-:-:S02]  /*1e1c0*/  VIADD R77, R77, UR32 ;  /* 0x000000204d4d7c36 */ /* 0x000fc40008000000 */
[----:B------:R-:W-:Y:S01]  /*1e1d0*/  VIADD R0, R198, 0x24 ;  /* 0x00000024c6007836 */ /* 0x000fe20000000000 */
[----:B------:R-:W-:Y:S01]  /*1e1e0*/  ISETP.LT.AND P0, PT, R200, UR72, !P0 ;  /* 0x00000048c8007c0c */ /* 0x000fe2000c701270 */
[----:B------:R1:W-:Y:S01]  /*1e1f0*/  @P6 STG.E desc[UR28][R72.64], R235 ;  /* 0x000000eb48006986 */ /* 0x0003e2000c10191c */
[C---:B--2---:R-:W-:Y:S01]  /*1e200*/  IMAD.WIDE R68, R77.reuse, 0x4, R2 ;  /* 0x000000044d447825 */ /* 0x044fe200078e0202 */
[----:B------:R-:W2:Y:S02]  /*1e210*/  LDCU UR63, c[0x0][0x398] ;  /* 0x00007300ff3f77ac */ /* 0x000ea40008000800 */
[----:B------:R4:W-:Y:S01]  /*1e220*/  @P1 STG.E desc[UR28][R74.64], R100 ;  /* 0x000000644a001986 */ /* 0x0009e2000c10191c */
[C---:B---3--:R-:W-:Y:S01]  /*1e230*/  IMAD.WIDE R70, R77.reuse, 0x4, R196 ;  /* 0x000000044d467825 */ /* 0x048fe200078e02c4 */
[----:B------:R-:W-:Y:S01]  /*1e240*/  ISETP.GE.AND P1, PT, R0, UR77, PT ;  /* 0x0000004d00007c0c */ /* 0x000fe2000bf26270 */
[----:B------:R-:W3:Y:S02]  /*1e250*/  LDCU UR14, c[0x0][0x39c] ;  /* 0x00007380ff0e77ac */ /* 0x000ee40008000800 */
[----:B------:R-:W-:Y:S01]  /*1e260*/  VIADD R77, R77, UR32 ;  /* 0x000000204d4d7c36 */ /* 0x000fe20008000000 */
[----:B------:R-:W-:Y:S01]  /*1e270*/  ISETP.LT.AND P6, PT, R199, UR57, !P4 ;  /* 0x00000039c7007c0c */ /* 0x000fe2000e7c1270 */
[----:B------:R-:W-:Y:S01]  /*1e280*/  VIADD R0, R198, 0x25 ;  /* 0x00000025c6007836 */ /* 0x000fe20000000000 */
[----:B------:R-:W-:Y:S01]  /*1e290*/  ISETP.LT.AND P4, PT, R200, UR15, !P4 ;  /* 0x0000000fc8007c0c */ /* 0x000fe2000e781270 */
[----:B------:R2:W-:Y:S01]  /*1e2a0*/  @P5 STG.E desc[UR28][R68.64], R234 ;  /* 0x000000ea44005986 */ /* 0x0005e2000c10191c */
[C---:B-1----:R-:W-:Y:S01]  /*1e2b0*/  IMAD.WIDE R72, R77.reuse, 0x4, R2 ;  /* 0x000000044d487825 */ /* 0x042fe200078e0202 */
[----:B------:R-:W1:Y:S02]  /*1e2c0*/  LDCU UR37, c[0x0][0x39c] ;  /* 0x00007380ff2577ac */ /* 0x000e640008000800 */
[----:B------:R3:W-:Y:S01]  /*1e2d0*/  @P2 STG.E desc[UR28][R70.64], R101 ;  /* 0x0000006546002986 */ /* 0x0007e2000c10191c */
[C---:B----4-:R-:W-:Y:S01]  /*1e2e0*/  IMAD.WIDE R74, R77.reuse, 0x4, R196 ;  /* 0x000000044d4a7825 */ /* 0x050fe200078e02c4 */
[----:B------:R-:W-:Y:S01]  /*1e2f0*/  ISETP.GE.AND P2, PT, R0, UR70, PT ;  /* 0x0000004600007c0c */ /* 0x000fe2000bf46270 */
[----:B------:R-:W4:Y:S01]  /*1e300*/  LDCU UR53, c[0x0][0x398] ;  /* 0x00007300ff3577ac */ /* 0x000f220008000800 */
[----:B------:R-:W-:Y:S01]  /*1e310*/  IADD3 R0, PT, PT, R198, 0x26, RZ ;  /* 0x00000026c6007810 */ /* 0x000fe20007ffe0ff */
[----:B------:R-:W-:Y:S01]  /*1e320*/  VIADD R77, R77, UR32 ;  /* 0x000000204d4d7c36 */ /* 0x000fe20008000000 */
[----:B------:R-:W-:Y:S01]  /*1e330*/  ISETP.LT.AND P5, PT, R199, UR16, !P1 ;  /* 0x00000010c7007c0c */ /* 0x000fe2000cfa1270 */
[----:B------:R1:W-:Y:S01]  /*1e340*/  @P3 STG.E desc[UR28][R72.64], R233 ;  /* 0x000000e948003986 */ /* 0x0003e2000c10191c */
[----:B------:R-:W-:Y:S01]  /*1e350*/  ISETP.LT.AND P1, PT, R200, UR43, !P1 ;  /* 0x0000002bc8007c0c */ /* 0x000fe2000cf21270 */
[C---:B--2---:R-:W-:Y:S01]  /*1e360*/  IMAD.WIDE R68, R77.reuse, 0x4, R2 ;  /* 0x000000044d447825 */ /* 0x044fe200078e0202 */
[----:B------:R-:W2:Y:S01]  /*1e370*/  LDCU UR42, c[0x0][0x398] ;  /* 0x00007300ff2a77ac */ /* 0x000ea20008000800 */
[----:B------:R4:W-:Y:S01]  /*1e380*/  @P0 STG.E desc[UR28][R74.64], R102 ;  /* 0x000000664a000986 */ /* 0x0009e2000c10191c */
[----:B------:R-:W-:Y:S01]  /*1e390*/  ISETP.GE.AND P0, PT, R0, UR49, PT ;  /* 0x0000003100007c0c */ /* 0x000fe2000bf06270 */
[----:B---3--:R-:W-:Y:S01]  /*1e3a0*/  IMAD.WIDE R70, R77, 0x4, R196 ;  /* 0x000000044d467825 */ /* 0x008fe200078e02c4 */
[----:B------:R-:W-:Y:S01]  /*1e3b0*/  ISETP.LT.AND P3, PT, R199, UR58, !P2 ;  /* 0x0000003ac7007c0c */ /* 0x000fe2000d761270 */
[----:B------:R3:W-:Y:S01]  /*1e3c0*/  @P6 STG.E desc[UR28][R68.64], R232 ;  /* 0x000000e844006986 */ /* 0x0007e2000c10191c */
[----:B------:R-:W2:Y:S01]  /*1e3d0*/  LDCU UR34, c[0x0][0x398] ;  /* 0x00007300ff2277ac */ /* 0x000ea20008000800 */
[----:B------:R-:W-:-:S02]  /*1e3e0*/  VIADD R77, R77, UR32 ;  /* 0x000000204d4d7c36 */ /* 0x000fc40008000000 */
[----:B------:R-:W-:Y:S01]  /*1e3f0*/  VIADD R0, R198, 0x27 ;  /* 0x00000027c6007836 */ /* 0x000fe20000000000 */
[----:B------:R2:W-:Y:S01]  /*1e400*/  @P4 STG.E desc[UR28][R70.64], R103 ;  /* 0x0000006746004986 */ /* 0x0005e2000c10191c */
[C---:B-1----:R-:W-:Y:S01]  /*1e410*/  IMAD.WIDE R72, R77.reuse, 0x4, R2 ;  /* 0x000000044d487825 */ /* 0x042fe200078e0202 */
[----:B------:R-:W-:Y:S01]  /*1e420*/  ISETP.LT.AND P2, PT, R200, UR68, !P2 ;  /* 0x00000044c8007c0c */ /* 0x000fe2000d741270 */
[----:B------:R-:W1:Y:S01]  /*1e430*/  LDCU UR74, c[0x0][0x39c] ;  /* 0x00007380ff4a77ac */ /* 0x000e620008000800 */
[----:B------:R-:W-:Y:S01]  /*1e440*/  ISETP.GE.AND P4, PT, R0, UR69, PT ;  /* 0x0000004500007c0c */ /* 0x000fe2000bf86270 */
[----:B----4-:R-:W-:Y:S01]  /*1e450*/  IMAD.WIDE R74, R77, 0x4, R196 ;  /* 0x000000044d4a7825 */ /* 0x010fe200078e02c4 */
        /* <DEDUP_REMOVED lines=11> */
[C---:B--2---:R-:W-:Y:S01]  /*1e510*/  IMAD.WIDE R70, R77.reuse, 0x4, R196 ;  /* 0x000000044d467825 */ /* 0x044fe200078e02c4 */
[----:B------:R-:W-:Y:S01]  /*1e520*/  ISETP.LT.AND P4, PT, R200, UR45, !P4 ;  /* 0x0000002dc8007c0c */ /* 0x000fe2000e781270 */
[----:B------:R2:W-:Y:S01]  /*1e530*/  @P3 STG.E desc[UR28][R68.64], R230 ;  /* 0x000000e644003986 */ /* 0x0005e2000c10191c */
[----:B------:R-:W2:Y:S01]  /*1e540*/  LDCU UR51, c[0x0][0x398] ;  /* 0x00007300ff3377ac */ /* 0x000ea20008000800 */
[----:B------:R-:W-:-:S02]  /*1e550*/  VIADD R77, R77, UR32 ;  /* 0x000000204d4d7c36 */ /* 0x000fc40008000000 */
[----:B------:R-:W-:Y:S01]  /*1e560*/  VIADD R0, R198, 0x29 ;  /* 0x00000029c6007836 */ /* 0x000fe20000000000 */
[----:B------:R-:W3:Y:S01]  /*1e570*/  LDCU UR18, c[0x0][0x398] ;  /* 0x00007300ff1277ac */ /* 0x000ee20008000800 */
[C---:B----4-:R-:W-:Y:S01]  /*1e580*/  IMAD.WIDE R72, R77.reuse, 0x4, R2 ;  /* 0x000000044d487825 */ /* 0x050fe200078e0202 */
[----:B------:R-:W4:Y:S03]  /*1e590*/  LDCU UR75, c[0x0][0x398] ;  /* 0x00007300ff4b77ac */ /* 0x000f260008000800 */
[C---:B-1----:R-:W-:Y:S01]  /*1e5a0*/  IMAD.WIDE R74, R77.reuse, 0x4, R196 ;  /* 0x000000044d4a7825 */ /* 0x042fe200078e02c4 */
[----:B------:R-:W-:Y:S01]  /*1e5b0*/  ISETP.GE.AND P3, PT, R0, UR67, PT ;  /* 0x0000004300007c0c */ /* 0x000fe2000bf66270 */
[----:B------:R1:W-:Y:S01]  /*1e5c0*/  @P2 STG.E desc[UR28][R70.64], R105 ;  /* 0x0000006946002986 */ /* 0x0003e2000c10191c */
[----:B------:R-:W3:Y:S01]  /*1e5d0*/  LDCU UR60, c[0x0][0x398] ;  /* 0x00007300ff3c77ac */ /* 0x000ee20008000800 */
[----:B------:R-:W-:-:S02]  /*1e5e0*/  VIADD R77, R77, UR32 ;  /* 0x000000204d4d7c36 */ /* 0x000fc40008000000 */
[----:B------:R-:W-:Y:S01]  /*1e5f0*/  VIADD R0, R198, 0x2a ;  /* 0x0000002ac6007836 */ /* 0x000fe20000000000 */
[----:B------:R-:W-:Y:S01]  /*1e600*/  ISETP.LT.AND P2, PT, R199, UR35, !P1 ;  /* 0x00000023c7007c0c */ /* 0x000fe2000cf41270 */
[----:B------:R3:W-:Y:S01]  /*1e610*/  @P6 STG.E desc[UR28][R72.64], R229 ;  /* 0x000000e548006986 */ /* 0x0007e2000c10191c */
[----:B--2---:R-:W-:Y:S01]  /*1e620*/  IMAD.WIDE R68, R77, 0x4, R2 ;  /* 0x000000044d447825 */ /* 0x004fe200078e0202 */
[----:B------:R-:W-:Y:S01]  /*1e630*/  ISETP.LT.AND P1, PT, R200, UR54, !P1 ;  /* 0x00000036c8007c0c */ /* 0x000fe2000cf21270 */
[----:B------:R-:W2:Y:S01]  /*1e640*/  LDCU UR50, c[0x0][0x39c] ;  /* 0x00007380ff3277ac */ /* 0x000ea20008000800 */
[----:B------:R-:W-:Y:S01]  /*1e650*/  @P0 STG.E desc[UR28][R74.64], R106 ;  /* 0x0000006a4a000986 */ /* 0x000fe2000c10191c */
[----:B------:R-:W-:Y:S01]  /*1e660*/  ISETP.LT.AND P0, PT, R199, UR26, !P3 ;  /* 0x0000001ac7007c0c */ /* 0x000fe2000df01270 */
[C---:B-1----:R-:W-:Y:S01]  /*1e670*/  IMAD.WIDE R70, R77.reuse, 0x4, R196 ;  /* 0x000000044d467825 */ /* 0x042fe200078e02c4 */
[----:B------:R-:W-:Y:S01]  /*1e680*/  ISETP.GE.AND P6, PT, R0, UR40, PT ;  /* 0x0000002800007c0c */ /* 0x000fe2000bfc6270 */
[----:B------:R1:W-:Y:S01]  /*1e690*/  @P5 STG.E desc[UR28][R68.64], R228 ;  /* 0x000000e444005986 */ /* 0x0003e2000c10191c */
[----:B------:R-:W-:Y:S01]  /*1e6a0*/  ISETP.LT.AND P3, PT, R200, UR65, !P3 ;  /* 0x00000041c8007c0c */ /* 0x000fe2000df61270 */
[----:B------:R-:W-:Y:S01]  /*1e6b0*/  VIADD R77, R77, UR32 ;  /* 0x000000204d4d7c36 */ /* 0x000fe20008000000 */
[----:B------:R-:W2:Y:S01]  /*1e6c0*/  LDCU UR47, c[0x0][0x398] ;  /* 0x00007300ff2f77ac */ /* 0x000ea20008000800 */
[----:B------:R4:W-:Y:S01]  /*1e6d0*/  @P4 STG.E desc[UR28][R70.64], R107 ;  /* 0x0000006b46004986 */ /* 0x0009e2000c10191c */
[----:B------:R-:W-:Y:S01]  /*1e6e0*/  VIADD R0, R198, 0x2b ;  /* 0x0000002bc6007836 */ /* 0x000fe20000000000 */
[----:B------:R-:W-:Y:S01]  /*1e6f0*/  ISETP.LT.AND P4, PT, R199, UR33, !P6 ;  /* 0x00000021c7007c0c */ /* 0x000fe2000f781270 */
[C---:B------:R-:W-:Y:S01]  /*1e700*/  VIADD R79, R77.reuse, UR32 ;  /* 0x000000204d4f7c36 */ /* 0x040fe20008000000 */
[----:B------:R-:W-:Y:S01]  /*1e710*/  ISETP.LT.AND P6, PT, R200, UR55, !P6 ;  /* 0x00000037c8007c0c */ /* 0x000fe2000f7c1270 */
[C---:B---3--:R-:W-:Y:S01]  /*1e720*/  IMAD.WIDE R72, R77.reuse, 0x4, R2 ;  /* 0x000000044d487825 */ /* 0x048fe200078e0202 */
[----:B------:R-:W-:Y:S01]  /*1e730*/  ISETP.GE.AND P5, PT, R0, UR76, PT ;  /* 0x0000004c00007c0c */ /* 0x000fe2000bfa6270 */
[----:B------:R-:W3:Y:S02]  /*1e740*/  LDCU UR24, c[0x0][0x398] ;  /* 0x00007300ff1877ac */ /* 0x000ee40008000800 */
[----:B-1----:R-:W-:Y:S01]  /*1e750*/  IMAD.WIDE R68, R77, 0x4, R196 ;  /* 0x000000044d447825 */ /* 0x002fe200078e02c4 */
[----:B------:R-:W-:Y:S01]  /*1e760*/  @P2 STG.E desc[UR28][R72.64], R227 ;  /* 0x000000e348002986 */ /* 0x000fe2000c10191c */
[----:B------:R-:W1:Y:S02]  /*1e770*/  LDCU UR48, c[0x0][0x39c] ;  /* 0x00007380ff3077ac */ /* 0x000e640008000800 */
[C---:B----4-:R-:W-:Y:S01]  /*1e780*/  IMAD.WIDE R70, R79.reuse, 0x4, R2 ;  /* 0x000000044f467825 */ /* 0x050fe200078e0202 */
[----:B------:R-:W4:Y:S03]  /*1e790*/  LDCU UR73, c[0x0][0x398] ;  /* 0x00007300ff4977ac */ /* 0x000f260008000800 */
[C---:B------:R-:W-:Y:S01]  /*1e7a0*/  IMAD.WIDE R74, R79.reuse, 0x4, R196 ;  /* 0x000000044f4a7825 */ /* 0x040fe200078e02c4 */
[----:B------:R-:W-:Y:S01]  /*1e7b0*/  IADD3 R0, PT, PT, R198, 0x2c, RZ ;  /* 0x0000002cc6007810 */ /* 0x000fe20007ffe0ff */
[----:B------:R-:W1:Y:S02]  /*1e7c0*/  LDCU UR71, c[0x0][0x39c] ;  /* 0x00007380ff4777ac */ /* 0x000e640008000800 */
[----:B------:R-:W-:Y:S01]  /*1e7d0*/  VIADD R79, R79, UR32 ;  /* 0x000000204f4f7c36 */ /* 0x000fe20008000000 */
[----:B------:R2:W-:Y:S01]  /*1e7e0*/  @P1 STG.E desc[UR28][R68.64], R108 ;  /* 0x0000006c44001986 */ /* 0x0005e2000c10191c */
[----:B------:R-:W-:Y:S01]  /*1e7f0*/  ISETP.LT.AND P1, PT, R199, UR66, !P5 ;  /* 0x00000042c7007c0c */ /* 0x000fe2000ef21270 */
[----:B------:R-:W1:Y:S02]  /*1e800*/  LDCU UR52, c[0x0][0x398] ;  /* 0x00007300ff3477ac */ /* 0x000e640008000800 */
[----:B------:R3:W-:Y:S01]  /*1e810*/  @P0 STG.E desc[UR28][R70.64], R226 ;  /* 0x000000e246000986 */ /* 0x0007e2000c10191c */
[----:B------:R-:W-:Y:S01]  /*1e820*/  ISETP.LT.AND P5, PT, R200, UR46, !P5 ;  /* 0x0000002ec8007c0c */ /* 0x000fe2000efa1270 */
[----:B------:R-:W1:Y:S01]  /*1e830*/  LDCU UR30, c[0x0][0x398] ;  /* 0x00007300ff1e77ac */ /* 0x000e620008000800 */
[----:B------:R-:W-:Y:S01]  /*1e840*/  ISETP.GE.AND P2, PT, R0, UR56, PT ;  /* 0x0000003800007c0c */ /* 0x000fe2000bf46270 */
[----:B------:R-:W-:Y:S01]  /*1e850*/  @P3 STG.E desc[UR28][R74.64], R109 ;  /* 0x0000006d4a003986 */ /* 0x000fe2000c10191c */
[----:B------:R-:W1:Y:S01]  /*1e860*/  LDCU UR11, c[0x0][0x398] ;  /* 0x00007300ff0b77ac */ /* 0x000e620008000800 */
[C---:B--2---:R-:W-:Y:S01]  /*1e870*/  IMAD.WIDE R68, R79.reuse, 0x4, R2 ;  /* 0x000000044f447825 */ /* 0x044fe200078e0202 */
[----:B------:R-:W2:Y:S03]  /*1e880*/  LDCU UR59, c[0x0][0x39c] ;  /* 0x00007380ff3b77ac */ /* 0x000ea60008000800 */
[C---:B---3--:R-:W-:Y:S01]  /*1e890*/  IMAD.WIDE R70, R79.reuse, 0x4, R196 ;  /* 0x000000044f467825 */ /* 0x048fe200078e02c4 */
[----:B------:R3:W-:Y:S01]  /*1e8a0*/  @P4 STG.E desc[UR28][R68.64], R225 ;  /* 0x000000e144004986 */ /* 0x0007e2000c10191c */
[----:B------:R-:W-:Y:S01]  /*1e8b0*/  ISETP.GE.AND P0, PT, R76, UR62, PT ;  /* 0x0000003e4c007c0c */ /* 0x000fe2000bf06270 */
[----:B------:R-:W1:Y:S01]  /*1e8c0*/  LDCU UR72, c[0x0][0x398] ;  /* 0x00007300ff4877ac */ /* 0x000e620008000800 */
[----:B------:R-:W-:Y:S01]  /*1e8d0*/  VIADD R79, R79, UR32 ;  /* 0x000000204f4f7c36 */ /* 0x000fe20008000000 */
[----:B------:R1:W-:Y:S01]  /*1e8e0*/  @P6 STG.E desc[UR28][R70.64], R110 ;  /* 0x0000006e46006986 */ /* 0x0003e2000c10191c */
[----:B------:R-:W-:Y:S01]  /*1e8f0*/  ISETP.LT.AND P6, PT, R199, UR8, !P2 ;  /* 0x00000008c7007c0c */ /* 0x000fe2000d7c1270 */
[----:B------:R-:W-:Y:S01]  /*1e900*/  VIADD R0, R198, 0x2e ;  /* 0x0000002ec6007836 */ /* 0x000fe20000000000 */
[----:B------:R-:W2:Y:S01]  /*1e910*/  LDCU UR41, c[0x0][0x398] ;  /* 0x00007300ff2977ac */ /* 0x000ea20008000800 */
[C---:B------:R-:W-:Y:S01]  /*1e920*/  IMAD.WIDE R72, R79.reuse, 0x4, R2 ;  /* 0x000000044f487825 */ /* 0x040fe200078e0202 */
[----:B------:R-:W2:Y:S03]  /*1e930*/  LDCU UR57, c[0x0][0x39c] ;  /* 0x00007380ff3977ac */ /* 0x000ea60008000800 */
[C---:B---3--:R-:W-:Y:S01]  /*1e940*/  IMAD.WIDE R68, R79.reuse, 0x4, R196 ;  /* 0x000000044f447825 */ /* 0x048fe200078e02c4 */
[----:B------:R-:W-:Y:S01]  /*1e950*/  @P1 STG.E desc[UR28][R72.64], R224 ;  /* 0x000000e048001986 */ /* 0x000fe2000c10191c */
[----:B------:R-:W3:Y:S02]  /*1e960*/  LDCU UR15, c[0x0][0x398] ;  /* 0x00007300ff0f77ac */ /* 0x000ee40008000800 */
[----:B------:R-:W-:Y:S01]  /*1e970*/  VIADD R77, R79, UR32 ;  /* 0x000000204f4d7c36 */ /* 0x000fe20008000000 */
[----:B------:R-:W-:Y:S01]  /*1e980*/  ISETP.LT.AND P2, PT, R200, UR64, !P2 ;  /* 0x00000040c8007c0c */ /* 0x000fe2000d741270 */
[----:B------:R2:W-:Y:S01]  /*1e990*/  @P5 STG.E desc[UR28][R68.64], R111 ;  /* 0x0000006f44005986 */ /* 0x0005e2000c10191c */
[----:B------:R-:W-:Y:S01]  /*1e9a0*/  ISETP.LT.AND P5, PT, R199, UR4, !P0 ;  /* 0x00000004c7007c0c */ /* 0x000fe2000c7a1270 */
[C---:B-1----:R-:W-:Y:S01]  /*1e9b0*/  IMAD.WIDE R70, R77.reuse, 0x4, R2 ;  /* 0x000000044d467825 */ /* 0x042fe200078e0202 */
[----:B------:R-:W-:Y:S01]  /*1e9c0*/  ISETP.GE.AND P3, PT, R0, UR22, PT ;  /* 0x0000001600007c0c */ /* 0x000fe2000bf66270 */
[----:B------:R-:W1:Y:S01]  /*1e9d0*/  LDCU UR77, c[0x0][0x398] ;  /* 0x00007300ff4d77ac */ /* 0x000e620008000800 */
[C---:B------:R-:W-:Y:S01]  /*1e9e0*/  ISETP.LT.AND P0, PT, R200.reuse, UR44, !P0 ;  /* 0x0000002cc8007c0c */ /* 0x040fe2000c701270 */
[----:B------:R-:W-:Y:S01]  /*1e9f0*/  IMAD.WIDE R74, R77, 0x4, R196 ;  /* 0x000000044d4a7825 */ /* 0x000fe200078e02c4 */
[----:B------:R1:W-:Y:S01]  /*1ea00*/  @P6 STG.E desc[UR28][R70.64], R223 ;  /* 0x000000df46006986 */ /* 0x0003e2000c10191c */
[----:B------:R-:W-:Y:S01]  /*1ea10*/  ISETP.LT.AND P6, PT, R199, UR36, !P3 ;  /* 0x00000024c7007c0c */ /* 0x000fe2000dfc1270 */
[----:B------:R-:W3:Y:S01]  /*1ea20*/  LDCU UR16, c[0x0][0x39c] ;  /* 0x00007380ff1077ac */ /* 0x000ee20008000800 */
[----:B------:R-:W-:Y:S01]  /*1ea30*/  VIADD R77, R77, UR32 ;  /* 0x000000204d4d7c36 */ /* 0x000fe20008000000 */
[----:B------:R-:W-:Y:S01]  /*1ea40*/  ISETP.LT.AND P3, PT, R200, UR63, !P3 ;  /* 0x0000003fc8007c0c */ /* 0x000fe2000df61270 */
[----:B------:R-:W-:Y:S01]  /*1ea50*/  VIADD R0, R198, 0x2f ;  /* 0x0000002fc6007836 */ /* 0x000fe20000000000 */
[----:B------:R-:W-:Y:S01]  /*1ea60*/  @P2 STG.E desc[UR28][R74.64], R112 ;  /* 0x000000704a002986 */ /* 0x000fe2000c10191c */
[C---:B--2---:R-:W-:Y:S01]  /*1ea70*/  IMAD.WIDE R68, R77.reuse, 0x4, R2 ;  /* 0x000000044d447825 */ /* 0x044fe200078e0202 */
[----:B------:R-:W2:Y:S02]  /*1ea80*/  LDCU UR43, c[0x0][0x398] ;  /* 0x00007300ff2b77ac */ /* 0x000ea40008000800 */
[----:B------:R-:W-:Y:S01]  /*1ea90*/  ISETP.GE.AND P4, PT, R0, UR14, PT ;  /* 0x0000000e00007c0c */ /* 0x000fe2000bf86270 */
[----:B------:R-:W-:Y:S01]  /*1eaa0*/  VIADD R79, R77, UR32 ;  /* 0x000000204d4f7c36 */ /* 0x000fe20008000000 */
[----:B------:R-:W2:Y:S01]  /*1eab0*/  LDCU UR58, c[0x0][0x39c] ;  /* 0x00007380ff3a77ac */ /* 0x000ea20008000800 */
[----:B------:R-:W-:-:S02]  /*1eac0*/  VIADD R0, R198, 0x30 ;  /* 0x00000030c6007836 */ /* 0x000fc40000000000 */
[----:B-1----:R-:W-:Y:S01]  /*1ead0*/  IMAD.WIDE R70, R77, 0x4, R196 ;  /* 0x000000044d467825 */ /* 0x002fe200078e02c4 */
[----:B------:R1:W-:Y:S01]  /*1eae0*/  @P5 STG.E desc[UR28][R68.64], R222 ;  /* 0x000000de44005986 */ /* 0x0003e2000c10191c */
[----:B------:R-:W2:Y:S02]  /*1eaf0*/  LDCU UR70, c[0x0][0x398] ;  /* 0x00007300ff4677ac */ /* 0x000ea40008000800 */
[----:B------:R-:W-:Y:S01]  /*1eb00*/  IMAD.WIDE R72, R79, 0x4, R2 ;  /* 0x000000044f487825 */ /* 0x000fe200078e0202 */
[----:B------:R-:W-:Y:S01]  /*1eb10*/  ISETP.GE.AND P1, PT, R0, UR37, PT ;  /* 0x0000002500007c0c */ /* 0x000fe2000bf26270 */
[----:B------:R2:W-:Y:S01]  /*1eb20*/  @P0 STG.E desc[UR28][R70.64], R113 ;  /* 0x0000007146000986 */ /* 0x0005e2000c10191c */
[----:B------:R-:W-:Y:S01]  /*1eb30*/  ISETP.LT.AND P0, PT, R199, UR53, !P4 ;  /* 0x00000035c7007c0c */ /* 0x000fe2000e701270 */
[----:B------:R-:W-:Y:S01]  /*1eb40*/  VIADD R0, R198, 0x31 ;  /* 0x00000031c6007836 */ /* 0x000fe20000000000 */
[----:B------:R-:W-:Y:S01]  /*1eb50*/  ISETP.LT.AND P4, PT, R200, UR42, !P4 ;  /* 0x0000002ac8007c0c */ /* 0x000fe2000e781270 */
[----:B------:R-:W3:Y:S01]  /*1eb60*/  LDCU UR68, c[0x0][0x398] ;  /* 0x00007300ff4477ac */ /* 0x000ee20008000800 */
[C---:B-1----:R-:W-:Y:S01]  /*1eb70*/  IMAD.WIDE R68, R79.reuse, 0x4, R196 ;  /* 0x000000044f447825 */ /* 0x042fe200078e02c4 */
[----:B------:R1:W-:Y:S01]  /*1eb80*/  @P6 STG.E desc[UR28][R72.64], R221 ;  /* 0x000000dd48006986 */ /* 0x0003e2000c10191c */
[----:B------:R-:W-:Y:S01]  /*1eb90*/  ISETP.GE.AND P2, PT, R0, UR74, PT ;  /* 0x0000004a00007c0c */ /* 0x000fe2000bf46270 */
[----:B------:R-:W3:Y:S01]  /*1eba0*/  LDCU UR49, c[0x0][0x398] ;  /* 0x00007300ff3177ac */ /* 0x000ee20008000800 */
[----:B------:R-:W-:Y:S01]  /*1ebb0*/  VIADD R79, R79, UR32 ;  /* 0x000000204f4f7c36 */ /* 0x000fe20008000000 */
[----:B------:R4:W-:Y:S01]  /*1ebc0*/  @P3 STG.E desc[UR28][R68.64], R114 ;  /* 0x0000007244003986 */ /* 0x0009e2000c10191c */
[----:B------:R-:W-:Y:S01]  /*1ebd0*/  ISETP.LT.AND P3, PT, R199, UR34, !P1 ;  /* 0x00000022c7007c0c */ /* 0x000fe2000cf61270 */
[----:B------:R-:W-:Y:S01]  /*1ebe0*/  VIADD R0, R198, 0x32 ;  /* 0x00000032c6007836 */ /* 0x000fe20000000000 */
[----:B------:R-:W3:Y:S01]  /*1ebf0*/  LDCU UR39, c[0x0][0x39c] ;  /* 0x00007380ff2777ac */ /* 0x000ee20008000800 */
[----:B------:R-:W-:-:S02]  /*1ec00*/  VIADD R77, R79, UR32 ;  /* 0x000000204f4d7c36 */ /* 0x000fc40008000000 */
[C---:B--2---:R-:W-:Y:S01]  /*1ec10*/  IMAD.WIDE R70, R79.reuse, 0x4, R2 ;  /* 0x000000044f467825 */ /* 0x044fe200078e0202 */
[----:B------:R-:W2:Y:S03]  /*1ec20*/  LDCU UR12, c[0x0][0x398] ;  /* 0x00007300ff0c77ac */ /* 0x000ea60008000800 */
[----:B-1----:R-:W-:Y:S01]  /*1ec30*/  IMAD.WIDE R72, R79, 0x4, R196 ;  /* 0x000000044f487825 */ /* 0x002fe200078e02c4 */
[----:B------:R-:W-:Y:S01]  /*1ec40*/  ISETP.GE.AND P5, PT, R0, UR20, PT ;  /* 0x0000001400007c0c */ /* 0x000fe2000bfa6270 */
[----:B------:R1:W-:Y:S01]  /*1ec50*/  @P0 STG.E desc[UR28][R70.64], R220 ;  /* 0x000000dc46000986 */ /* 0x0003e2000c10191c */
[----:B------:R-:W2:Y:S01]  /*1ec60*/  LDCU UR69, c[0x0][0x398] ;  /* 0x00007300ff4577ac */ /* 0x000ea20008000800 */
[----:B----4-:R-:W-:Y:S01]  /*1ec70*/  IMAD.WIDE R68, R77, 0x4, R2 ;  /* 0x000000044d447825 */ /* 0x010fe200078e0202 */
[C---:B------:R-:W-:Y:S01]  /*1ec80*/  ISETP.LT.AND P1, PT, R200.reuse, UR61, !P1 ;  /* 0x0000003dc8007c0c */ /* 0x040fe2000cf21270 */
[----:B------:R-:W-:Y:S01]  /*1ec90*/  @P4 STG.E desc[UR28][R72.64], R115 ;  /* 0x0000007348004986 */ /* 0x000fe2000c10191c */
[----:B------:R-:W-:Y:S01]  /*1eca0*/  ISETP.LT.AND P4, PT, R199, UR51, !P2 ;  /* 0x00000033c7007c0c */ /* 0x000fe2000d781270 */
[----:B------:R-:W-:Y:S01]  /*1ecb0*/  IMAD.WIDE R74, R77, 0x4, R196 ;  /* 0x000000044d4a7825 */ /* 0x000fe200078e02c4 */
[----:B------:R-:W-:Y:S01]  /*1ecc0*/  ISETP.LT.AND P2, PT, R200, UR18, !P2 ;  /* 0x00000012c8007c0c */ /* 0x000fe2000d741270 */
[----:B------:R4:W-:Y:S01]  /*1ecd0*/  @P3 STG.E desc[UR28][R68.64], R219 ;  /* 0x000000db44003986 */ /* 0x0009e2000c10191c */
[----:B------:R-:W-:Y:S01]  /*1ece0*/  ISETP.LT.AND P3, PT, R199, UR75, !P5 ;  /* 0x0000004bc7007c0c */ /* 0x000fe2000ef61270 */
[----:B------:R-:W-:Y:S01]  /*1ecf0*/  VIADD R77, R77, UR32 ;  /* 0x000000204d4d7c36 */ /* 0x000fe20008000000 */
[----:B------:R-:W-:Y:S01]  /*1ed00*/  IADD3 R0, PT, PT, R198, 0x33, RZ ;  /* 0x00000033c6007810 */ /* 0x000fe20007ffe0ff */
[----:B------:R-:W2:Y:S02]  /*1ed10*/  LDCU UR6, c[0x0][0x39c] ;  /* 0x00007380ff0677ac */ /* 0x000ea40008000800 */
[----:B------:R-:W-:-:S02]  /*1ed20*/  VIADD R79, R77, UR32 ;  /* 0x000000204d4f7c36 */ /* 0x000fc40008000000 */
[C---:B-1----:R-:W-:Y:S01]  /*1ed30*/  IMAD.WIDE R70, R77.reuse, 0x4, R2 ;  /* 0x000000044d467825 */ /* 0x042fe200078e0202 */
[----:B------:R-:W-:Y:S01]  /*1ed40*/  ISETP.LT.AND P5, PT, R200, UR60, !P5 ;  /* 0x0000003cc8007c0c */ /* 0x000fe2000efa1270 */
[----:B------:R-:W-:Y:S01]  /*1ed50*/  @P1 STG.E desc[UR28][R74.64], R116 ;  /* 0x000000744a001986 */ /* 0x000fe2000c10191c */
[----:B------:R-:W1:Y:S01]  /*1ed60*/  LDCU UR45, c[0x0][0x398] ;  /* 0x00007300ff2d77ac */ /* 0x000e620008000800 */
[----:B----4-:R-:W-:Y:S01]  /*1ed70*/  IMAD.WIDE R68, R77, 0x4, R196 ;  /* 0x000000044d447825 */ /* 0x010fe200078e02c4 */
[----:B------:R-:W-:Y:S01]  /*1ed80*/  ISETP.GE.AND P6, PT, R0, UR50, PT ;  /* 0x0000003200007c0c */ /* 0x000fe2000bfc6270 */
[----:B------:R-:W4:Y:S02]  /*1ed90*/  LDCU UR38, c[0x0][0x398] ;  /* 0x00007300ff2677ac */ /* 0x000f240008000800 */
[----:B------:R-:W-:Y:S01]  /*1eda0*/  IMAD.WIDE R72, R79, 0x4, R2 ;  /* 0x000000044f487825 */ /* 0x000fe200078e0202 */
[----:B------:R1:W-:Y:S01]  /*1edb0*/  @P4 STG.E desc[UR28][R70.64], R218 ;  /* 0x000000da46004986 */ /* 0x0003e2000c10191c */
[----:B------:R-:W2:Y:S02]  /*1edc0*/  LDCU UR35, c[0x0][0x39c] ;  /* 0x00007380ff2377ac */ /* 0x000ea40008000800 */
[----:B------:R-:W-:Y:S01]  /*1edd0*/  VIADD R0, R198, 0x34 ;  /* 0x00000034c6007836 */ /* 0x000fe20000000000 */
[----:B------:R2:W-:Y:S01]  /*1ede0*/  @P2 STG.E desc[UR28][R68.64], R117 ;  /* 0x0000007544002986 */ /* 0x0005e2000c10191c */
[----:B------:R-:W3:Y:S03]  /*1edf0*/  LDCU UR54, c[0x0][0x398] ;  /* 0x00007300ff3677ac */ /* 0x000ee60008000800 */
[----:B------:R2:W-:Y:S01]  /*1ee00*/  @P3 STG.E desc[UR28][R72.64], R217 ;  /* 0x000000d948003986 */ /* 0x0005e2000c10191c */
[----:B------:R-:W-:Y:S01]  /*1ee10*/  ISETP.LT.AND P3, PT, R199, UR47, !P6 ;  /* 0x0000002fc7007c0c */ /* 0x000fe2000f761270 */
[----:B------:R-:W3:Y:S01]  /*1ee20*/  LDCU UR26, c[0x0][0x39c] ;  /* 0x00007380ff1a77ac */ /* 0x000ee20008000800 */
[----:B------:R-:W-:Y:S01]  /*1ee30*/  ISETP.LT.AND P6, PT, R200, UR24, !P6 ;  /* 0x00000018c8007c0c */ /* 0x000fe2000f7c1270 */
[C---:B-1----:R-:W-:Y:S01]  /*1ee40*/  IMAD.WIDE R70, R79.reuse, 0x4, R196 ;  /* 0x000000044f467825 */ /* 0x042fe200078e02c4 */
[----:B------:R-:W-:Y:S01]  /*1ee50*/  ISETP.GE.AND P0, PT, R0, UR48, PT ;  /* 0x0000003000007c0c */ /* 0x000fe2000bf06270 */
[----:B------:R-:W1:Y:S02]  /*1ee60*/  LDCU UR67, c[0x0][0x398] ;  /* 0x00007300ff4377ac */ /* 0x000e640008000800 */
[----:B------:R-:W-:Y:S01]  /*1ee70*/  VIADD R79, R79, UR32 ;  /* 0x000000204f4f7c36 */ /* 0x000fe20008000000 */
[----:B------:R1:W-:Y:S01]  /*1ee80*/  @P5 STG.E desc[UR28][R70.64], R118 ;  /* 0x0000007646005986 */ /* 0x0003e2000c10191c */
[----:B------:R-:W-:Y:S01]  /*1ee90*/  VIADD R0, R198, 0x35 ;  /* 0x00000035c6007836 */ /* 0x000fe20000000000 */
[----:B------:R-:W-:Y:S01]  /*1eea0*/  ISETP.LT.AND P5, PT, R199, UR73, !P0 ;  /* 0x00000049c7007c0c */ /* 0x000fe2000c7a1270 */
[C---:B--2---:R-:W-:Y:S01]  /*1eeb0*/  IMAD.WIDE R68, R79.reuse, 0x4, R2 ;  /* 0x000000044f447825 */ /* 0x044fe200078e0202 */
[----:B------:R-:W2:Y:S03]  /*1eec0*/  LDCU UR65, c[0x0][0x398] ;  /* 0x00007300ff4177ac */ /* 0x000ea60008000800 */
[C---:B------:R-:W-:Y:S01]  /*1eed0*/  IMAD.WIDE R72, R79.reuse, 0x4, R196 ;  /* 0x000000044f487825 */ /* 0x040fe200078e02c4 */
[----:B------:R-:W-:Y:S01]  /*1eee0*/  ISETP.GE.AND P1, PT, R0, UR71, PT ;  /* 0x0000004700007c0c */ /* 0x000fe2000bf26270 */
[----:B------:R2:W-:Y:S01]  /*1eef0*/  @P3 STG.E desc[UR28][R68.64], R216 ;  /* 0x000000d844003986 */ /* 0x0005e2000c10191c */
[----:B------:R-:W3:Y:S01]  /*1ef00*/  LDCU UR33, c[0x0][0x39c] ;  /* 0x00007380ff2177ac */ /* 0x000ee20008000800 */
[----:B------:R-:W-:Y:S01]  /*1ef10*/  VIADD R77, R79, UR32 ;  /* 0x000000204f4d7c36 */ /* 0x000fe20008000000 */
[----:B------:R-:W-:Y:S01]  /*1ef20*/  ISETP.LT.AND P0, PT, R200, UR52, !P0 ;  /* 0x00000034c8007c0c */ /* 0x000fe2000c701270 */
[----:B------:R-:W-:Y:S01]  /*1ef30*/  VIADD R0, R198, 0x36 ;  /* 0x00000036c6007836 */ /* 0x000fe20000000000 */
[----:B------:R-:W-:Y:S01]  /*1ef40*/  @P6 STG.E desc[UR28][R72.64], R119 ;  /* 0x0000007748006986 */ /* 0x000fe2000c10191c */
[----:B------:R-:W-:Y:S01]  /*1ef50*/  ISETP.LT.AND P6, PT, R199, UR30, !P1 ;  /* 0x0000001ec7007c0c */ /* 0x000fe2000cfc1270 */
[C---:B-1----:R-:W-:Y:S01]  /*1ef60*/  IMAD.WIDE R70, R77.reuse, 0x4, R2 ;  /* 0x000000044d467825 */ /* 0x042fe200078e0202 */
[----:B------:R-:W-:Y:S01]  /*1ef70*/  ISETP.LT.AND P1, PT, R200, UR11, !P1 ;  /* 0x0000000bc8007c0c */ /* 0x000fe2000cf21270 */
[----:B------:R-:W1:Y:S01]  /*1ef80*/  LDCU UR40, c[0x0][0x398] ;  /* 0x00007300ff2877ac */ /* 0x000e620008000800 */
[----:B------:R-:W-:Y:S01]  /*1ef90*/  ISETP.GE.AND P4, PT, R0, UR59, PT ;  /* 0x0000003b00007c0c */ /* 0x000fe2000bf86270 */
[C---:B------:R-:W-:Y:S01]  /*1efa0*/  IMAD.WIDE R74, R77.reuse, 0x4, R196 ;  /* 0x000000044d4a7825 */ /* 0x040fe200078e02c4 */
[----:B------:R-:W-:Y:S01]  /*1efb0*/  IADD3 R77, PT, PT, R77, UR32, RZ ;  /* 0x000000204d4d7c10 */ /* 0x000fe2000fffe0ff */
[----:B------:R3:W-:Y:S01]  /*1efc0*/  @P5 STG.E desc[UR28][R70.64], R215 ;  /* 0x000000d746005986 */ /* 0x0007e2000c10191c */
[----:B------:R-:W-:Y:S01]  /*1efd0*/  ISETP.LT.AND P5, PT, R199, UR72, !P4 ;  /* 0x00000048c7007c0c */ /* 0x000fe2000e7a1270 */
[----:B------:R-:W-:Y:S01]  /*1efe0*/  VIADD R0, R198, 0x37 ;  /* 0x00000037c6007836 */ /* 0x000fe20000000000 */
[----:B------:R-:W-:Y:S01]  /*1eff0*/  ISETP.LT.AND P4, PT, R200, UR41, !P4 ;  /* 0x00000029c8007c0c */ /* 0x000fe2000e781270 */
[C---:B--2---:R-:W-:Y:S01]  /*1f000*/  IMAD.WIDE R68, R77.reuse, 0x4, R2 ;  /* 0x000000044d447825 */ /* 0x044fe200078e0202 */
[----:B------:R-:W-:Y:S01]  /*1f010*/  @P0 STG.E desc[UR28][R74.64], R120 ;  /* 0x000000784a000986 */ /* 0x000fe2000c10191c */
[----:B------:R-:W2:Y:S01]  /*1f020*/  LDCU UR76, c[0x0][0x398] ;  /* 0x00007300ff4c77ac */ /* 0x000ea20008000800 */
[----:B------:R-:W-:Y:S01]  /*1f030*/  ISETP.GE.AND P2, PT, R0, UR57, PT ;  /* 0x0000003900007c0c */ /* 0x000fe2000bf46270 */
[C---:B------:R-:W-:Y:S01]  /*1f040*/  VIADD R79, R77.reuse, UR32 ;  /* 0x000000204d4f7c36 */ /* 0x040fe20008000000 */
[----:B------:R-:W1:Y:S01]  /*1f050*/  LDCU UR55, c[0x0][0x398] ;  /* 0x00007300ff3777ac */ /* 0x000e620008000800 */
[----:B---3--:R-:W-:Y:S01]  /*1f060*/  IMAD.WIDE R70, R77, 0x4, R196 ;  /* 0x000000044d467825 */ /* 0x008fe200078e02c4 */
[----:B------:R3:W-:Y:S01]  /*1f070*/  @P6 STG.E desc[UR28][R68.64], R214 ;  /* 0x000000d644006986 */ /* 0x0007e2000c10191c */
[----:B------:R-:W1:Y:S02]  /*1f080*/  LDCU UR66, c[0x0][0x39c] ;  /* 0x00007380ff4277ac */ /* 0x000e640008000800 */
[----:B------:R-:W-:Y:S01]  /*1f090*/  VIADD R0, R198, 0x38 ;  /* 0x00000038c6007836 */ /* 0x000fe20000000000 */
[----:B------:R1:W-:Y:S01]  /*1f0a0*/  @P1 STG.E desc[UR28][R70.64], R121 ;  /* 0x0000007946001986 */ /* 0x0003e2000c10191c */
[----:B------:R-:W-:Y:S01]  /*1f0b0*/  IMAD.WIDE R72, R79, 0x4, R2 ;  /* 0x000000044f487825 */ /* 0x000fe200078e0202 */
[----:B------:R-:W-:Y:S01]  /*1f0c0*/  ISETP.LT.AND P1, PT, R199, UR15, !P2 ;  /* 0x0000000fc7007c0c */ /* 0x000fe2000d721270 */
[----:B------:R-:W2:Y:S01]  /*1f0d0*/  LDCU UR46, c[0x0][0x39c] ;  /* 0x00007380ff2e77ac */ /* 0x000ea20008000800 */
[----:B------:R-:W-:-:S02]  /*1f0e0*/  ISETP.LT.AND P2, PT, R200, UR77, !P2 ;  /* 0x0000004dc8007c0c */ /* 0x000fc4000d741270 */
[----:B------:R-:W-:Y:S01]  /*1f0f0*/  ISETP.GE.AND P3, PT, R0, UR16, PT ;  /* 0x0000001000007c0c */ /* 0x000fe2000bf66270 */
[----:B------:R-:W2:Y:S01]  /*1f100*/  LDCU UR56, c[0x0][0x398] ;  /* 0x00007300ff3877ac */ /* 0x000ea20008000800 */
[C---:B---3--:R-:W-:Y:S01]  /*1f110*/  IMAD.WIDE R68, R79.reuse, 0x4, R196 ;  /* 0x000000044f447825 */ /* 0x048fe200078e02c4 */
[----:B------:R3:W-:Y:S01]  /*1f120*/  @P5 STG.E desc[UR28][R72.64], R213 ;  /* 0x000000d548005986 */ /* 0x0007e2000c10191c */
[----:B------:R-:W2:Y:S02]  /*1f130*/  LDCU UR62, c[0x0][0x398] ;  /* 0x00007300ff3e77ac */ /* 0x000ea40008000800 */
[----:B------:R-:W-:Y:S01]  /*1f140*/  VIADD R79, R79, UR32 ;  /* 0x000000204f4f7c36 */ /* 0x000fe20008000000 */
[----:B------:R2:W-:Y:S01]  /*1f150*/  @P4 STG.E desc[UR28][R68.64], R122 ;  /* 0x0000007a44004986 */ /* 0x0005e2000c10191c */
[----:B------:R-:W-:Y:S01]  /*1f160*/  VIADD R0, R198, 0x39 ;  /* 0x00000039c6007836 */ /* 0x000fe20000000000 */
[----:B------:R-:W-:Y:S01]  /*1f170*/  ISETP.LT.AND P4, PT, R199, UR43, !P3 ;  /* 0x0000002bc7007c0c */ /* 0x000fe2000df81270 */
[C---:B-1----:R-:W-:Y:S01]  /*1f180*/  IMAD.WIDE R70, R79.reuse, 0x4, R2 ;  /* 0x000000044f467825 */ /* 0x042fe200078e0202 */
[----:B------:R-:W1:Y:S02]  /*1f190*/  LDCU UR22, c[0x0][0x398] ;  /* 0x00007300ff1677ac */ /* 0x000e640008000800 */
[----:B------:R-:W-:Y:S01]  /*1f1a0*/  ISETP.GE.AND P0, PT, R0, UR58, PT ;  /* 0x0000003a00007c0c */ /* 0x000fe2000bf06270 */
[C---:B---3--:R-:W-:Y:S01]  /*1f1b0*/  IMAD.WIDE R72, R79.reuse, 0x4, R196 ;  /* 0x000000044f487825 */ /* 0x048fe200078e02c4 */
[----:B------:R3:W-:Y:S01]  /*1f1c0*/  @P1 STG.E desc[UR28][R70.64], R212 ;  /* 0x000000d446001986 */ /* 0x0007e2000c10191c */
[----:B------:R-:W1:Y:S02]  /*1f1d0*/  LDCU UR14, c[0x0][0x39c] ;  /* 0x00007380ff0e77ac */ /* 0x000e640008000800 */
[----:B------:R-:W-:-:S02]  /*1f1e0*/  VIADD R77, R79, UR32 ;  /* 0x000000204f4d7c36 */ /* 0x000fc40008000000 */
[----:B------:R-:W-:Y:S01]  /*1f1f0*/  VIADD R0, R198, 0x3a ;  /* 0x0000003ac6007836 */ /* 0x000fe20000000000 */
[C---:B------:R-:W-:Y:S01]  /*1f200*/  ISETP.LT.AND P3, PT, R200.reuse, UR70, !P3 ;  /* 0x00000046c8007c0c */ /* 0x040fe2000df61270 */
[----:B------:R-:W-:Y:S01]  /*1f210*/  @P2 STG.E desc[UR28][R72.64], R123 ;  /* 0x0000007b48002986 */ /* 0x000fe2000c10191c */
[----:B--2---:R-:W-:Y:S01]  /*1f220*/  IMAD.WIDE R68, R77, 0x4, R2 ;  /* 0x000000044d447825 */ /* 0x004fe200078e0202 */
[----:B------:R-:W-:Y:S01]  /*1f230*/  ISETP.LT.AND P2, PT, R199, UR68, !P0 ;  /* 0x00000044c7007c0c */ /* 0x000fe2000c741270 */
[----:B------:R-:W2:Y:S01]  /*1f240*/  LDCU UR44, c[0x0][0x39c] ;  /* 0x00007380ff2c77ac */ /* 0x000ea20008000800 */
[----:B------:R-:W-:Y:S01]  /*1f250*/  ISETP.LT.AND P0, PT, R200, UR49, !P0 ;  /* 0x00000031c8007c0c */ /* 0x000fe2000c701270 */
[C---:B------:R-:W-:Y:S01]  /*1f260*/  IMAD.WIDE R74, R77.reuse, 0x4, R196 ;  /* 0x000000044d4a7825 */ /* 0x040fe200078e02c4 */
[----:B------:R-:W-:Y:S01]  /*1f270*/  ISETP.GE.AND P6, PT, R0, UR39, PT ;  /* 0x0000002700007c0c */ /* 0x000fe2000bfc6270 */
[----:B------:R1:W-:Y:S01]  /*1f280*/  @P4 STG.E desc[UR28][R68.64], R211 ;  /* 0x000000d344004986 */ /* 0x0003e2000c10191c */
[----:B------:R-:W2:Y:S01]  /*1f290*/  LDCU UR8, c[0x0][0x398] ;  /* 0x00007300ff0877ac */ /* 0x000ea20008000800 */
[----:B------:R-:W-:Y:S01]  /*1f2a0*/  VIADD R77, R77, UR32 ;  /* 0x000000204d4d7c36 */ /* 0x000fe20008000000 */
[----:B------:R-:W-:Y:S01]  /*1f2b0*/  ISETP.LT.AND P4, PT, R199, UR12, !P6 ;  /* 0x0000000cc7007c0c */ /* 0x000fe2000f781270 */
[----:B------:R-:W-:Y:S01]  /*1f2c0*/  VIADD R0, R198, 0x3b ;  /* 0x0000003bc6007836 */ /* 0x000fe20000000000 */
[----:B------:R-:W-:Y:S01]  /*1f2d0*/  ISETP.LT.AND P6, PT, R200, UR69, !P6 ;  /* 0x00000045c8007c0c */ /* 0x000fe2000f7c1270 */
[C---:B---3--:R-:W-:Y:S01]  /*1f2e0*/  IMAD.WIDE R70, R77.reuse, 0x4, R2 ;  /* 0x000000044d467825 */ /* 0x048fe200078e0202 */
[----:B------:R-:W-:Y:S01]  /*1f2f0*/  @P3 STG.E desc[UR28][R74.64], R124 ;  /* 0x0000007c4a003986 */ /* 0x000fe2000c10191c */
[----:B------:R-:W3:Y:S01]  /*1f300*/  LDCU UR37, c[0x0][0x398] ;  /* 0x00007300ff2577ac */ /* 0x000ee20008000800 */
[----:B------:R-:W-:Y:S01]  /*1f310*/  ISETP.GE.AND P5, PT, R0, UR6, PT ;  /* 0x0000000600007c0c */ /* 0x000fe2000bfa6270 */
[----:B------:R-:W-:-:S02]  /*1f320*/  VIADD R79, R77, UR32 ;  /* 0x000000204d4f7c36 */ /* 0x000fc40008000000 */
[----:B-1----:R-:W-:Y:S01]  /*1f330*/  IMAD.WIDE R68, R77, 0x4, R196 ;  /* 0x000000044d447825 */ /* 0x002fe200078e02c4 */
[----:B------:R1:W-:Y:S01]  /*1f340*/  @P2 STG.E desc[UR28][R70.64], R210 ;  /* 0x000000d246002986 */ /* 0x0003e2000c10191c */
[----:B------:R-:W2:Y:S02]  /*1f350*/  LDCU UR4, c[0x0][0x398] ;  /* 0x00007300ff0477ac */ /* 0x000ea40008000800 */
[----:B------:R-:W-:Y:S01]  /*1f360*/  VIADD R0, R198, 0x3c ;  /* 0x0000003cc6007836 */ /* 0x000fe20000000000 */
[----:B------:R2:W-:Y:S01]  /*1f370*/  @P0 STG.E desc[UR28][R68.64], R125 ;  /* 0x0000007d44000986 */ /* 0x0005e2000c10191c */
[----:B------:R-:W-:Y:S01]  /*1f380*/  IMAD.WIDE R72, R79, 0x4, R2 ;  /* 0x000000044f487825 */ /* 0x000fe200078e0202 */
[----:B------:R-:W-:Y:S01]  /*1f390*/  ISETP.LT.AND P0, PT, R199, UR45, !P5 ;  /* 0x0000002dc7007c0c */ /* 0x000fe2000ef01270 */
[----:B------:R-:W3:Y:S01]  /*1f3a0*/  LDCU UR36, c[0x0][0x398] ;  /* 0x00007300ff2477ac */ /* 0x000ee20008000800 */
[----:B----4-:R-:W-:Y:S02]  /*1f3b0*/  ISETP.LT.AND P5, PT, R200, UR38, !P5 ;  /* 0x00000026c8007c0c */ /* 0x010fe4000efa1270 */
[----:B------:R-:W-:Y:S01]  /*1f3c0*/  ISETP.GE.AND P1, PT, R0, UR35, PT ;  /* 0x0000002300007c0c */ /* 0x000fe2000bf26270 */
[----:B------:R-:W4:Y:S01]  /*1f3d0*/  LDCU UR64, c[0x0][0x398] ;  /* 0x00007300ff4077ac */ /* 0x000f220008000800 */
[C---:B-1----:R-:W-:Y:S01]  /*1f3e0*/  IMAD.WIDE R70, R79.reuse, 0x4, R196 ;  /* 0x000000044f467825 */ /* 0x042fe200078e02c4 */
[----:B------:R1:W-:Y:S01]  /*1f3f0*/  @P4 STG.E desc[UR28][R72.64], R209 ;  /* 0x000000d148004986 */ /* 0x0003e2000c10191c */
[----:B------:R-:W3:Y:S02]  /*1f400*/  LDCU UR63, c[0x0][0x39c] ;  /* 0x00007380ff3f77ac */ /* 0x000ee40008000800 */
[----:B------:R-:W-:Y:S01]  /*1f410*/  VIADD R79, R79, UR32 ;  /* 0x000000204f4f7c36 */ /* 0x000fe20008000000 */
[----:B------:R3:W-:Y:S01]  /*1f420*/  @P6 STG.E desc[UR28][R70.64], R126 ;  /* 0x0000007e46006986 */ /* 0x0007e2000c10191c */
[----:B------:R-:W-:Y:S01]  /*1f430*/  VIADD R0, R198, 0x3d ;  /* 0x0000003dc6007836 */ /* 0x000fe20000000000 */
[----:B------:R-:W-:Y:S01]  /*1f440*/  ISETP.LT.AND P6, PT, R199, UR54, !P1 ;  /* 0x00000036c7007c0c */ /* 0x000fe2000cfc1270 */
[C---:B--2---:R-:W-:Y:S01]  /*1f450*/  IMAD.WIDE R68, R79.reuse, 0x4, R2 ;  /* 0x000000044f447825 */ /* 0x044fe200078e0202 */
[----:B------:R-:W2:Y:S02]  /*1f460*/  LDCU UR20, c[0x0][0x398] ;  /* 0x00007300ff1477ac */ /* 0x000ea40008000800 */
[----:B------:R-:W-:Y:S01]  /*1f470*/  ISETP.GE.AND P3, PT, R0, UR26, PT ;  /* 0x0000001a00007c0c */ /* 0x000fe2000bf66270 */
[C---:B------:R-:W-:Y:S01]  /*1f480*/  VIADD R77, R79.reuse, UR32 ;  /* 0x000000204f4d7c36 */ /* 0x040fe20008000000 */
[----:B------:R-:W2:Y:S01]  /*1f490*/  LDCU UR50, c[0x0][0x398] ;  /* 0x00007300ff3277ac */ /* 0x000ea20008000800 */
[----:B-1----:R-:W-:Y:S01]  /*1f4a0*/  IMAD.WIDE R72, R79, 0x4, R196 ;  /* 0x000000044f487825 */ /* 0x002fe200078e02c4 */
[----:B------:R1:W-:Y:S01]  /*1f4b0*/  @P0 STG.E desc[UR28][R68.64], R208 ;  /* 0x000000d044000986 */ /* 0x0003e2000c10191c */
[----:B------:R-:W-:Y:S01]  /*1f4c0*/  ISETP.LT.AND P1, PT, R200, UR67, !P1 ;  /* 0x00000043c8007c0c */ /* 0x000fe2000cf21270 */
[----:B------:R-:W2:Y:S01]  /*1f4d0*/  LDCU UR42, c[0x0][0x39c] ;  /* 0x00007380ff2a77ac */ /* 0x000ea20008000800 */
[----:B------:R-:W-:Y:S01]  /*1f4e0*/  VIADD R0, R198, 0x3e ;  /* 0x0000003ec6007836 */ /* 0x000fe20000000000 */
[----:B------:R-:W-:Y:S01]  /*1f4f0*/  @P5 STG.E desc[UR28][R72.64], R127 ;  /* 0x0000007f48005986 */ /* 0x000fe2000c10191c */
[----:B---3--:R-:W-:Y:S01]  /*1f500*/  IMAD.WIDE R70, R77, 0x4, R2 ;  /* 0x000000044d467825 */ /* 0x008fe200078e0202 */
[----:B------:R-:W-:Y:S01]  /*1f510*/  ISETP.LT.AND P5, PT, R199, UR65, !P3 ;  /* 0x00000041c7007c0c */ /* 0x000fe2000dfa1270 */
[----:B------:R-:W3:Y:S01]  /*1f520*/  LDCU UR34, c[0x0][0x398] ;  /* 0x00007300ff2277ac */ /* 0x000ee20008000800 */
[----:B------:R-:W-:Y:S01]  /*1f530*/  ISETP.GE.AND P2, PT, R0, UR33, PT ;  /* 0x0000002100007c0c */ /* 0x000fe2000bf46270 */
[----:B------:R-:W-:Y:S01]  /*1f540*/  IMAD.WIDE R74, R77, 0x4, R196 ;  /* 0x000000044d4a7825 */ /* 0x000fe200078e02c4 */
[----:B------:R-:W-:Y:S01]  /*1f550*/  ISETP.LT.AND P3, PT, R200, UR40, !P3 ;  /* 0x00000028c8007c0c */ /* 0x000fe2000df61270 */
[----:B------:R2:W-:Y:S01]  /*1f560*/  @P6 STG.E desc[UR28][R70.64], R207 ;  /* 0x000000cf46006986 */ /* 0x0005e2000c10191c */
[----:B------:R-:W-:Y:S01]  /*1f570*/  ISETP.LT.AND P6, PT, R199, UR76, !P2 ;  /* 0x0000004cc7007c0c */ /* 0x000fe2000d7c1270 */
[----:B------:R-:W-:Y:S01]  /*1f580*/  VIADD R77, R77, UR32 ;  /* 0x000000204d4d7c36 */ /* 0x000fe20008000000 */
[----:B------:R-:W-:Y:S01]  /*1f590*/  IADD3 R0, PT, PT, R198, 0x3f, RZ ;  /* 0x0000003fc6007810 */ /* 0x000fe20007ffe0ff */
[----:B------:R-:W3:Y:S01]  /*1f5a0*/  LDCU UR48, c[0x0][0x39c] ;  /* 0x00007380ff3077ac */ /* 0x000ee20008000800 */
[----:B------:R-:W-:Y:S01]  /*1f5b0*/  ISETP.LT.AND P2, PT, R200, UR55, !P2 ;  /* 0x00000037c8007c0c */ /* 0x000fe2000d741270 */
[C---:B-1----:R-:W-:Y:S01]  /*1f5c0*/  IMAD.WIDE R68, R77.reuse, 0x4, R2 ;  /* 0x000000044d447825 */ /* 0x042fe200078e0202 */
[----:B------:R-:W-:Y:S01]  /*1f5d0*/  ISETP.GE.AND P4, PT, R0, UR66, PT ;  /* 0x0000004200007c0c */ /* 0x000fe2000bf86270 */
[----:B------:R-:W-:Y:S01]  /*1f5e0*/  @P1 STG.E desc[UR28][R74.64], R128 ;  /* 0x000000804a001986 */ /* 0x000fe2000c10191c */
[----:B------:R-:W1:Y:S01]  /*1f5f0*/  LDCU UR51, c[0x0][0x398] ;  /* 0x00007300ff3377ac */ /* 0x000e620008000800 */
[----:B------:R-:W-:-:S02]  /*1f600*/  VIADD R79, R77, UR32 ;  /* 0x000000204d4f7c36 */ /* 0x000fc40008000000 */
[----:B------:R-:W-:Y:S01]  /*1f610*/  VIADD R0, R198, 0x40 ;  /* 0x00000040c6007836 */ /* 0x000fe20000000000 */
[----:B------:R-:W1:Y:S01]  /*1f620*/  LDCU UR18, c[0x0][0x398] ;  /* 0x00007300ff1277ac */ /* 0x000e620008000800 */
[----:B--2---:R-:W-:Y:S01]  /*1f630*/  IMAD.WIDE R70, R77, 0x4, R196 ;  /* 0x000000044d467825 */ /* 0x004fe200078e02c4 */
[----:B------:R2:W-:Y:S01]  /*1f640*/  @P5 STG.E desc[UR28][R68.64], R206 ;  /* 0x000000ce44005986 */ /* 0x0005e2000c10191c */
[----:B------:R-:W1:Y:S02]  /*1f650*/  LDCU UR60, c[0x0][0x39c] ;  /* 0x00007380ff3c77ac */ /* 0x000e640008000800 */
[----:B------:R-:W-:Y:S01]  /*1f660*/  IMAD.WIDE R72, R79, 0x4, R2 ;  /* 0x000000044f487825 */ /* 0x000fe200078e0202 */
[----:B------:R-:W-:Y:S01]  /*1f670*/  ISETP.GE.AND P0, PT, R0, UR46, PT ;  /* 0x0000002e00007c0c */ /* 0x000fe2000bf06270 */
[----:B------:R1:W-:Y:S01]  /*1f680*/  @P3 STG.E desc[UR28][R70.64], R129 ;  /* 0x0000008146003986 */ /* 0x0003e2000c10191c */
[----:B------:R-:W-:Y:S01]  /*1f690*/  ISETP.LT.AND P3, PT, R199, UR56, !P4 ;  /* 0x00000038c7007c0c */ /* 0x000fe2000e761270 */
[----:B------:R-:W-:Y:S01]  /*1f6a0*/  VIADD R0, R198, 0x41 ;  /* 0x00000041c6007836 */ /* 0x000fe20000000000 */
[----:B------:R-:W-:Y:S01]  /*1f6b0*/  ISETP.LT.AND P4, PT, R200, UR62, !P4 ;  /* 0x0000003ec8007c0c */ /* 0x000fe2000e781270 */
[----:B------:R-:W3:Y:S01]  /*1f6c0*/  LDCU UR53, c[0x0][0x398] ;  /* 0x00007300ff3577ac */ /* 0x000ee20008000800 */
[C---:B--2---:R-:W-:Y:S01]  /*1f6d0*/  IMAD.WIDE R68, R79.reuse, 0x4, R196 ;  /* 0x000000044f447825 */ /* 0x044fe200078e02c4 */
        /* <DEDUP_REMOVED lines=9> */
[C---:B-1----:R-:W-:Y:S01]  /*1f770*/  IMAD.WIDE R70, R79.reuse, 0x4, R2 ;  /* 0x000000044f467825 */ /* 0x042fe200078e0202 */
[----:B------:R-:W1:Y:S03]  /*1f780*/  LDCU UR24, c[0x0][0x39c] ;  /* 0x00007380ff1877ac */ /* 0x000e660008000800 */
[----:B--2---:R-:W-:Y:S01]  /*1f790*/  IMAD.WIDE R72, R79, 0x4, R196 ;  /* 0x000000044f487825 */ /* 0x004fe200078e02c4 */
[----:B------:R-:W-:Y:S01]  /*1f7a0*/  ISETP.GE.AND P5, PT, R0, UR44, PT ;  /* 0x0000002c00007c0c */ /* 0x000fe2000bfa6270 */
[----:B------:R2:W-:Y:S01]  /*1f7b0*/  @P3 STG.E desc[UR28][R70.64], R204 ;  /* 0x000000cc46003986 */ /* 0x0005e2000c10191c */
[C---:B------:R-:W-:Y:S01]  /*1f7c0*/  ISETP.LT.AND P0, PT, R200.reuse, UR8, !P0 ;  /* 0x00000008c8007c0c */ /* 0x040fe2000c701270 */
[----:B----4-:R-:W-:Y:S01]  /*1f7d0*/  IMAD.WIDE R68, R77, 0x4, R2 ;  /* 0x000000044d447825 */ /* 0x010fe200078e0202 */
[----:B------:R-:W4:Y:S01]  /*1f7e0*/  LDCU UR16, c[0x0][0x398] ;  /* 0x00007300ff1077ac */ /* 0x000f220008000800 */
[----:B------:R1:W-:Y:S01]  /*1f7f0*/  @P4 STG.E desc[UR28][R72.64], R131 ;  /* 0x0000008348004986 */ /* 0x0003e2000c10191c */
[----:B------:R-:W-:Y:S01]  /*1f800*/  ISETP.LT.AND P4, PT, R199, UR37, !P1 ;  /* 0x00000025c7007c0c */ /* 0x000fe2000cf81270 */
[C---:B------:R-:W-:Y:S01]  /*1f810*/  IMAD.WIDE R74, R77.reuse, 0x4, R196 ;  /* 0x000000044d4a7825 */ /* 0x040fe200078e02c4 */
[----:B------:R-:W-:Y:S01]  /*1f820*/  IADD3 R77, PT, PT, R77, UR32, RZ ;  /* 0x000000204d4d7c10 */ /* 0x000fe2000fffe0ff */
[----:B------:R3:W-:Y:S01]  /*1f830*/  @P2 STG.E desc[UR28][R68.64], R132 ;  /* 0x0000008444002986 */ /* 0x0007e2000c10191c */
[----:B------:R-:W-:Y:S01]  /*1f840*/  ISETP.LT.AND P1, PT, R200, UR4, !P1 ;  /* 0x00000004c8007c0c */ /* 0x000fe2000cf21270 */
[----:B------:R-:W-:Y:S01]  /*1f850*/  VIADD R0, R198, 0x43 ;  /* 0x00000043c6007836 */ /* 0x000fe20000000000 */
[----:B------:R-:W-:Y:S01]  /*1f860*/  ISETP.LT.AND P2, PT, R199, UR36, !P5 ;  /* 0x00000024c7007c0c */ /* 0x000fe2000ef41270 */
[C---:B------:R-:W-:Y:S01]  /*1f870*/  VIADD R79, R77.reuse, UR32 ;  /* 0x000000204d4f7c36 */ /* 0x040fe20008000000 */
[----:B------:R-:W4:Y:S01]  /*1f880*/  LDCU UR30, c[0x0][0x398] ;  /* 0x00007300ff1e77ac */ /* 0x000f220008000800 */
[--C-:B--2---:R-:W-:Y:S01]  /*1f890*/  IMAD.WIDE R70, R77, 0x4, R2.reuse ;  /* 0x000000044d467825 */ /* 0x104fe200078e0202 */
[----:B------:R-:W-:Y:S01]  /*1f8a0*/  ISETP.GE.AND P6, PT, R0, UR63, PT ;  /* 0x0000003f00007c0c */ /* 0x000fe2000bfc6270 */
[----:B------:R-:W-:Y:S01]  /*1f8b0*/  @P0 STG.E desc[UR28][R74.64], R4 ;  /* 0x000000044a000986 */ /* 0x000fe2000c10191c */
[----:B------:R-:W2:Y:S01]  /*1f8c0*/  LDCU UR52, c[0x0][0x39c] ;  /* 0x00007380ff3477ac */ /* 0x000ea20008000800 */
[----:B-1----:R-:W-:Y:S01]  /*1f8d0*/  IMAD.WIDE R72, R79, 0x4, R2 ;  /* 0x000000044f487825 */ /* 0x002fe200078e0202 */
[----:B------:R-:W-:Y:S01]  /*1f8e0*/  ISETP.LT.AND P5, PT, R200, UR64, !P5 ;  /* 0x00000040c8007c0c */ /* 0x000fe2000efa1270 */
[----:B------:R-:W1:Y:S02]  /*1f8f0*/  LDCU UR11, c[0x0][0x398] ;  /* 0x00007300ff0b77ac */ /* 0x000e640008000800 */
[--C-:B---3--:R-:W-:Y:S01]  /*1f900*/  IMAD.WIDE R68, R77, 0x4, R196.reuse ;  /* 0x000000044d447825 */ /* 0x108fe200078e02c4 */
[----:B------:R3:W-:Y:S01]  /*1f910*/  @P4 STG.E desc[UR28][R70.64], R133 ;  /* 0x0000008546004986 */ /* 0x0007e2000c10191c */
[----:B------:R-:W1:Y:S03]  /*1f920*/  LDCU UR41, c[0x0][0x39c] ;  /* 0x00007380ff2977ac */ /* 0x000e660008000800 */
[----:B------:R1:W-:Y:S01]  /*1f930*/  @P1 STG.E desc[UR28][R68.64], R5 ;  /* 0x0000000544001986 */ /* 0x0003e2000c10191c */
[----:B------:R-:W-:Y:S01]  /*1f940*/  VIADD R0, R198, 0x44 ;  /* 0x00000044c6007836 */ /* 0x000fe20000000000 */
[----:B------:R-:W2:Y:S02]  /*1f950*/  LDCU UR57, c[0x0][0x398] ;  /* 0x00007300ff3977ac */ /* 0x000ea40008000800 */
[----:B------:R-:W-:Y:S01]  /*1f960*/  @P2 STG.E desc[UR28][R72.64], R134 ;  /* 0x0000008648002986 */ /* 0x000fe2000c10191c */
[----:B------:R-:W-:Y:S01]  /*1f970*/  ISETP.LT.AND P2, PT, R199, UR20, !P6 ;  /* 0x00000014c7007c0c */ /* 0x000fe2000f741270 */
[----:B------:R-:W2:Y:S01]  /*1f980*/  LDCU UR39, c[0x0][0x398] ;  /* 0x00007300ff2777ac */ /* 0x000ea20008000800 */
[----:B------:R-:W-:Y:S01]  /*1f990*/  ISETP.LT.AND P6, PT, R200, UR50, !P6 ;  /* 0x00000032c8007c0c */ /* 0x000fe2000f7c1270 */
[C---:B---3--:R-:W-:Y:S01]  /*1f9a0*/  IMAD.WIDE R70, R79.reuse, 0x4, R196 ;  /* 0x000000044f467825 */ /* 0x048fe200078e02c4 */
[----:B------:R-:W-:Y:S01]  /*1f9b0*/  ISETP.GE.AND P3, PT, R0, UR42, PT ;  /* 0x0000002a00007c0c */ /* 0x000fe2000bf66270 */
[----:B------:R-:W3:Y:S02]  /*1f9c0*/  LDCU UR15, c[0x0][0x39c] ;  /* 0x00007380ff0f77ac */ /* 0x000ee40008000800 */
[----:B------:R-:W-:-:S02]  /*1f9d0*/  VIADD R79, R79, UR32 ;  /* 0x000000204f4f7c36 */ /* 0x000fc40008000000 */
[----:B------:R-:W-:Y:S01]  /*1f9e0*/  VIADD R0, R198, 0x45 ;  /* 0x00000045c6007836 */ /* 0x000fe20000000000 */
[----:B------:R2:W-:Y:S01]  /*1f9f0*/  @P5 STG.E desc[UR28][R70.64], R6 ;  /* 0x0000000646005986 */ /* 0x0005e2000c10191c */
[----:B-1----:R-:W-:Y:S01]  /*1fa00*/  IMAD.WIDE R4, R79, 0x4, R2 ;  /* 0x000000044f047825 */ /* 0x002fe200078e0202 */
[----:B------:R-:W-:Y:S01]  /*1fa10*/  ISETP.LT.AND P5, PT, R199, UR34, !P3 ;  /* 0x00000022c7007c0c */ /* 0x000fe2000dfa1270 */
[----:B------:R-:W1:Y:S02]  /*1fa20*/  LDCU UR6, c[0x0][0x398] ;  /* 0x00007300ff0677ac */ /* 0x000e640008000800 */
[C---:B------:R-:W-:Y:S01]  /*1fa30*/  IMAD.WIDE R68, R79.reuse, 0x4, R196 ;  /* 0x000000044f447825 */ /* 0x040fe200078e02c4 */
[----:B------:R-:W-:Y:S01]  /*1fa40*/  ISETP.GE.AND P0, PT, R0, UR48, PT ;  /* 0x0000003000007c0c */ /* 0x000fe2000bf06270 */
[----:B------:R1:W-:Y:S01]  /*1fa50*/  @P2 STG.E desc[UR28][R4.64], R135 ;  /* 0x0000008704002986 */ /* 0x0003e2000c10191c */
[----:B------:R-:W-:Y:S01]  /*1fa60*/  ISETP.LT.AND P3, PT, R200, UR51, !P3 ;  /* 0x00000033c8007c0c */ /* 0x000fe2000df61270 */
[----:B------:R-:W-:Y:S01]  /*1fa70*/  VIADD R75, R79, UR32 ;  /* 0x000000204f4b7c36 */ /* 0x000fe20008000000 */
[----:B------:R-:W3:Y:S01]  /*1fa80*/  LDCU UR35, c[0x0][0x398] ;  /* 0x00007300ff2377ac */ /* 0x000ee20008000800 */
[----:B------:R1:W-:Y:S01]  /*1fa90*/  @P6 STG.E desc[UR28][R68.64], R7 ;  /* 0x0000000744006986 */ /* 0x0003e2000c10191c */
[----:B------:R-:W-:Y:S01]  /*1faa0*/  VIADD R0, R198, 0x46 ;  /* 0x00000046c6007836 */ /* 0x000fe20000000000 */
[----:B------:R-:W-:Y:S01]  /*1fab0*/  ISETP.LT.AND P6, PT, R199, UR18, !P0 ;  /* 0x00000012c7007c0c */ /* 0x000fe2000c7c1270 */
[C---:B--2---:R-:W-:Y:S01]  /*1fac0*/  IMAD.WIDE R70, R75.reuse, 0x4, R2 ;  /* 0x000000044b467825 */ /* 0x044fe200078e0202 */
[----:B------:R-:W2:Y:S03]  /*1fad0*/  LDCU UR43, c[0x0][0x398] ;  /* 0x00007300ff2b77ac */ /* 0x000ea60008000800 */
[C---:B------:R-:W-:Y:S01]  /*1fae0*/  IMAD.WIDE R72, R75.reuse, 0x4, R196 ;  /* 0x000000044b487825 */ /* 0x040fe200078e02c4 */
[----:B------:R-:W-:Y:S01]  /*1faf0*/  ISETP.GE.AND P4, PT, R0, UR60, PT ;  /* 0x0000003c00007c0c */ /* 0x000fe2000bf86270 */
[----:B------:R-:W2:Y:S02]  /*1fb00*/  LDCU UR58, c[0x0][0x39c] ;  /* 0x00007380ff3a77ac */ /* 0x000ea40008000800 */
[----:B------:R-:W-:Y:S01]  /*1fb10*/  VIADD R75, R75, UR32 ;  /* 0x000000204b4b7c36 */ /* 0x000fe20008000000 */
[----:B------:R-:W-:Y:S01]  /*1fb20*/  @P5 STG.E desc[UR28][R70.64], R136 ;  /* 0x0000008846005986 */ /* 0x000fe2000c10191c */
[----:B------:R-:W-:Y:S01]  /*1fb30*/  ISETP.LT.AND P0, PT, R200, UR53, !P0 ;  /* 0x00000035c8007c0c */ /* 0x000fe2000c701270 */
[----:B------:R-:W2:Y:S01]  /*1fb40*/  LDCU UR49, c[0x0][0x39c] ;  /* 0x00007380ff3177ac */ /* 0x000ea20008000800 */
[----:B-1----:R-:W-:Y:S01]  /*1fb50*/  IMAD.WIDE R4, R75, 0x4, R2 ;  /* 0x000000044b047825 */ /* 0x002fe200078e0202 */
[----:B------:R-:W-:Y:S01]  /*1fb60*/  ISETP.LT.AND P5, PT, R199, UR59, !P4 ;  /* 0x0000003bc7007c0c */ /* 0x000fe2000e7a1270 */
[----:B------:R-:W-:Y:S01]  /*1fb70*/  @P3 STG.E desc[UR28][R72.64], R8 ;  /* 0x0000000848003986 */ /* 0x000fe2000c10191c */
[----:B------:R-:W1:Y:S01]  /*1fb80*/  LDCU UR12, c[0x0][0x398] ;  /* 0x00007300ff0c77ac */ /* 0x000e620008000800 */
[----:B------:R-:W-:-:S02]  /*1fb90*/  VIADD R0, R198, 0x47 ;  /* 0x00000047c6007836 */ /* 0x000fc40000000000 */
[C---:B------:R-:W-:Y:S01]  /*1fba0*/  VIADD R77, R75.reuse, UR32 ;  /* 0x000000204b4d7c36 */ /* 0x040fe20008000000 */
[----:B------:R2:W-:Y:S01]  /*1fbb0*/  @P6 STG.E desc[UR28][R4.64], R137 ;  /* 0x0000008904006986 */ /* 0x0005e2000c10191c */
[----:B------:R-:W-:Y:S01]  /*1fbc0*/  ISETP.LT.AND P6, PT, R200, UR47, !P4 ;  /* 0x0000002fc8007c0c */ /* 0x000fe2000e7c1270 */
[----:B------:R-:W-:Y:S01]  /*1fbd0*/  IMAD.WIDE R6, R75, 0x4, R196 ;  /* 0x000000044b067825 */ /* 0x000fe200078e02c4 */
[----:B------:R-:W-:Y:S01]  /*1fbe0*/  ISETP.GE.AND P1, PT, R0, UR24, PT ;  /* 0x0000001800007c0c */ /* 0x000fe2000bf26270 */
[----:B------:R-:W1:Y:S02]  /*1fbf0*/  LDCU UR26, c[0x0][0x398] ;  /* 0x00007300ff1a77ac */ /* 0x000e640008000800 */
[C---:B------:R-:W-:Y:S01]  /*1fc00*/  IMAD.WIDE R68, R77.reuse, 0x4, R2 ;  /* 0x000000044d447825 */ /* 0x040fe200078e0202 */
[----:B------:R1:W-:Y:S01]  /*1fc10*/  @P0 STG.E desc[UR28][R6.64], R9 ;  /* 0x0000000906000986 */ /* 0x0003e2000c10191c */
[----:B------:R-:W3:Y:S02]  /*1fc20*/  LDCU UR33, c[0x0][0x398] ;  /* 0x00007300ff2177ac */ /* 0x000ee40008000800 */
[----:B------:R-:W-:Y:S01]  /*1fc30*/  VIADD R0, R198, 0x48 ;  /* 0x00000048c6007836 */ /* 0x000fe20000000000 */
[----:B------:R-:W-:Y:S01]  /*1fc40*/  @P5 STG.E desc[UR28][R68.64], R138 ;  /* 0x0000008a44005986 */ /* 0x000fe2000c10191c */
[----:B--2---:R-:W-:Y:S01]  /*1fc50*/  IMAD.WIDE R4, R77, 0x4, R196 ;  /* 0x000000044d047825 */ /* 0x004fe200078e02c4 */
[----:B----4-:R-:W-:Y:S01]  /*1fc60*/  ISETP.LT.AND P5, PT, R199, UR16, !P1 ;  /* 0x00000010c7007c0c */ /* 0x010fe2000cfa1270 */
[----:B------:R-:W2:Y:S01]  /*1fc70*/  LDCU UR45, c[0x0][0x398] ;  /* 0x00007300ff2d77ac */ /* 0x000ea20008000800 */
[----:B------:R-:W-:-:S02]  /*1fc80*/  ISETP.GE.AND P2, PT, R0, UR52, PT ;  /* 0x0000003400007c0c */ /* 0x000fc4000bf46270 */
[----:B------:R-:W-:Y:S01]  /*1fc90*/  ISETP.LT.AND P1, PT, R200, UR30, !P1 ;  /* 0x0000001ec8007c0c */ /* 0x000fe2000cf21270 */
[----:B------:R-:W-:Y:S01]  /*1fca0*/  VIADD R0, R198, 0x49 ;  /* 0x00000049c6007836 */ /* 0x000fe20000000000 */
[----:B------:R4:W-:Y:S01]  /*1fcb0*/  @P6 STG.E desc[UR28][R4.64], R10 ;  /* 0x0000000a04006986 */ /* 0x0009e2000c10191c */
[----:B------:R-:W-:Y:S01]  /*1fcc0*/  VIADD R77, R77, UR32 ;  /* 0x000000204d4d7c36 */ /* 0x000fe20008000000 */
[----:B------:R-:W-:Y:S01]  /*1fcd0*/  ISETP.LT.AND P6, PT, R199, UR11, !P2 ;  /* 0x0000000bc7007c0c */ /* 0x000fe2000d7c1270 */
[----:B------:R-:W2:Y:S01]  /*1fce0*/  LDCU UR38, c[0x0][0x39c] ;  /* 0x00007380ff2677ac */ /* 0x000ea20008000800 */
[----:B------:R-:W-:Y:S01]  /*1fcf0*/  ISETP.GE.AND P3, PT, R0, UR41, PT ;  /* 0x0000002900007c0c */ /* 0x000fe2000bf66270 */
[C---:B-1----:R-:W-:Y:S01]  /*1fd00*/  IMAD.WIDE R6, R77.reuse, 0x4, R2 ;  /* 0x000000044d067825 */ /* 0x042fe200078e0202 */
[----:B------:R-:W1:Y:S03]  /*1fd10*/  LDCU UR61, c[0x0][0x39c] ;  /* 0x00007380ff3d77ac */ /* 0x000e660008000800 */
[----:B------:R-:W-:-:S02]  /*1fd20*/  VIADD R71, R77, UR32 ;  /* 0x000000204d477c36 */ /* 0x000fc40008000000 */
[----:B------:R-:W-:Y:S01]  /*1fd30*/  IMAD.WIDE R8, R77, 0x4, R196 ;  /* 0x000000044d087825 */ /* 0x000fe200078e02c4 */
[----:B------:R1:W-:Y:S01]  /*1fd40*/  @P5 STG.E desc[UR28][R6.64], R139 ;  /* 0x0000008b06005986 */ /* 0x0003e2000c10191c */
[----:B------:R-:W-:Y:S01]  /*1fd50*/  ISETP.LT.AND P2, PT, R200, UR57, !P2 ;  /* 0x00000039c8007c0c */ /* 0x000fe2000d741270 */
[----:B------:R-:W2:Y:S01]  /*1fd60*/  LDCU UR46, c[0x0][0x398] ;  /* 0x00007300ff2e77ac */ /* 0x000ea20008000800 */
[----:B------:R-:W-:Y:S01]  /*1fd70*/  VIADD R0, R198, 0x4a ;  /* 0x0000004ac6007836 */ /* 0x000fe20000000000 */
[----:B------:R1:W-:Y:S01]  /*1fd80*/  @P1 STG.E desc[UR28][R8.64], R11 ;  /* 0x0000000b08001986 */ /* 0x0003e2000c10191c */
[----:B----4-:R-:W-:Y:S01]  /*1fd90*/  IMAD.WIDE R4, R71, 0x4, R2 ;  /* 0x0000000447047825 */ /* 0x010fe200078e0202 */
[----:B------:R-:W-:Y:S01]  /*1fda0*/  ISETP.LT.AND P1, PT, R199, UR39, !P3 ;  /* 0x00000027c7007c0c */ /* 0x000fe2000df21270 */
[----:B------:R-:W4:Y:S01]  /*1fdb0*/  LDCU UR54, c[0x0][0x398] ;  /* 0x00007300ff3677ac */ /* 0x000f220008000800 */
[----:B---3--:R-:W-:Y:S01]  /*1fdc0*/  ISETP.GE.AND P4, PT, R0, UR15, PT ;  /* 0x0000000f00007c0c */ /* 0x008fe2000bf86270 */
[C---:B------:R-:W-:Y:S01]  /*1fdd0*/  IMAD.WIDE R68, R71.reuse, 0x4, R196 ;  /* 0x0000000447447825 */ /* 0x040fe200078e02c4 */
[----:B------:R3:W-:Y:S01]  /*1fde0*/  @P6 STG.E desc[UR28][R4.64], R140 ;  /* 0x0000008c04006986 */ /* 0x0007e2000c10191c */
[----:B------:R-:W-:Y:S01]  /*1fdf0*/  ISETP.LT.AND P3, PT, R200, UR6, !P3 ;  /* 0x00000006c8007c0c */ /* 0x000fe2000df61270 */
[----:B------:R-:W2:Y:S01]  /*1fe00*/  LDCU UR40, c[0x0][0x398] ;  /* 0x00007300ff2877ac */ /* 0x000ea20008000800 */
[----:B------:R-:W-:Y:S01]  /*1fe10*/  VIADD R71, R71, UR32 ;  /* 0x0000002047477c36 */ /* 0x000fe20008000000 */
[----:B------:R-:W-:-:S02]  /*1fe20*/  ISETP.LT.AND P6, PT, R199, UR35, !P4 ;  /* 0x00000023c7007c0c */ /* 0x000fc4000e7c1270 */
[----:B------:R-:W-:Y:S01]  /*1fe30*/  IADD3 R0, PT, PT, R198, 0x4b, RZ ;  /* 0x0000004bc6007810 */ /* 0x000fe20007ffe0ff */
[C---:B-1----:R-:W-:Y:S01]  /*1fe40*/  IMAD.WIDE R6, R71.reuse, 0x4, R2 ;  /* 0x0000000447067825 */ /* 0x042fe200078e0202 */
[----:B------:R-:W-:Y:S01]  /*1fe50*/  ISETP.LT.AND P4, PT, R200, UR43, !P4 ;  /* 0x0000002bc8007c0c */ /* 0x000fe2000e781270 */
[----:B------:R-:W-:Y:S01]  /*1fe60*/  @P2 STG.E desc[UR28][R68.64], R12 ;  /* 0x0000000c44002986 */ /* 0x000fe2000c10191c */
[----:B------:R-:W1:Y:S01]  /*1fe70*/  LDCU UR14, c[0x0][0x398] ;  /* 0x00007300ff0e77ac */ /* 0x000e620008000800 */
[C---:B------:R-:W-:Y:S01]  /*1fe80*/  VIADD R11, R71.reuse, UR32 ;  /* 0x00000020470b7c36 */ /* 0x040fe20008000000 */
[----:B------:R-:W-:Y:S01]  /*1fe90*/  ISETP.GE.AND P0, PT, R0, UR58, PT ;  /* 0x0000003a00007c0c */ /* 0x000fe2000bf06270 */
[----:B------:R-:W-:Y:S01]  /*1fea0*/  VIADD R0, R198, 0x4c ;  /* 0x0000004cc6007836 */ /* 0x000fe20000000000 */
[----:B------:R-:W1:Y:S01]  /*1feb0*/  LDCU UR55, c[0x0][0x39c] ;  /* 0x00007380ff3777ac */ /* 0x000e620008000800 */
[----:B---3--:R-:W-:Y:S01]  /*1fec0*/  IMAD.WIDE R4, R71, 0x4, R196 ;  /* 0x0000000447047825 */ /* 0x008fe200078e02c4 */
[----:B------:R3:W-:Y:S01]  /*1fed0*/  @P1 STG.E desc[UR28][R6.64], R141 ;  /* 0x0000008d06001986 */ /* 0x0007e2000c10191c */
[----:B------:R-:W1:Y:S02]  /*1fee0*/  LDCU UR44, c[0x0][0x398] ;  /* 0x00007300ff2c77ac */ /* 0x000e640008000800 */
[C---:B------:R-:W-:Y:S01]  /*1fef0*/  IMAD.WIDE R8, R11.reuse, 0x4, R2 ;  /* 0x000000040b087825 */ /* 0x040fe200078e0202 */
[----:B------:R-:W-:Y:S01]  /*1ff00*/  ISETP.GE.AND P5, PT, R0, UR49, PT ;  /* 0x0000003100007c0c */ /* 0x000fe2000bfa6270 */
[----:B------:R1:W-:Y:S01]  /*1ff10*/  @P3 STG.E desc[UR28][R4.64], R13 ;  /* 0x0000000d04003986 */ /* 0x0003e2000c10191c */
[----:B------:R-:W4:Y:S03]  /*1ff20*/  LDCU UR56, c[0x0][0x398] ;  /* 0x00007300ff3877ac */ /* 0x000f260008000800 */
[----:B------:R1:W-:Y:S01]  /*1ff30*/  @P6 STG.E desc[UR28][R8.64], R142 ;  /* 0x0000008e08006986 */ /* 0x0003e2000c10191c */
[----:B------:R-:W4:Y:S01]  /*1ff40*/  LDCU UR62, c[0x0][0x39c] ;  /* 0x00007380ff3e77ac */ /* 0x000f220008000800 */
[----:B---3--:R-:W-:Y:S01]  /*1ff50*/  IMAD.WIDE R6, R11, 0x4, R196 ;  /* 0x000000040b067825 */ /* 0x008fe200078e02c4 */
[----:B------:R-:W-:Y:S01]  /*1ff60*/  ISETP.LT.AND P6, PT, R199, UR12, !P0 ;  /* 0x0000000cc7007c0c */ /* 0x000fe2000c7c1270 */
[----:B------:R-:W3:Y:S01]  /*1ff70*/  LDCU UR8, c[0x0][0x398] ;  /* 0x00007300ff0877ac */ /* 0x000ee20008000800 */
[----:B------:R-:W-:Y:S01]  /*1ff80*/  ISETP.LT.AND P0, PT, R200, UR26, !P0 ;  /* 0x0000001ac8007c0c */ /* 0x000fe2000c701270 */
[----:B------:R-:W-:Y:S01]  /*1ff90*/  VIADD R0, R198, 0x4d ;  /* 0x0000004dc6007836 */ /* 0x000fe20000000000 */
[----:B------:R3:W-:Y:S01]  /*1ffa0*/  @P4 STG.E desc[UR28][R6.64], R14 ;  /* 0x0000000e06004986 */ /* 0x0007e2000c10191c */
[----:B------:R-:W-:Y:S01]  /*1ffb0*/  VIADD R11, R11, UR32 ;  /* 0x000000200b0b7c36 */ /* 0x000fe20008000000 */
[----:B------:R-:W-:Y:S01]  /*1ffc0*/  ISETP.LT.AND P4, PT, R199, UR33, !P5 ;  /* 0x00000021c7007c0c */ /* 0x000fe2000ef81270 */
[----:B------:R-:W4:Y:S01]  /*1ffd0*/  LDCU UR37, c[0x0][0x398] ;  /* 0x00007300ff2577ac */ /* 0x000f220008000800 */
[----:B--2---:R-:W-:Y:S01]  /*1ffe0*/  ISETP.LT.AND P5, PT, R200, UR45, !P5 ;  /* 0x0000002dc8007c0c */ /* 0x004fe2000efa1270 */
[C---:B-1----:R-:W-:Y:S01]  /*1fff0*/  VIADD R13, R11.reuse, UR32 ;  /* 0x000000200b0d7c36 */ /* 0x042fe20008000000 */
[----:B------:R-:W-:Y:S01]  /*20000*/  ISETP.GE.AND P2, PT, R0, UR38, PT ;  /* 0x0000002600007c0c */ /* 0x000fe2000bf46270 */
[----:B------:R-:W-:Y:S01]  /*20010*/  VIADD R0, R198, 0x4e ;  /* 0x0000004ec6007836 */ /* 0x000fe20000000000 */
[----:B------:R-:W1:Y:S01]  /*20020*/  LDCU UR22, c[0x0][0x39c] ;  /* 0x00007380ff1677ac */ /* 0x000e620008000800 */
[C---:B------:R-:W-:Y:S01]  /*20030*/  IMAD.WIDE R4, R11.reuse, 0x4, R2 ;  /* 0x000000040b047825 */ /* 0x040fe200078e0202 */
[----:B------:R-:W2:Y:S03]  /*20040*/  LDCU UR4, c[0x0][0x398] ;  /* 0x00007300ff0477ac */ /* 0x000ea60008000800 */
[----:B------:R-:W-:Y:S01]  /*20050*/  IMAD.WIDE R8, R11, 0x4, R196 ;  /* 0x000000040b087825 */ /* 0x000fe200078e02c4 */
[----:B------:R-:W-:Y:S01]  /*20060*/  ISETP.GE.AND P1, PT, R0, UR61, PT ;  /* 0x0000003d00007c0c */ /* 0x000fe2000bf26270 */
[----:B------:R-:W1:Y:S02]  /*20070*/  LDCU UR48, c[0x0][0x39c] ;  /* 0x00007380ff3077ac */ /* 0x000e640008000800 */
[C---:B---3--:R-:W-:Y:S01]  /*20080*/  IMAD.WIDE R6, R13.reuse, 0x4, R2 ;  /* 0x000000040d067825 */ /* 0x048fe200078e0202 */
[----:B------:R3:W-:Y:S01]  /*20090*/  @P6 STG.E desc[UR28][R4.64], R143 ;  /* 0x0000008f04006986 */ /* 0x0007e2000c10191c */
[----:B------:R-:W1:Y:S02]  /*200a0*/  LDCU UR36, c[0x0][0x398] ;  /* 0x00007300ff2477ac */ /* 0x000e640008000800 */
[----:B------:R-:W-:Y:S01]  /*200b0*/  IMAD.WIDE R10, R13, 0x4, R196 ;  /* 0x000000040d0a7825 */ /* 0x000fe200078e02c4 */
[----:B------:R2:W-:Y:S01]  /*200c0*/  @P0 STG.E desc[UR28][R8.64], R15 ;  /* 0x0000000f08000986 */ /* 0x0005e2000c10191c */
[----:B------:R-:W-:Y:S01]  /*200d0*/  ISETP.LT.AND P0, PT, R199, UR46, !P2 ;  /* 0x0000002ec7007c0c */ /* 0x000fe2000d701270 */
[----:B------:R-:W1:Y:S01]  /*200e0*/  LDCU UR42, c[0x0][0x398] ;  /* 0x00007300ff2a77ac */ /* 0x000e620008000800 */
[----:B------:R-:W-:Y:S01]  /*200f0*/  IADD3 R13, PT, PT, R13, UR32, RZ ;  /* 0x000000200d0d7c10 */ /* 0x000fe2000fffe0ff */
[----:B------:R2:W-:Y:S01]  /*20100*/  @P4 STG.E desc[UR28][R6.64], R144 ;  /* 0x0000009006004986 */ /* 0x0005e2000c10191c */
[----:B----4-:R-:W-:Y:S01]  /*20110*/  ISETP.LT.AND P2, PT, R200, UR54, !P2 ;  /* 0x00000036c8007c0c */ /* 0x010fe2000d741270 */
[----:B------:R-:W-:Y:S01]  /*20120*/  VIADD R0, R198, 0x4f ;  /* 0x0000004fc6007836 */ /* 0x000fe20000000000 */
[----:B------:R-:W4:Y:S01]  /*20130*/  LDCU UR20, c[0x0][0x398] ;  /* 0x00007300ff1477ac */ /* 0x000f220008000800 */
[----:B------:R-:W-:Y:S01]  /*20140*/  @P5 STG.E desc[UR28][R10.64], R16 ;  /* 0x000000100a005986 */ /* 0x000fe2000c10191c */
[----:B------:R-:W-:Y:S01]  /*20150*/  ISETP.LT.AND P5, PT, R199, UR40, !P1 ;  /* 0x00000028c7007c0c */ /* 0x000fe2000cfa1270 */
[C---:B---3--:R-:W-:Y:S01]  /*20160*/  IMAD.WIDE R4, R13.reuse, 0x4, R2 ;  /* 0x000000040d047825 */ /* 0x048fe200078e0202 */
[----:B------:R-:W3:Y:S03]  /*20170*/  LDCU UR24, c[0x0][0x39c] ;  /* 0x00007380ff1877ac */ /* 0x000ee60008000800 */
[C---:B--2---:R-:W-:Y:S01]  /*20180*/  VIADD R15, R13.reuse, UR32 ;  /* 0x000000200d0f7c36 */ /* 0x044fe20008000000 */
[----:B------:R-:W2:Y:S01]  /*20190*/  LDCU UR34, c[0x0][0x398] ;  /* 0x00007300ff2277ac */ /* 0x000ea20008000800 */
[----:B------:R-:W-:Y:S01]  /*201a0*/  IMAD.WIDE R6, R13, 0x4, R196 ;  /* 0x000000040d067825 */ /* 0x000fe200078e02c4 */
[----:B------:R-:W-:Y:S01]  /*201b0*/  ISETP.GE.AND P3, PT, R0, UR55, PT ;  /* 0x0000003700007c0c */ /* 0x000fe2000bf66270 */
[----:B------:R-:W1:Y:S02]  /*201c0*/  LDCU UR50, c[0x0][0x39c] ;  /* 0x00007380ff3277ac */ /* 0x000e640008000800 */
[----:B------:R-:W-:Y:S01]  /*201d0*/  IMAD.WIDE R8, R15, 0x4, R2 ;  /* 0x000000040f087825 */ /* 0x000fe200078e0202 */
[----:B------:R-:W-:Y:S01]  /*201e0*/  ISETP.LT.AND P1, PT, R200, UR14, !P1 ;  /* 0x0000000ec8007c0c */ /* 0x000fe2000cf21270 */
[----:B------:R2:W-:Y:S01]  /*201f0*/  @P0 STG.E desc[UR28][R4.64], R145 ;  /* 0x0000009104000986 */ /* 0x0005e2000c10191c */
[----:B------:R-:W1:Y:S01]  /*20200*/  LDCU UR18, c[0x0][0x398] ;  /* 0x00007300ff1277ac */ /* 0x000e620008000800 */
[----:B------:R-:W-:-:S02]  /*20210*/  VIADD R0, R198, 0x50 ;  /* 0x00000050c6007836 */ /* 0x000fc40000000000 */
[----:B------:R1:W-:Y:S01]  /*20220*/  @P2 STG.E desc[UR28][R6.64], R17 ;  /* 0x0000001106002986 */ /* 0x0003e2000c10191c */
[----:B------:R-:W3:Y:S03]  /*20230*/  LDCU UR51, c[0x0][0x398] ;  /* 0x00007300ff3377ac */ /* 0x000ee60008000800 */
[----:B------:R1:W-:Y:S01]  /*20240*/  @P5 STG.E desc[UR28][R8.64], R146 ;  /* 0x0000009208005986 */ /* 0x0003e2000c10191c */
[----:B------:R-:W-:Y:S01]  /*20250*/  ISETP.LT.AND P5, PT, R199, UR44, !P3 ;  /* 0x0000002cc7007c0c */ /* 0x000fe2000dfa1270 */
[----:B------:R-:W3:Y:S01]  /*20260*/  LDCU UR41, c[0x0][0x398] ;  /* 0x00007300ff2977ac */ /* 0x000ee20008000800 */
[----:B------:R-:W-:Y:S01]  /*20270*/  ISETP.LT.AND P3, PT, R200, UR56, !P3 ;  /* 0x00000038c8007c0c */ /* 0x000fe2000df61270 */
[C---:B--2---:R-:W-:Y:S01]  /*20280*/  IMAD.WIDE R4, R15.reuse, 0x4, R196 ;  /* 0x000000040f047825 */ /* 0x044fe200078e02c4 */
[----:B------:R-:W-:Y:S01]  /*20290*/  ISETP.GE.AND P6, PT, R0, UR62, PT ;  /* 0x0000003e00007c0c */ /* 0x000fe2000bfc6270 */
[----:B------:R-:W2:Y:S02]  /*202a0*/  LDCU UR47, c[0x0][0x39c] ;  /* 0x00007380ff2f77ac */ /* 0x000ea40008000800 */
        /* <DEDUP_REMOVED lines=12> */
[----:B------:R-:W-:Y:S01]  /*20370*/  @P3 STG.E desc[UR28][R8.64], R19 ;  /* 0x0000001308003986 */ /* 0x000fe2000c10191c */
[----:B------:R-:W-:Y:S01]  /*20380*/  ISETP.LT.AND P3, PT, R199, UR4, !P4 ;  /* 0x00000004c7007c0c */ /* 0x000fe2000e761270 */
[----:B------:R-:W-:Y:S01]  /*20390*/  VIADD R0, R198, 0x52 ;  /* 0x00000052c6007836 */ /* 0x000fe20000000000 */
[----:B------:R-:W3:Y:S01]  /*203a0*/  LDCU UR16, c[0x0][0x398] ;  /* 0x00007300ff1077ac */ /* 0x000ee20008000800 */
[C---:B--2---:R-:W-:Y:S01]  /*203b0*/  IMAD.WIDE R4, R13.reuse, 0x4, R2 ;  /* 0x000000040d047825 */ /* 0x044fe200078e0202 */
[----:B------:R-:W2:Y:S03]  /*203c0*/  LDCU UR11, c[0x0][0x398] ;  /* 0x00007300ff0b77ac */ /* 0x000ea60008000800 */
[C---:B------:R-:W-:Y:S01]  /*203d0*/  IMAD.WIDE R10, R13.reuse, 0x4, R196 ;  /* 0x000000040d0a7825 */ /* 0x040fe200078e02c4 */
[----:B------:R-:W-:Y:S01]  /*203e0*/  ISETP.GE.AND P0, PT, R0, UR48, PT ;  /* 0x0000003000007c0c */ /* 0x000fe2000bf06270 */
[----:B------:R2:W-:Y:S01]  /*203f0*/  @P1 STG.E desc[UR28][R4.64], R148 ;  /* 0x0000009404001986 */ /* 0x0005e2000c10191c */
[----:B------:R-:W-:Y:S01]  /*20400*/  ISETP.LT.AND P4, PT, R200, UR36, !P4 ;  /* 0x00000024c8007c0c */ /* 0x000fe2000e781270 */
[----:B------:R-:W-:Y:S01]  /*20410*/  VIADD R13, R13, UR32 ;  /* 0x000000200d0d7c36 */ /* 0x000fe20008000000 */
[----:B------:R-:W3:Y:S01]  /*20420*/  LDCU UR39, c[0x0][0x398] ;  /* 0x00007300ff2777ac */ /* 0x000ee20008000800 */
[----:B------:R-:W-:Y:S02]  /*20430*/  @P6 STG.E desc[UR28][R10.64], R20 ;  /* 0x000000140a006986 */ /* 0x000fe4000c10191c */
[----:B-1----:R-:W-:Y:S01]  /*20440*/  IMAD.WIDE R6, R13, 0x4, R2 ;  /* 0x000000040d067825 */ /* 0x002fe200078e0202 */
[----:B------:R-:W-:Y:S01]  /*20450*/  ISETP.LT.AND P6, PT, R199, UR42, !P0 ;  /* 0x0000002ac7007c0c */ /* 0x000fe2000c7c1270 */
[----:B------:R-:W1:Y:S02]  /*20460*/  LDCU UR49, c[0x0][0x39c] ;  /* 0x00007380ff3177ac */ /* 0x000e640008000800 */
[----:B------:R-:W-:Y:S01]  /*20470*/  VIADD R0, R198, 0x53 ;  /* 0x00000053c6007836 */ /* 0x000fe20000000000 */
[----:B------:R1:W-:Y:S01]  /*20480*/  @P3 STG.E desc[UR28][R6.64], R149 ;  /* 0x0000009506003986 */ /* 0x0003e2000c10191c */
[C---:B------:R-:W-:Y:S01]  /*20490*/  VIADD R15, R13.reuse, UR32 ;  /* 0x000000200d0f7c36 */ /* 0x040fe20008000000 */
[----:B----4-:R-:W-:Y:S01]  /*204a0*/  ISETP.LT.AND P3, PT, R200, UR20, !P0 ;  /* 0x00000014c8007c0c */ /* 0x010fe2000c761270 */
[----:B--2---:R-:W-:Y:S01]  /*204b0*/  IMAD.WIDE R4, R13, 0x4, R196 ;  /* 0x000000040d047825 */ /* 0x004fe200078e02c4 */
[----:B---3--:R-:W-:Y:S01]  /*204c0*/  ISETP.GE.AND P2, PT, R0, UR24, PT ;  /* 0x0000001800007c0c */ /* 0x008fe2000bf46270 */
[----:B------:R-:W2:Y:S02]  /*204d0*/  LDCU UR43, c[0x0][0x39c] ;  /* 0x00007380ff2b77ac */ /* 0x000ea40008000800 */
[C---:B------:R-:W-:Y:S01]  /*204e0*/  IMAD.WIDE R8, R15.reuse, 0x4, R2 ;  /* 0x000000040f087825 */ /* 0x040fe200078e0202 */
[----:B------:R3:W-:Y:S01]  /*204f0*/  @P4 STG.E desc[UR28][R4.64], R21 ;  /* 0x0000001504004986 */ /* 0x0007e2000c10191c */
[----:B------:R-:W4:Y:S02]  /*20500*/  LDCU UR6, c[0x0][0x398] ;  /* 0x00007300ff0677ac */ /* 0x000f240008000800 */
[----:B------:R-:W-:Y:S01]  /*20510*/  VIADD R0, R198, 0x54 ;  /* 0x00000054c6007836 */ /* 0x000fe20000000000 */
[----:B------:R2:W-:Y:S01]  /*20520*/  @P6 STG.E desc[UR28][R8.64], R150 ;  /* 0x0000009608006986 */ /* 0x0005e2000c10191c */
[----:B-1----:R-:W-:Y:S01]  /*20530*/  IMAD.WIDE R6, R15, 0x4, R196 ;  /* 0x000000040f067825 */ /* 0x002fe200078e02c4 */
[----:B------:R-:W-:Y:S01]  /*20540*/  ISETP.LT.AND P6, PT, R199, UR34, !P2 ;  /* 0x00000022c7007c0c */ /* 0x000fe2000d7c1270 */
[----:B------:R-:W1:Y:S01]  /*20550*/  LDCU UR35, c[0x0][0x398] ;  /* 0x00007300ff2377ac */ /* 0x000e620008000800 */
[----:B------:R-:W-:-:S02]  /*20560*/  ISETP.GE.AND P5, PT, R0, UR50, PT ;  /* 0x0000003200007c0c */ /* 0x000fc4000bfa6270 */
[----:B------:R-:W-:Y:S01]  /*20570*/  ISETP.LT.AND P2, PT, R200, UR18, !P2 ;  /* 0x00000012c8007c0c */ /* 0x000fe2000d741270 */
[----:B------:R1:W-:Y:S01]  /*20580*/  @P3 STG.E desc[UR28][R6.64], R22 ;  /* 0x0000001606003986 */ /* 0x0003e2000c10191c */
[----:B------:R-:W-:Y:S01]  /*20590*/  VIADD R0, R198, 0x55 ;  /* 0x00000055c6007836 */ /* 0x000fe20000000000 */
[----:B------:R-:W-:Y:S01]  /*205a0*/  ISETP.LT.AND P3, PT, R199, UR51, !P5 ;  /* 0x00000033c7007c0c */ /* 0x000fe2000ef61270 */
[----:B------:R-:W-:Y:S01]  /*205b0*/  VIADD R15, R15, UR32 ;  /* 0x000000200f0f7c36 */ /* 0x000fe20008000000 */
[----:B------:R-:W-:Y:S01]  /*205c0*/  ISETP.LT.AND P5, PT, R200, UR41, !P5 ;  /* 0x00000029c8007c0c */ /* 0x000fe2000efa1270 */
[----:B------:R-:W4:Y:S01]  /*205d0*/  LDCU UR38, c[0x0][0x398] ;  /* 0x00007300ff2677ac */ /* 0x000f220008000800 */
[----:B------:R-:W-:Y:S01]  /*205e0*/  ISETP.GE.AND P1, PT, R0, UR47, PT ;  /* 0x0000002f00007c0c */ /* 0x000fe2000bf26270 */
[C---:B---3--:R-:W-:Y:S01]  /*205f0*/  IMAD.WIDE R4, R15.reuse, 0x4, R2 ;  /* 0x000000040f047825 */ /* 0x048fe200078e0202 */
[----:B------:R-:W3:Y:S03]  /*20600*/  LDCU UR12, c[0x0][0x398] ;  /* 0x00007300ff0c77ac */ /* 0x000ee60008000800 */
[----:B------:R-:W-:-:S02]  /*20610*/  VIADD R13, R15, UR32 ;  /* 0x000000200f0d7c36 */ /* 0x000fc40008000000 */
[----:B--2---:R-:W-:Y:S01]  /*20620*/  IMAD.WIDE R8, R15, 0x4, R196 ;  /* 0x000000040f087825 */ /* 0x004fe200078e02c4 */
[----:B------:R2:W-:Y:S01]  /*20630*/  @P6 STG.E desc[UR28][R4.64], R151 ;  /* 0x0000009704006986 */ /* 0x0005e2000c10191c */
[----:B------:R-:W3:Y:S02]  /*20640*/  LDCU UR52, c[0x0][0x39c] ;  /* 0x00007380ff3477ac */ /* 0x000ee40008000800 */
[----:B------:R-:W-:Y:S02]  /*20650*/  VIADD R0, R198, 0x56 ;  /* 0x00000056c6007836 */ /* 0x000fe40000000000 */
[----:B-1----:R-:W-:Y:S01]  /*20660*/  IMAD.WIDE R6, R13, 0x4, R2 ;  /* 0x000000040d067825 */ /* 0x002fe200078e0202 */
[----:B------:R-:W-:Y:S01]  /*20670*/  @P2 STG.E desc[UR28][R8.64], R23 ;  /* 0x0000001708002986 */ /* 0x000fe2000c10191c */
[----:B------:R-:W-:Y:S01]  /*20680*/  ISETP.LT.AND P2, PT, R199, UR15, !P1 ;  /* 0x0000000fc7007c0c */ /* 0x000fe2000cf41270 */
[----:B------:R-:W1:Y:S01]  /*20690*/  LDCU UR45, c[0x0][0x39c] ;  /* 0x00007380ff2d77ac */ /* 0x000e620008000800 */
[C---:B------:R-:W-:Y:S01]  /*206a0*/  IMAD.WIDE R10, R13.reuse, 0x4, R196 ;  /* 0x000000040d0a7825 */ /* 0x040fe200078e02c4 */
[----:B------:R-:W-:Y:S01]  /*206b0*/  ISETP.GE.AND P0, PT, R0, UR30, PT ;  /* 0x0000001e00007c0c */ /* 0x000fe2000bf06270 */
[----:B------:R3:W-:Y:S01]  /*206c0*/  @P3 STG.E desc[UR28][R6.64], R152 ;  /* 0x0000009806003986 */ /* 0x0007e2000c10191c */
[----:B------:R-:W-:Y:S01]  /*206d0*/  ISETP.LT.AND P1, PT, R200, UR16, !P1 ;  /* 0x00000010c8007c0c */ /* 0x000fe2000cf21270 */
[----:B------:R-:W-:Y:S01]  /*206e0*/  VIADD R13, R13, UR32 ;  /* 0x000000200d0d7c36 */ /* 0x000fe20008000000 */
[----:B------:R-:W-:Y:S01]  /*206f0*/  IADD3 R0, PT, PT, R198, 0x57, RZ ;  /* 0x00000057c6007810 */ /* 0x000fe20007ffe0ff */
[----:B------:R-:W-:Y:S01]  /*20700*/  @P5 STG.E desc[UR28][R10.64], R24 ;  /* 0x000000180a005986 */ /* 0x000fe2000c10191c */
[----:B------:R-:W-:Y:S01]  /*20710*/  ISETP.LT.AND P5, PT, R199, UR11, !P0 ;  /* 0x0000000bc7007c0c */ /* 0x000fe2000c7a1270 */
[C---:B--2---:R-:W-:Y:S01]  /*20720*/  IMAD.WIDE R4, R13.reuse, 0x4, R2 ;  /* 0x000000040d047825 */ /* 0x044fe200078e0202 */
[----:B------:R-:W-:Y:S01]  /*20730*/  ISETP.LT.AND P0, PT, R200, UR39, !P0 ;  /* 0x00000027c8007c0c */ /* 0x000fe2000c701270 */
[----:B------:R-:W2:Y:S02]  /*20740*/  LDCU UR26, c[0x0][0x398] ;  /* 0x00007300ff1a77ac */ /* 0x000ea40008000800 */
        /* <DEDUP_REMOVED lines=10> */
[----:B------:R-:W1:Y:S03]  /*207f0*/  LDCU UR22, c[0x0][0x398] ;  /* 0x00007300ff1677ac */ /* 0x000e660008000800 */
[----:B------:R1:W-:Y:S01]  /*20800*/  @P5 STG.E desc[UR28][R8.64], R154 ;  /* 0x0000009a08005986 */ /* 0x0003e2000c10191c */
[----:B------:R-:W2:Y:S01]  /*20810*/  LDCU UR46, c[0x0][0x39c] ;  /* 0x00007380ff2e77ac */ /* 0x000ea20008000800 */
[----:B---3--:R-:W-:Y:S01]  /*20820*/  IMAD.WIDE R4, R15, 0x4, R196 ;  /* 0x000000040f047825 */ /* 0x008fe200078e02c4 */
[----:B----4-:R-:W-:Y:S01]  /*20830*/  ISETP.LT.AND P5, PT, R199, UR6, !P4 ;  /* 0x00000006c7007c0c */ /* 0x010fe2000e7a1270 */
[----:B------:R-:W3:Y:S01]  /*20840*/  LDCU UR14, c[0x0][0x398] ;  /* 0x00007300ff0e77ac */ /* 0x000ee20008000800 */
[----:B------:R-:W-:Y:S01]  /*20850*/  ISETP.LT.AND P4, PT, R200, UR35, !P4 ;  /* 0x00000023c8007c0c */ /* 0x000fe2000e781270 */
[----:B------:R-:W-:Y:S01]  /*20860*/  VIADD R0, R198, 0x59 ;  /* 0x00000059c6007836 */ /* 0x000fe20000000000 */
[----:B------:R4:W-:Y:S01]  /*20870*/  @P0 STG.E desc[UR28][R4.64], R26 ;  /* 0x0000001a04000986 */ /* 0x0009e2000c10191c */
[----:B------:R-:W-:Y:S01]  /*20880*/  VIADD R15, R15, UR32 ;  /* 0x000000200f0f7c36 */ /* 0x000fe20008000000 */
[----:B------:R-:W-:Y:S01]  /*20890*/  ISETP.LT.AND P0, PT, R199, UR38, !P6 ;  /* 0x00000026c7007c0c */ /* 0x000fe2000f701270 */
[----:B------:R-:W2:Y:S01]  /*208a0*/  LDCU UR44, c[0x0][0x39c] ;  /* 0x00007380ff2c77ac */ /* 0x000ea20008000800 */
[----:B------:R-:W-:Y:S01]  /*208b0*/  ISETP.LT.AND P6, PT, R200, UR12, !P6 ;  /* 0x0000000cc8007c0c */ /* 0x000fe2000f7c1270 */
[C---:B------:R-:W-:Y:S01]  /*208c0*/  VIADD R13, R15.reuse, UR32 ;  /* 0x000000200f0d7c36 */ /* 0x040fe20008000000 */
[----:B------:R-:W-:Y:S01]  /*208d0*/  ISETP.GE.AND P3, PT, R0, UR52, PT ;  /* 0x0000003400007c0c */ /* 0x000fe2000bf66270 */
[----:B------:R-:W-:Y:S01]  /*208e0*/  VIADD R0, R198, 0x5a ;  /* 0x0000005ac6007836 */ /* 0x000fe20000000000 */
[----:B------:R-:W3:Y:S01]  /*208f0*/  LDCU UR24, c[0x0][0x398] ;  /* 0x00007300ff1877ac */ /* 0x000ee20008000800 */
[C---:B-1----:R-:W-:Y:S01]  /*20900*/  IMAD.WIDE R6, R15.reuse, 0x4, R2 ;  /* 0x000000040f067825 */ /* 0x042fe200078e0202 */
[----:B------:R-:W1:Y:S03]  /*20910*/  LDCU UR37, c[0x0][0x398] ;  /* 0x00007300ff2577ac */ /* 0x000e660008000800 */
[----:B------:R-:W-:Y:S01]  /*20920*/  IMAD.WIDE R8, R15, 0x4, R196 ;  /* 0x000000040f087825 */ /* 0x000fe200078e02c4 */
[----:B------:R-:W-:Y:S01]  /*20930*/  ISETP.GE.AND P2, PT, R0, UR45, PT ;  /* 0x0000002d00007c0c */ /* 0x000fe2000bf46270 */
[----:B------:R-:W1:Y:S02]  /*20940*/  LDCU UR48, c[0x0][0x398] ;  /* 0x00007300ff3077ac */ /* 0x000e640008000800 */
[C---:B----4-:R-:W-:Y:S01]  /*20950*/  IMAD.WIDE R4, R13.reuse, 0x4, R2 ;  /* 0x000000040d047825 */ /* 0x050fe200078e0202 */
[----:B------:R4:W-:Y:S01]  /*20960*/  @P5 STG.E desc[UR28][R6.64], R155 ;  /* 0x0000009b06005986 */ /* 0x0009e2000c10191c */
[----:B------:R-:W1:Y:S02]  /*20970*/  LDCU UR4, c[0x0][0x39c] ;  /* 0x00007380ff0477ac */ /* 0x000e640008000800 */
[----:B------:R-:W-:Y:S01]  /*20980*/  IMAD.WIDE R10, R13, 0x4, R196 ;  /* 0x000000040d0a7825 */ /* 0x000fe200078e02c4 */
[----:B------:R-:W-:Y:S01]  /*20990*/  @P4 STG.E desc[UR28][R8.64], R27 ;  /* 0x0000001b08004986 */ /* 0x000fe2000c10191c */
[----:B--2---:R-:W-:Y:S01]  /*209a0*/  ISETP.LT.AND P4, PT, R199, UR26, !P3 ;  /* 0x0000001ac7007c0c */ /* 0x004fe2000df81270 */
[----:B------:R-:W2:Y:S01]  /*209b0*/  LDCU UR36, c[0x0][0x398] ;  /* 0x00007300ff2477ac */ /* 0x000ea20008000800 */
[----:B------:R-:W-:Y:S01]  /*209c0*/  IADD3 R13, PT, PT, R13, UR32, RZ ;  /* 0x000000200d0d7c10 */ /* 0x000fe2000fffe0ff */
[----:B------:R1:W-:Y:S01]  /*209d0*/  @P0 STG.E desc[UR28][R4.64], R156 ;  /* 0x0000009c04000986 */ /* 0x0003e2000c10191c */
[----:B------:R-:W-:Y:S01]  /*209e0*/  ISETP.LT.AND P3, PT, R200, UR33, !P3 ;  /* 0x00000021c8007c0c */ /* 0x000fe2000df61270 */
[----:B------:R-:W-:Y:S01]  /*209f0*/  VIADD R0, R198, 0x5b ;  /* 0x0000005bc6007836 */ /* 0x000fe20000000000 */
[----:B------:R-:W2:Y:S01]  /*20a00*/  LDCU UR8, c[0x0][0x39c] ;  /* 0x00007380ff0877ac */ /* 0x000ea20008000800 */
[----:B------:R-:W-:Y:S01]  /*20a10*/  @P6 STG.E desc[UR28][R10.64], R28 ;  /* 0x0000001c0a006986 */ /* 0x000fe2000c10191c */
[----:B------:R-:W-:Y:S01]  /*20a20*/  ISETP.LT.AND P6, PT, R199, UR40, !P2 ;  /* 0x00000028c7007c0c */ /* 0x000fe2000d7c1270 */
[C---:B------:R-:W-:Y:S01]  /*20a30*/  VIADD R15, R13.reuse, UR32 ;  /* 0x000000200d0f7c36 */ /* 0x040fe20008000000 */
[----:B------:R-:W-:Y:S01]  /*20a40*/  ISETP.LT.AND P2, PT, R200, UR22, !P2 ;  /* 0x00000016c8007c0c */ /* 0x000fe2000d741270 */
[C---:B----4-:R-:W-:Y:S01]  /*20a50*/  IMAD.WIDE R6, R13.reuse, 0x4, R2 ;  /* 0x000000040d067825 */ /* 0x050fe200078e0202 */
[----:B------:R-:W-:Y:S01]  /*20a60*/  ISETP.GE.AND P1, PT, R0, UR46, PT ;  /* 0x0000002e00007c0c */ /* 0x000fe2000bf26270 */
[----:B------:R-:W4:Y:S02]  /*20a70*/  LDCU UR42, c[0x0][0x398] ;  /* 0x00007300ff2a77ac */ /* 0x000f240008000800 */
[----:B-1----:R-:W-:Y:S01]  /*20a80*/  IMAD.WIDE R4, R13, 0x4, R196 ;  /* 0x000000040d047825 */ /* 0x002fe200078e02c4 */
[----:B------:R1:W-:Y:S01]  /*20a90*/  @P4 STG.E desc[UR28][R6.64], R157 ;  /* 0x0000009d06004986 */ /* 0x0003e2000c10191c */
[----:B------:R-:W2:Y:S02]  /*20aa0*/  LDCU UR20, c[0x0][0x398] ;  /* 0x00007300ff1477ac */ /* 0x000ea40008000800 */
[----:B------:R-:W-:Y:S01]  /*20ab0*/  IMAD.WIDE R8, R15, 0x4, R2 ;  /* 0x000000040f087825 */ /* 0x000fe200078e0202 */
[----:B------:R2:W-:Y:S01]  /*20ac0*/  @P3 STG.E desc[UR28][R4.64], R29 ;  /* 0x0000001d04003986 */ /* 0x0005e2000c10191c */
[----:B------:R-:W4:Y:S02]  /*20ad0*/  LDCU UR30, c[0x0][0x398] ;  /* 0x00007300ff1e77ac */ /* 0x000f240008000800 */
[----:B------:R-:W-:Y:S01]  /*20ae0*/  VIADD R0, R198, 0x5c ;  /* 0x0000005cc6007836 */ /* 0x000fe20000000000 */
[----:B------:R2:W-:Y:S01]  /*20af0*/  @P6 STG.E desc[UR28][R8.64], R158 ;  /* 0x0000009e08006986 */ /* 0x0005e2000c10191c */
[----:B---3--:R-:W-:Y:S01]  /*20b00*/  ISETP.LT.AND P6, PT, R199, UR14, !P1 ;  /* 0x0000000ec7007c0c */ /* 0x008fe2000cfc1270 */
[----:B------:R-:W3:Y:S01]  /*20b10*/  LDCU UR18, c[0x0][0x39c] ;  /* 0x00007380ff1277ac */ /* 0x000ee20008000800 */
[C---:B-1----:R-:W-:Y:S01]  /*20b20*/  IMAD.WIDE R6, R15.reuse, 0x4, R196 ;  /* 0x000000040f067825 */ /* 0x042fe200078e02c4 */
[----:B------:R-:W-:Y:S01]  /*20b30*/  ISETP.GE.AND P5, PT, R0, UR44, PT ;  /* 0x0000002c00007c0c */ /* 0x000fe2000bfa6270 */
[----:B------:R-:W1:Y:S01]  /*20b40*/  LDCU UR15, c[0x0][0x39c] ;  /* 0x00007380ff0f77ac */ /* 0x000e620008000800 */
[----:B------:R-:W-:Y:S01]  /*20b50*/  ISETP.LT.AND P1, PT, R200, UR24, !P1 ;  /* 0x00000018c8007c0c */ /* 0x000fe2000cf21270 */
[----:B------:R-:W-:Y:S01]  /*20b60*/  VIADD R0, R198, 0x5d ;  /* 0x0000005dc6007836 */ /* 0x000fe20000000000 */
[----:B------:R1:W-:Y:S01]  /*20b70*/  @P2 STG.E desc[UR28][R6.64], R30 ;  /* 0x0000001e06002986 */ /* 0x0003e2000c10191c */
[----:B------:R-:W-:Y:S01]  /*20b80*/  VIADD R15, R15, UR32 ;  /* 0x000000200f0f7c36 */ /* 0x000fe20008000000 */
[----:B------:R-:W-:Y:S01]  /*20b90*/  ISETP.LT.AND P2, PT, R199, UR37, !P5 ;  /* 0x00000025c7007c0c */ /* 0x000fe2000ef41270 */
[----:B------:R-:W3:Y:S01]  /*20ba0*/  LDCU UR34, c[0x0][0x398] ;  /* 0x00007300ff2277ac */ /* 0x000ee20008000800 */
[----:B------:R-:W-:Y:S01]  /*20bb0*/  ISETP.LT.AND P5, PT, R200, UR48, !P5 ;  /* 0x00000030c8007c0c */ /* 0x000fe2000efa1270 */
[C---:B--2---:R-:W-:Y:S01]  /*20bc0*/  IMAD.WIDE R4, R15.reuse, 0x4, R2 ;  /* 0x000000040f047825 */ /* 0x044fe200078e0202 */
[----:B------:R-:W-:Y:S01]  /*20bd0*/  ISETP.GE.AND P0, PT, R0, UR4, PT ;  /* 0x0000000400007c0c */ /* 0x000fe2000bf06270 */
[----:B------:R-:W2:Y:S02]  /*20be0*/  LDCU UR41, c[0x0][0x398] ;  /* 0x00007300ff2977ac */ /* 0x000ea40008000800 */
[----:B------:R-:W-:-:S02]  /*20bf0*/  VIADD R13, R15, UR32 ;  /* 0x000000200f0d7c36 */ /* 0x000fc40008000000 */
[----:B------:R-:W-:Y:S01]  /*20c00*/  IMAD.WIDE R8, R15, 0x4, R196 ;  /* 0x000000040f087825 */ /* 0x000fe200078e02c4 */
[----:B------:R2:W-:Y:S01]  /*20c10*/  @P6 STG.E desc[UR28][R4.64], R159 ;  /* 0x0000009f04006986 */ /* 0x0005e2000c10191c */
[----:B------:R-:W2:Y:S02]  /*20c20*/  LDCU UR16, c[0x0][0x398] ;  /* 0x00007300ff1077ac */ /* 0x000ea40008000800 */
        /* <DEDUP_REMOVED lines=8> */
[----:B----4-:R-:W-:Y:S01]  /*20cb0*/  ISETP.LT.AND P2, PT, R200, UR42, !P0 ;  /* 0x0000002ac8007c0c */ /* 0x010fe2000c741270 */
[----:B------:R-:W-:Y:S01]  /*20cc0*/  VIADD R13, R13, UR32 ;  /* 0x000000200d0d7c36 */ /* 0x000fe20008000000 */
[----:B------:R-:W4:Y:S01]  /*20cd0*/  LDCU UR11, c[0x0][0x39c] ;  /* 0x00007380ff0b77ac */ /* 0x000f220008000800 */
[----:B------:R-:W-:Y:S01]  /*20ce0*/  @P5 STG.E desc[UR28][R10.64], R32 ;  /* 0x000000200a005986 */ /* 0x000fe2000c10191c */
[----:B------:R-:W-:Y:S01]  /*20cf0*/  ISETP.LT.AND P5, PT, R199, UR20, !P4 ;  /* 0x00000014c7007c0c */ /* 0x000fe2000e7a1270 */
[----:B------:R-:W-:Y:S01]  /*20d00*/  VIADD R0, R198, 0x5f ;  /* 0x0000005fc6007836 */ /* 0x000fe20000000000 */
[----:B------:R-:W-:Y:S01]  /*20d10*/  ISETP.LT.AND P4, PT, R200, UR30, !P4 ;  /* 0x0000001ec8007c0c */ /* 0x000fe2000e781270 */
[C---:B--2---:R-:W-:Y:S01]  /*20d20*/  IMAD.WIDE R4, R13.reuse, 0x4, R2 ;  /* 0x000000040d047825 */ /* 0x044fe200078e0202 */
[----:B------:R-:W2:Y:S03]  /*20d30*/  LDCU UR6, c[0x0][0x39c] ;  /* 0x00007380ff0677ac */ /* 0x000ea60008000800 */
[C---:B------:R-:W-:Y:S01]  /*20d40*/  VIADD R15, R13.reuse, UR32 ;  /* 0x000000200d0f7c36 */ /* 0x040fe20008000000 */
[----:B---3--:R-:W-:Y:S01]  /*20d50*/  ISETP.GE.AND P3, PT, R0, UR18, PT ;  /* 0x0000001200007c0c */ /* 0x008fe2000bf66270 */
[----:B------:R-:W-:Y:S01]  /*20d60*/  VIADD R0, R198, 0x60 ;  /* 0x00000060c6007836 */ /* 0x000fe20000000000 */
[----:B------:R-:W3:Y:S01]  /*20d70*/  LDCU UR39, c[0x0][0x398] ;  /* 0x00007300ff2777ac */ /* 0x000ee20008000800 */
[----:B-1----:R-:W-:Y:S01]  /*20d80*/  IMAD.WIDE R6, R13, 0x4, R196 ;  /* 0x000000040d067825 */ /* 0x002fe200078e02c4 */
[----:B------:R1:W-:Y:S01]  /*20d90*/  @P1 STG.E desc[UR28][R4.64], R161 ;  /* 0x000000a104001986 */ /* 0x0003e2000c10191c */
[----:B------:R-:W2:Y:S02]  /*20da0*/  LDCU UR45, c[0x0][0x398] ;  /* 0x00007300ff2d77ac */ /* 0x000ea40008000800 */
[C---:B------:R-:W-:Y:S01]  /*20db0*/  IMAD.WIDE R8, R15.reuse, 0x4, R2 ;  /* 0x000000040f087825 */ /* 0x040fe200078e0202 */
[----:B------:R-:W-:Y:S01]  /*20dc0*/  ISETP.GE.AND P6, PT, R0, UR15, PT ;  /* 0x0000000f00007c0c */ /* 0x000fe2000bfc6270 */
[----:B------:R2:W-:Y:S01]  /*20dd0*/  @P2 STG.E desc[UR28][R6.64], R33 ;  /* 0x0000002106002986 */ /* 0x0005e2000c10191c */
[----:B------:R-:W2:Y:S03]  /*20de0*/  LDCU UR35, c[0x0][0x398] ;  /* 0x00007300ff2377ac */ /* 0x000ea60008000800 */
[----:B------:R2:W-:Y:S01]  /*20df0*/  @P5 STG.E desc[UR28][R8.64], R162 ;  /* 0x000000a208005986 */ /* 0x0005e2000c10191c */
[----:B------:R-:W3:Y:S01]  /*20e00*/  LDCU UR26, c[0x0][0x398] ;  /* 0x00007300ff1a77ac */ /* 0x000ee20008000800 */
[----:B-1----:R-:W-:Y:S01]  /*20e10*/  IMAD.WIDE R4, R15, 0x4, R196 ;  /* 0x000000040f047825 */ /* 0x002fe200078e02c4 */
[----:B------:R-:W-:Y:S01]  /*20e20*/  ISETP.LT.AND P5, PT, R199, UR34, !P3 ;  /* 0x00000022c7007c0c */ /* 0x000fe2000dfa1270 */
        /* <DEDUP_REMOVED lines=8> */
[C---:B------:R-:W-:Y:S01]  /*20eb0*/  VIADD R13, R15.reuse, UR32 ;  /* 0x000000200f0d7c36 */ /* 0x040fe20008000000 */
[----:B----4-:R-:W-:Y:S01]  /*20ec0*/  ISETP.GE.AND P0, PT, R0, UR11, PT ;  /* 0x0000000b00007c0c */ /* 0x010fe2000bf06270 */
[----:B------:R-:W-:Y:S01]  /*20ed0*/  VIADD R0, R198, 0x62 ;  /* 0x00000062c6007836 */ /* 0x000fe20000000000 */
[----:B------:R-:W4:Y:S01]  /*20ee0*/  LDCU UR4, c[0x0][0x39c] ;  /* 0x00007380ff0477ac */ /* 0x000f220008000800 */
[C---:B--2---:R-:W-:Y:S01]  /*20ef0*/  IMAD.WIDE R6, R15.reuse, 0x4, R2 ;  /* 0x000000040f067825 */ /* 0x044fe200078e0202 */
[----:B------:R-:W2:Y:S03]  /*20f00*/  LDCU UR38, c[0x0][0x398] ;  /* 0x00007300ff2677ac */ /* 0x000ea60008000800 */
[----:B------:R-:W-:Y:S01]  /*20f10*/  IMAD.WIDE R8, R15, 0x4, R196 ;  /* 0x000000040f087825 */ /* 0x000fe200078e02c4 */
[----:B------:R-:W-:Y:S01]  /*20f20*/  ISETP.GE.AND P1, PT, R0, UR6, PT ;  /* 0x0000000600007c0c */ /* 0x000fe2000bf26270 */
[----:B------:R-:W2:Y:S02]  /*20f30*/  LDCU UR22, c[0x0][0x398] ;  /* 0x00007300ff1677ac */ /* 0x000ea40008000800 */
[C---:B-1----:R-:W-:Y:S01]  /*20f40*/  IMAD.WIDE R4, R13.reuse, 0x4, R2 ;  /* 0x000000040d047825 */ /* 0x042fe200078e0202 */
[----:B------:R1:W-:Y:S01]  /*20f50*/  @P5 STG.E desc[UR28][R6.64], R163 ;  /* 0x000000a306005986 */ /* 0x0003e2000c10191c */
[----:B------:R-:W2:Y:S02]  /*20f60*/  LDCU UR18, c[0x0][0x398] ;  /* 0x00007300ff1277ac */ /* 0x000ea40008000800 */
[----:B------:R-:W-:Y:S01]  /*20f70*/  IMAD.WIDE R10, R13, 0x4, R196 ;  /* 0x000000040d0a7825 */ /* 0x000fe200078e02c4 */
[----:B------:R-:W-:Y:S01]  /*20f80*/  @P3 STG.E desc[UR28][R8.64], R35 ;  /* 0x0000002308003986 */ /* 0x000fe2000c10191c */
[----:B---3--:R-:W-:Y:S01]  /*20f90*/  ISETP.LT.AND P3, PT, R199, UR39, !P0 ;  /* 0x00000027c7007c0c */ /* 0x008fe2000c761270 */
[----:B------:R-:W3:Y:S01]  /*20fa0*/  LDCU UR8, c[0x0][0x39c] ;  /* 0x00007380ff0877ac */ /* 0x000ee20008000800 */
[----:B------:R-:W-:Y:S01]  /*20fb0*/  ISETP.LT.AND P0, PT, R200, UR45, !P0 ;  /* 0x0000002dc8007c0c */ /* 0x000fe2000c701270 */
[----:B------:R2:W-:Y:S01]  /*20fc0*/  @P4 STG.E desc[UR28][R4.64], R164 ;  /* 0x000000a404004986 */ /* 0x0005e2000c10191c */
[----:B------:R-:W-:Y:S01]  /*20fd0*/  VIADD R13, R13, UR32 ;  /* 0x000000200d0d7c36 */ /* 0x000fe20008000000 */
[----:B------:R-:W-:Y:S01]  /*20fe0*/  IADD3 R0, PT, PT, R198, 0x63, RZ ;  /* 0x00000063c6007810 */ /* 0x000fe20007ffe0ff */
[----:B------:R-:W3:Y:S01]  /*20ff0*/  LDCU UR15, c[0x0][0x398] ;  /* 0x00007300ff0f77ac */ /* 0x000ee20008000800 */
[----:B------:R-:W-:Y:S01]  /*21000*/  @P6 STG.E desc[UR28][R10.64], R36 ;  /* 0x000000240a006986 */ /* 0x000fe2000c10191c */
[----:B------:R-:W-:Y:S01]  /*21010*/  ISETP.LT.AND P6, PT, R199, UR35, !P1 ;  /* 0x00000023c7007c0c */ /* 0x000fe2000cfc1270 */
[C---:B------:R-:W-:Y:S01]  /*21020*/  VIADD R15, R13.reuse, UR32 ;  /* 0x000000200d0f7c36 */ /* 0x040fe20008000000 */
[----:B------:R-:W-:Y:S01]  /*21030*/  ISETP.LT.AND P1, PT, R200, UR26, !P1 ;  /* 0x0000001ac8007c0c */ /* 0x000fe2000cf21270 */
[C---:B-1----:R-:W-:Y:S01]  /*21040*/  IMAD.WIDE R6, R13.reuse, 0x4, R2 ;  /* 0x000000040d067825 */ /* 0x042fe200078e0202 */
[----:B------:R-:W-:Y:S01]  /*21050*/  ISETP.GE.AND P2, PT, R0, UR12, PT ;  /* 0x0000000c00007c0c */ /* 0x000fe2000bf46270 */
[----:B------:R-:W1:Y:S02]  /*21060*/  LDCU UR14, c[0x0][0x39c] ;  /* 0x00007380ff0e77ac */ /* 0x000e640008000800 */
[----:B--2---:R-:W-:Y:S01]  /*21070*/  IMAD.WIDE R4, R13, 0x4, R196 ;  /* 0x000000040d047825 */ /* 0x004fe200078e02c4 */
[----:B------:R2:W-:Y:S01]  /*21080*/  @P3 STG.E desc[UR28][R6.64], R165 ;  /* 0x000000a506003986 */ /* 0x0005e2000c10191c */
[----:B------:R-:W1:Y:S02]  /*21090*/  LDCU UR24, c[0x0][0x398] ;  /* 0x00007300ff1877ac */ /* 0x000e640008000800 */
[----:B------:R-:W-:Y:S01]  /*210a0*/  IMAD.WIDE R8, R15, 0x4, R2 ;  /* 0x000000040f087825 */ /* 0x000fe200078e0202 */
[----:B------:R1:W-:Y:S01]  /*210b0*/  @P0 STG.E desc[UR28][R4.64], R37 ;  /* 0x0000002504000986 */ /* 0x0003e2000c10191c */
[----:B------:R-:W3:Y:S02]  /*210c0*/  LDCU UR20, c[0x0][0x398] ;  /* 0x00007300ff1477ac */ /* 0x000ee40008000800 */
[----:B------:R-:W-:Y:S01]  /*210d0*/  VIADD R0, R198, 0x64 ;  /* 0x00000064c6007836 */ /* 0x000fe20000000000 */
[----:B------:R1:W-:Y:S01]  /*210e0*/  @P6 STG.E desc[UR28][R8.64], R166 ;  /* 0x000000a608006986 */ /* 0x0003e2000c10191c */
[----:B------:R-:W-:Y:S01]  /*210f0*/  ISETP.LT.AND P6, PT, R199, UR33, !P2 ;  /* 0x00000021c7007c0c */ /* 0x000fe2000d7c1270 */
[----:B------:R-:W3:Y:S01]  /*21100*/  LDCU UR36, c[0x0][0x398] ;  /* 0x00007300ff2477ac */ /* 0x000ee20008000800 */
[C---:B--2---:R-:W-:Y:S01]  /*21110*/  IMAD.WIDE R6, R15.reuse, 0x4, R196 ;  /* 0x000000040f067825 */ /* 0x044fe200078e02c4 */
[----:B----4-:R-:W-:Y:S01]  /*21120*/  ISETP.GE.AND P5, PT, R0, UR4, PT ;  /* 0x0000000400007c0c */ /* 0x010fe2000bfa6270 */
[----:B------:R-:W2:Y:S01]  /*21130*/  LDCU UR6, c[0x0][0x39c] ;  /* 0x00007380ff0677ac */ /* 0x000ea20008000800 */
[----:B------:R-:W-:Y:S01]  /*21140*/  ISETP.LT.AND P2, PT, R200, UR38, !P2 ;  /* 0x00000026c8007c0c */ /* 0x000fe2000d741270 */
[----:B------:R-:W-:Y:S01]  /*21150*/  VIADD R0, R198, 0x65 ;  /* 0x00000065c6007836 */ /* 0x000fe20000000000 */
[----:B------:R4:W-:Y:S01]  /*21160*/  @P1 STG.E desc[UR28][R6.64], R38 ;  /* 0x0000002606001986 */ /* 0x0009e2000c10191c */
[----:B------:R-:W-:Y:S01]  /*21170*/  VIADD R15, R15, UR32 ;  /* 0x000000200f0f7c36 */ /* 0x000fe20008000000 */
[----:B------:R-:W-:Y:S01]  /*21180*/  ISETP.LT.AND P1, PT, R199, UR22, !P5 ;  /* 0x00000016c7007c0c */ /* 0x000fe2000ef21270 */
[----:B------:R-:W2:Y:S01]  /*21190*/  LDCU UR11, c[0x0][0x39c] ;  /* 0x00007380ff0b77ac */ /* 0x000ea20008000800 */
[----:B------:R-:W-:Y:S01]  /*211a0*/  ISETP.LT.AND P5, PT, R200, UR18, !P5 ;  /* 0x00000012c8007c0c */ /* 0x000fe2000efa1270 */
[C---:B-1----:R-:W-:Y:S01]  /*211b0*/  IMAD.WIDE R4, R15.reuse, 0x4, R2 ;  /* 0x000000040f047825 */ /* 0x042fe200078e0202 */
[----:B---3--:R-:W-:Y:S01]  /*211c0*/  ISETP.GE.AND P4, PT, R0, UR8, PT ;  /* 0x0000000800007c0c */ /* 0x008fe2000bf86270 */
[----:B------:R-:W1:Y:S02]  /*211d0*/  LDCU UR30, c[0x0][0x398] ;  /* 0x00007300ff1e77ac */ /* 0x000e640008000800 */
[----:B------:R-:W-:-:S02]  /*211e0*/  VIADD R13, R15, UR32 ;  /* 0x000000200f0d7c36 */ /* 0x000fc40008000000 */
[----:B------:R-:W-:Y:S01]  /*211f0*/  IMAD.WIDE R8, R15, 0x4, R196 ;  /* 0x000000040f087825 */ /* 0x000fe200078e02c4 */
[----:B------:R3:W-:Y:S01]  /*21200*/  @P6 STG.E desc[UR28][R4.64], R167 ;  /* 0x000000a704006986 */ /* 0x0007e2000c10191c */
[----:B------:R-:W1:Y:S02]  /*21210*/  LDCU UR12, c[0x0][0x398] ;  /* 0x00007300ff0c77ac */ /* 0x000e640008000800 */
[----:B------:R-:W-:Y:S02]  /*21220*/  VIADD R0, R198, 0x66 ;  /* 0x00000066c6007836 */ /* 0x000fe40000000000 */
[----:B----4-:R-:W-:Y:S01]  /*21230*/  IMAD.WIDE R6, R13, 0x4, R2 ;  /* 0x000000040d067825 */ /* 0x010fe200078e0202 */
[----:B------:R-:W-:Y:S01]  /*21240*/  @P2 STG.E desc[UR28][R8.64], R39 ;  /* 0x0000002708002986 */ /* 0x000fe2000c10191c */
[----:B------:R-:W-:Y:S01]  /*21250*/  ISETP.LT.AND P2, PT, R199, UR15, !P4 ;  /* 0x0000000fc7007c0c */ /* 0x000fe2000e741270 */
[----:B------:R-:W4:Y:S01]  /*21260*/  LDCU UR16, c[0x0][0x398] ;  /* 0x00007300ff1077ac */ /* 0x000f220008000800 */
[C---:B------:R-:W-:Y:S01]  /*21270*/  IMAD.WIDE R10, R13.reuse, 0x4, R196 ;  /* 0x000000040d0a7825 */ /* 0x040fe200078e02c4 */
[----:B------:R-:W-:Y:S01]  /*21280*/  ISETP.GE.AND P3, PT, R0, UR14, PT ;  /* 0x0000000e00007c0c */ /* 0x000fe2000bf66270 */
[----:B------:R1:W-:Y:S01]  /*21290*/  @P1 STG.E desc[UR28][R6.64], R168 ;  /* 0x000000a806001986 */ /* 0x0003e2000c10191c */
[----:B------:R-:W1:Y:S01]  /*212a0*/  LDCU UR4, c[0x0][0x39c] ;  /* 0x00007380ff0477ac */ /* 0x000e620008000800 */
[----:B------:R-:W-:Y:S01]  /*212b0*/  VIADD R0, R198, 0x67 ;  /* 0x00000067c6007836 */ /* 0x000fe20000000000 */
[----:B------:R-:W-:Y:S01]  /*212c0*/  IADD3 R13, PT, PT, R13, UR32, RZ ;  /* 0x000000200d0d7c10 */ /* 0x000fe2000fffe0ff */
[----:B------:R-:W-:Y:S01]  /*212d0*/  @P5 STG.E desc[UR28][R10.64], R40 ;  /* 0x000000280a005986 */ /* 0x000fe2000c10191c */
[----:B------:R-:W4:Y:S01]  /*212e0*/  LDCU UR34, c[0x0][0x398] ;  /* 0x00007300ff2277ac */ /* 0x000f220008000800 */
[----:B------:R-:W-:-:S02]  /*212f0*/  ISETP.LT.AND P4, PT, R200, UR24, !P4 ;  /* 0x00000018c8007c0c */ /* 0x000fc4000e781270 */
[----:B------:R-:W-:Y:S01]  /*21300*/  ISETP.LT.AND P5, PT, R199, UR20, !P3 ;  /* 0x00000014c7007c0c */ /* 0x000fe2000dfa1270 */
[----:B------:R-:W4:Y:S01]  /*21310*/  LDCU UR8, c[0x0][0x39c] ;  /* 0x00007380ff0877ac */ /* 0x000f220008000800 */
[----:B------:R-:W-:Y:S01]  /*21320*/  ISETP.LT.AND P3, PT, R200, UR36, !P3 ;  /* 0x00000024c8007c0c */ /* 0x000fe2000df61270 */
[C---:B---3--:R-:W-:Y:S01]  /*21330*/  IMAD.WIDE R4, R13.reuse, 0x4, R2 ;  /* 0x000000040d047825 */ /* 0x048fe200078e0202 */
[----:B--2---:R-:W-:Y:S01]  /*21340*/  ISETP.GE.AND P0, PT, R0, UR6, PT ;  /* 0x0000000600007c0c */ /* 0x004fe2000bf06270 */
[----:B------:R-:W2:Y:S02]  /*21350*/  LDCU UR6, c[0x0][0x39c] ;  /* 0x00007380ff0677ac */ /* 0x000ea40008000800 */
[C---:B------:R-:W-:Y:S02]  /*21360*/  VIADD R15, R13.reuse, UR32 ;  /* 0x000000200d0f7c36 */ /* 0x040fe40008000000 */
[----:B------:R-:W-:Y:S01]  /*21370*/  VIADD R0, R198, 0x68 ;  /* 0x00000068c6007836 */ /* 0x000fe20000000000 */
[----:B------:R-:W3:Y:S01]  /*21380*/  LDCU UR35, c[0x0][0x398] ;  /* 0x00007300ff2377ac */ /* 0x000ee20008000800 */
[----:B-1----:R-:W-:Y:S01]  /*21390*/  IMAD.WIDE R6, R13, 0x4, R196 ;  /* 0x000000040d067825 */ /* 0x002fe200078e02c4 */
[----:B------:R1:W-:Y:S01]  /*213a0*/  @P2 STG.E desc[UR28][R4.64], R169 ;  /* 0x000000a904002986 */ /* 0x0003e2000c10191c */
[----:B------:R-:W2:Y:S02]  /*213b0*/  LDCU UR37, c[0x0][0x398] ;  /* 0x00007300ff2577ac */ /* 0x000ea40008000800 */
[----:B------:R-:W-:Y:S01]  /*213c0*/  IMAD.WIDE R8, R15, 0x4, R2 ;  /* 0x000000040f087825 */ /* 0x000fe200078e0202 */
[----:B------:R-:W-:Y:S01]  /*213d0*/  ISETP.GE.AND P6, PT, R0, UR11, PT ;  /* 0x0000000b00007c0c */ /* 0x000fe2000bfc6270 */
[----:B------:R2:W-:Y:S01]  /*213e0*/  @P4 STG.E desc[UR28][R6.64], R41 ;  /* 0x0000002906004986 */ /* 0x0005e2000c10191c */
[----:B------:R-:W2:Y:S01]  /*213f0*/  LDCU UR14, c[0x0][0x398] ;  /* 0x00007300ff0e77ac */ /* 0x000ea20008000800 */
[----:B------:R-:W-:-:S02]  /*21400*/  VIADD R0, R198, 0x69 ;  /* 0x00000069c6007836 */ /* 0x000fc40000000000 */
[----:B------:R2:W-:Y:S01]  /*21410*/  @P5 STG.E desc[UR28][R8.64], R170 ;  /* 0x000000aa08005986 */ /* 0x0005e2000c10191c */
[----:B------:R-:W3:Y:S01]  /*21420*/  LDCU UR26, c[0x0][0x398] ;  /* 0x00007300ff1a77ac */ /* 0x000ee20008000800 */
[----:B-1----:R-:W-:Y:S01]  /*21430*/  IMAD.WIDE R4, R15, 0x4, R196 ;  /* 0x000000040f047825 */ /* 0x002fe200078e02c4 */
[----:B------:R-:W-:Y:S01]  /*21440*/  ISETP.LT.AND P5, PT, R199, UR30, !P0 ;  /* 0x0000001ec7007c0c */ /* 0x000fe2000c7a1270 */
[----:B------:R-:W1:Y:S01]  /*21450*/  LDCU UR11, c[0x0][0x39c] ;  /* 0x00007380ff0b77ac */ /* 0x000e620008000800 */
[----:B------:R-:W-:Y:S01]  /*21460*/  ISETP.LT.AND P0, PT, R200, UR12, !P0 ;  /* 0x0000000cc8007c0c */ /* 0x000fe2000c701270 */
[----:B------:R-:W-:Y:S01]  /*21470*/  VIADD R15, R15, UR32 ;  /* 0x000000200f0f7c36 */ /* 0x000fe20008000000 */
[----:B------:R1:W-:Y:S01]  /*21480*/  @P3 STG.E desc[UR28][R4.64], R42 ;  /* 0x0000002a04003986 */ /* 0x0003e2000c10191c */
[----:B------:R-:W-:Y:S01]  /*21490*/  ISETP.GE.AND P1, PT, R0, UR4, PT ;  /* 0x0000000400007c0c */ /* 0x000fe2000bf26270 */
[----:B------:R-:W-:Y:S01]  /*214a0*/  VIADD R0, R198, 0x6a ;  /* 0x0000006ac6007836 */ /* 0x000fe20000000000 */
[----:B----4-:R-:W-:Y:S01]  /*214b0*/  ISETP.LT.AND P3, PT, R199, UR16, !P6 ;  /* 0x00000010c7007c0c */ /* 0x010fe2000f761270 */
[C---:B------:R-:W-:Y:S01]  /*214c0*/  VIADD R13, R15.reuse, UR32 ;  /* 0x000000200f0d7c36 */ /* 0x040fe20008000000 */
[----:B------:R-:W-:Y:S01]  /*214d0*/  ISETP.LT.AND P6, PT, R200, UR34, !P6 ;  /* 0x00000022c8007c0c */ /* 0x000fe2000f7c1270 */
[----:B------:R-:W4:Y:S01]  /*214e0*/  LDCU UR4, c[0x0][0x39c] ;  /* 0x00007380ff0477ac */ /* 0x000f220008000800 */
[----:B------:R-:W-:Y:S01]  /*214f0*/  ISETP.GE.AND P2, PT, R0, UR8, PT ;  /* 0x0000000800007c0c */ /* 0x000fe2000bf46270 */
[----:B--2---:R-:W-:Y:S01]  /*21500*/  IMAD.WIDE R6, R15, 0x4, R2 ;  /* 0x000000040f067825 */ /* 0x004fe200078e0202 */
[----:B------:R-:W2:Y:S03]  /*21510*/  LDCU UR18, c[0x0][0x398] ;  /* 0x00007300ff1277ac */ /* 0x000ea60008000800 */
[----:B------:R-:W-:-:S02]  /*21520*/  VIADD R0, R198, 0x6b ;  /* 0x0000006bc6007836 */ /* 0x000fc40000000000 */
[----:B------:R-:W-:Y:S01]  /*21530*/  IMAD.WIDE R8, R15, 0x4, R196 ;  /* 0x000000040f087825 */ /* 0x000fe200078e02c4 */
[----:B------:R2:W-:Y:S01]  /*21540*/  @P5 STG.E desc[UR28][R6.64], R171 ;  /* 0x000000ab06005986 */ /* 0x0005e2000c10191c */
[----:B------:R-:W2:Y:S02]  /*21550*/  LDCU UR15, c[0x0][0x398] ;  /* 0x00007300ff0f77ac */ /* 0x000ea40008000800 */
[C---:B-1----:R-:W-:Y:S01]  /*21560*/  IMAD.WIDE R4, R13.reuse, 0x4, R2 ;  /* 0x000000040d047825 */ /* 0x042fe200078e0202 */
[----:B------:R-:W-:Y:S01]  /*21570*/  ISETP.GE.AND P4, PT, R0, UR6, PT ;  /* 0x0000000600007c0c */ /* 0x000fe2000bf86270 */
[----:B------:R-:W1:Y:S02]  /*21580*/  LDCU UR20, c[0x0][0x398] ;  /* 0x00007300ff1477ac */ /* 0x000e640008000800 */
[----:B------:R-:W-:Y:S01]  /*21590*/  IMAD.WIDE R10, R13, 0x4, R196 ;  /* 0x000000040d0a7825 */ /* 0x000fe200078e02c4 */
[----:B------:R-:W-:Y:S01]  /*215a0*/  @P0 STG.E desc[UR28][R8.64], R43 ;  /* 0x0000002b08000986 */ /* 0x000fe2000c10191c */
[----:B---3--:R-:W-:Y:S01]  /*215b0*/  ISETP.LT.AND P0, PT, R199, UR35, !P1 ;  /* 0x00000023c7007c0c */ /* 0x008fe2000cf01270 */
[----:B------:R-:W3:Y:S01]  /*215c0*/  LDCU UR6, c[0x0][0x39c] ;  /* 0x00007380ff0677ac */ /* 0x000ee20008000800 */
[----:B------:R-:W-:Y:S01]  /*215d0*/  VIADD R0, R198, 0x6c ;  /* 0x0000006cc6007836 */ /* 0x000fe20000000000 */
[----:B------:R1:W-:Y:S01]  /*215e0*/  @P3 STG.E desc[UR28][R4.64], R172 ;  /* 0x000000ac04003986 */ /* 0x0003e2000c10191c */
[----:B------:R-:W-:Y:S01]  /*215f0*/  ISETP.LT.AND P3, PT, R200, UR37, !P1 ;  /* 0x00000025c8007c0c */ /* 0x000fe2000cf61270 */
[----:B------:R-:W-:Y:S01]  /*21600*/  VIADD R13, R13, UR32 ;  /* 0x000000200d0d7c36 */ /* 0x000fe20008000000 */
[----:B------:R-:W3:Y:S01]  /*21610*/  LDCU UR22, c[0x0][0x398] ;  /* 0x00007300ff1677ac */ /* 0x000ee20008000800 */
[----:B------:R-:W-:Y:S01]  /*21620*/  @P6 STG.E desc[UR28][R10.64], R44 ;  /* 0x0000002c0a006986 */ /* 0x000fe2000c10191c */
[----:B------:R-:W-:Y:S01]  /*21630*/  ISETP.LT.AND P6, PT, R199, UR14, !P2 ;  /* 0x0000000ec7007c0c */ /* 0x000fe2000d7c1270 */
[C---:B------:R-:W-:Y:S01]  /*21640*/  VIADD R15, R13.reuse, UR32 ;  /* 0x000000200d0f7c36 */ /* 0x040fe20008000000 */
[----:B------:R-:W-:Y:S01]  /*21650*/  ISETP.GE.AND P5, PT, R0, UR11, PT ;  /* 0x0000000b00007c0c */ /* 0x000fe2000bfa6270 */
[----:B------:R-:W3:Y:S01]  /*21660*/  LDCU UR8, c[0x0][0x39c] ;  /* 0x00007380ff0877ac */ /* 0x000ee20008000800 */
[----:B------:R-:W-:Y:S01]  /*21670*/  VIADD R0, R198, 0x6d ;  /* 0x0000006dc6007836 */ /* 0x000fe20000000000 */
[----:B------:R-:W-:Y:S01]  /*21680*/  ISETP.LT.AND P2, PT, R200, UR26, !P2 ;  /* 0x0000001ac8007c0c */ /* 0x000fe2000d741270 */
[C---:B--2---:R-:W-:Y:S01]  /*21690*/  IMAD.WIDE R6, R13.reuse, 0x4, R2 ;  /* 0x000000040d067825 */ /* 0x044fe200078e0202 */
[----:B------:R-:W2:Y:S03]  /*216a0*/  LDCU UR24, c[0x0][0x398] ;  /* 0x00007300ff1877ac */ /* 0x000ea60008000800 */
[----:B-1----:R-:W-:Y:S01]  /*216b0*/  IMAD.WIDE R4, R13, 0x4, R196 ;  /* 0x000000040d047825 */ /* 0x002fe200078e02c4 */
[----:B----4-:R-:W-:Y:S01]  /*216c0*/  ISETP.GE.AND P1, PT, R0, UR4, PT ;  /* 0x0000000400007c0c */ /* 0x010fe2000bf26270 */
[----:B------:R-:W1:Y:S02]  /*216d0*/  LDCU UR4, c[0x0][0x39c] ;  /* 0x00007380ff0477ac */ /* 0x000e640008000800 */
[----:B------:R-:W-:Y:S01]  /*216e0*/  IMAD.WIDE R8, R15, 0x4, R2 ;  /* 0x000000040f087825 */ /* 0x000fe200078e0202 */
[----:B------:R4:W-:Y:S01]  /*216f0*/  @P0 STG.E desc[UR28][R6.64], R173 ;  /* 0x000000ad06000986 */ /* 0x0009e2000c10191c */
[----:B------:R-:W1:Y:S02]  /*21700*/  LDCU UR30, c[0x0][0x398] ;  /* 0x00007300ff1e77ac */ /* 0x000e640008000800 */
[----:B------:R-:W-:Y:S01]  /*21710*/  VIADD R0, R198, 0x6e ;  /* 0x0000006ec6007836 */ /* 0x000fe20000000000 */
[----:B------:R1:W-:Y:S01]  /*21720*/  @P3 STG.E desc[UR28][R4.64], R45 ;  /* 0x0000002d04003986 */ /* 0x0003e2000c10191c */
[----:B------:R-:W2:Y:S03]  /*21730*/  LDCU UR11, c[0x0][0x398] ;  /* 0x00007300ff0b77ac */ /* 0x000ea60008000800 */
[----:B------:R1:W-:Y:S01]  /*21740*/  @P6 STG.E desc[UR28][R8.64], R174 ;  /* 0x000000ae08006986 */ /* 0x0003e2000c10191c */
[----:B------:R-:W-:Y:S01]  /*21750*/  ISETP.LT.AND P6, PT, R199, UR18, !P4 ;  /* 0x00000012c7007c0c */ /* 0x000fe2000e7c1270 */
[----:B------:R-:W2:Y:S01]  /*21760*/  LDCU UR12, c[0x0][0x398] ;  /* 0x00007300ff0c77ac */ /* 0x000ea20008000800 */
[C---:B----4-:R-:W-:Y:S01]  /*21770*/  IMAD.WIDE R6, R15.reuse, 0x4, R196 ;  /* 0x000000040f067825 */ /* 0x050fe200078e02c4 */
[----:B---3--:R-:W-:Y:S01]  /*21780*/  ISETP.GE.AND P0, PT, R0, UR6, PT ;  /* 0x0000000600007c0c */ /* 0x008fe2000bf06270 */
[----:B------:R-:W3:Y:S01]  /*21790*/  LDCU UR6, c[0x0][0x39c] ;  /* 0x00007380ff0677ac */ /* 0x000ee20008000800 */
[----:B------:R-:W-:Y:S01]  /*217a0*/  IADD3 R0, PT, PT, R198, 0x6f, RZ ;  /* 0x0000006fc6007810 */ /* 0x000fe20007ffe0ff */
[----:B------:R-:W-:Y:S01]  /*217b0*/  VIADD R15, R15, UR32 ;  /* 0x000000200f0f7c36 */ /* 0x000fe20008000000 */
[----:B------:R-:W-:Y:S01]  /*217c0*/  ISETP.LT.AND P4, PT, R200, UR15, !P4 ;  /* 0x0000000fc8007c0c */ /* 0x000fe2000e781270 */
[----:B------:R4:W-:Y:S01]  /*217d0*/  @P2 STG.E desc[UR28][R6.64], R46 ;  /* 0x0000002e06002986 */ /* 0x0009e2000c10191c */
[----:B------:R-:W-:Y:S01]  /*217e0*/  ISETP.LT.AND P2, PT, R199, UR20, !P5 ;  /* 0x00000014c7007c0c */ /* 0x000fe2000ef41270 */
[----:B-1----:R-:W-:Y:S01]  /*217f0*/  IMAD.WIDE R4, R15, 0x4, R2 ;  /* 0x000000040f047825 */ /* 0x002fe200078e0202 */
[----:B------:R-:W-:Y:S01]  /*21800*/  ISETP.GE.AND P3, PT, R0, UR8, PT ;  /* 0x0000000800007c0c */ /* 0x000fe2000bf66270 */
[----:B------:R-:W1:Y:S01]  /*21810*/  LDCU UR14, c[0x0][0x398] ;  /* 0x00007300ff0e77ac */ /* 0x000e620008000800 */
[----:B------:R-:W-:Y:S01]  /*21820*/  ISETP.LT.AND P5, PT, R200, UR22, !P5 ;  /* 0x00000016c8007c0c */ /* 0x000fe2000efa1270 */
[----:B------:R-:W-:-:S02]  /*21830*/  VIADD R0, R198, 0x70 ;  /* 0x00000070c6007836 */ /* 0x000fc40000000000 */
[C---:B------:R-:W-:Y:S01]  /*21840*/  VIADD R13, R15.reuse, UR32 ;  /* 0x000000200f0d7c36 */ /* 0x040fe20008000000 */
[----:B------:R1:W-:Y:S01]  /*21850*/  @P6 STG.E desc[UR28][R4.64], R175 ;  /* 0x000000af04006986 */ /* 0x0003e2000c10191c */
[----:B------:R-:W-:Y:S01]  /*21860*/  IMAD.WIDE R8, R15, 0x4, R196 ;  /* 0x000000040f087825 */ /* 0x000fe200078e02c4 */
[----:B------:R-:W-:Y:S01]  /*21870*/  ISETP.GE.AND P6, PT, R0, UR4, PT ;  /* 0x0000000400007c0c */ /* 0x000fe2000bfc6270 */
[----:B------:R-:W1:Y:S02]  /*21880*/  LDCU UR4, c[0x0][0x39c] ;  /* 0x00007380ff0477ac */ /* 0x000e640008000800 */
[C---:B----4-:R-:W-:Y:S01]  /*21890*/  IMAD.WIDE R6, R13.reuse, 0x4, R2 ;  /* 0x000000040d067825 */ /* 0x050fe200078e0202 */
[----:B------:R-:W-:Y:S01]  /*218a0*/  @P4 STG.E desc[UR28][R8.64], R47 ;  /* 0x0000002f08004986 */ /* 0x000fe2000c10191c */
[----:B------:R-:W4:Y:S02]  /*218b0*/  LDCU UR16, c[0x0][0x398] ;  /* 0x00007300ff1077ac */ /* 0x000f240008000800 */
[----:B------:R-:W-:Y:S01]  /*218c0*/  IMAD.WIDE R10, R13, 0x4, R196 ;  /* 0x000000040d0a7825 */ /* 0x000fe200078e02c4 */
[----:B--2---:R-:W-:Y:S01]  /*218d0*/  ISETP.LT.AND P4, PT, R199, UR24, !P1 ;  /* 0x00000018c7007c0c */ /* 0x004fe2000cf81270 */
[----:B------:R2:W-:Y:S01]  /*218e0*/  @P2 STG.E desc[UR28][R6.64], R176 ;  /* 0x000000b006002986 */ /* 0x0005e2000c10191c */
[----:B------:R-:W-:Y:S01]  /*218f0*/  ISETP.LT.AND P1, PT, R200, UR30, !P1 ;  /* 0x0000001ec8007c0c */ /* 0x000fe2000cf21270 */
[----:B------:R-:W4:Y:S01]  /*21900*/  LDCU UR26, c[0x0][0x398] ;  /* 0x00007300ff1a77ac */ /* 0x000f220008000800 */
[----:B------:R-:W-:Y:S01]  /*21910*/  VIADD R13, R13, UR32 ;  /* 0x000000200d0d7c36 */ /* 0x000fe20008000000 */
[----:B------:R-:W-:Y:S01]  /*21920*/  @P5 STG.E desc[UR28][R10.64], R48 ;  /* 0x000000300a005986 */ /* 0x000fe2000c10191c */
[----:B------:R-:W-:Y:S01]  /*21930*/  VIADD R0, R198, 0x71 ;  /* 0x00000071c6007836 */ /* 0x000fe20000000000 */
[----:B------:R-:W-:Y:S01]  /*21940*/  ISETP.LT.AND P5, PT, R199, UR11, !P0 ;  /* 0x0000000bc7007c0c */ /* 0x000fe2000c7a1270 */
[----:B------:R-:W4:Y:S01]  /*21950*/  LDCU UR18, c[0x0][0x398] ;  /* 0x00007300ff1277ac */ /* 0x000f220008000800 */
[C---:B------:R-:W-:Y:S01]  /*21960*/  VIADD R15, R13.reuse, UR32 ;  /* 0x000000200d0f7c36 */ /* 0x040fe20008000000 */
[----:B------:R-:W-:Y:S01]  /*21970*/  ISETP.LT.AND P0, PT, R200, UR12, !P0 ;  /* 0x0000000cc8007c0c */ /* 0x000fe2000c701270 */
[----:B-1----:R-:W-:Y:S01]  /*21980*/  IMAD.WIDE R4, R13, 0x4, R2 ;  /* 0x000000040d047825 */ /* 0x002fe200078e0202 */
[----:B---3--:R-:W-:Y:S01]  /*21990*/  ISETP.GE.AND P2, PT, R0, UR6, PT ;  /* 0x0000000600007c0c */ /* 0x008fe2000bf46270 */
[----:B------:R-:W1:Y:S02]  /*219a0*/  LDCU UR8, c[0x0][0x39c] ;  /* 0x00007380ff0877ac */ /* 0x000e640008000800 */
[----:B------:R-:W-:-:S02]  /*219b0*/  VIADD R0, R198, 0x72 ;  /* 0x00000072c6007836 */ /* 0x000fc40000000000 */
[----:B--2---:R-:W-:Y:S01]  /*219c0*/  IMAD.WIDE R6, R13, 0x4, R196 ;  /* 0x000000040d067825 */ /* 0x004fe200078e02c4 */
[----:B------:R2:W-:Y:S01]  /*219d0*/  @P4 STG.E desc[UR28][R4.64], R177 ;  /* 0x000000b104004986 */ /* 0x0005e2000c10191c */
[----:B------:R-:W3:Y:S02]  /*219e0*/  LDCU UR15, c[0x0][0x398] ;  /* 0x00007300ff0f77ac */ /* 0x000ee40008000800 */
[C---:B------:R-:W-:Y:S01]  /*219f0*/  IMAD.WIDE R8, R15.reuse, 0x4, R2 ;  /* 0x000000040f087825 */ /* 0x040fe200078e0202 */
[----:B------:R-:W-:Y:S01]  /*21a00*/  ISETP.GE.AND P4, PT, R0, UR4, PT ;  /* 0x0000000400007c0c */ /* 0x000fe2000bf86270 */
[----:B------:R-:W1:Y:S01]  /*21a10*/  LDCU UR4, c[0x0][0x39c] ;  /* 0x00007380ff0477ac */ /* 0x000e620008000800 */
[----:B------:R3:W-:Y:S01]  /*21a20*/  @P1 STG.E desc[UR28][R6.64], R49 ;  /* 0x0000003106001986 */ /* 0x0007e2000c10191c */
[----:B------:R-:W1:Y:S03]  /*21a30*/  LDCU UR11, c[0x0][0x398] ;  /* 0x00007300ff0b77ac */ /* 0x000e660008000800 */
[----:B------:R1:W-:Y:S01]  /*21a40*/  @P5 STG.E desc[UR28][R8.64], R178 ;  /* 0x000000b208005986 */ /* 0x0003e2000c10191c */
[----:B--2---:R-:W-:Y:S01]  /*21a50*/  IMAD.WIDE R4, R15, 0x4, R196 ;  /* 0x000000040f047825 */ /* 0x004fe200078e02c4 */
[----:B------:R-:W-:Y:S01]  /*21a60*/  ISETP.LT.AND P5, PT, R199, UR14, !P3 ;  /* 0x0000000ec7007c0c */ /* 0x000fe2000dfa1270 */
[----:B------:R-:W2:Y:S01]  /*21a70*/  LDCU UR6, c[0x0][0x398] ;  /* 0x00007300ff0677ac */ /* 0x000ea20008000800 */
[----:B----4-:R-:W-:Y:S01]  /*21a80*/  ISETP.LT.AND P3, PT, R200, UR16, !P3 ;  /* 0x00000010c8007c0c */ /* 0x010fe2000df61270 */
[----:B------:R-:W-:Y:S01]  /*21a90*/  VIADD R15, R15, UR32 ;  /* 0x000000200f0f7c36 */ /* 0x000fe20008000000 */
[----:B------:R4:W-:Y:S01]  /*21aa0*/  @P0 STG.E desc[UR28][R4.64], R50 ;  /* 0x0000003204000986 */ /* 0x0009e2000c10191c */
[----:B------:R-:W2:Y:S01]  /*21ab0*/  LDCU UR12, c[0x0][0x398] ;  /* 0x00007300ff0c77ac */ /* 0x000ea20008000800 */
[----:B------:R-:W-:Y:S01]  /*21ac0*/  ISETP.LT.AND P0, PT, R199, UR26, !P6 ;  /* 0x0000001ac7007c0c */ /* 0x000fe2000f701270 */
[----:B------:R-:W-:Y:S01]  /*21ad0*/  VIADD R0, R198, 0x73 ;  /* 0x00000073c6007836 */ /* 0x000fe20000000000 */
[----:B------:R-:W-:Y:S01]  /*21ae0*/  ISETP.LT.AND P6, PT, R200, UR18, !P6 ;  /* 0x00000012c8007c0c */ /* 0x000fe2000f7c1270 */
[C---:B---3--:R-:W-:Y:S01]  /*21af0*/  IMAD.WIDE R6, R15.reuse, 0x4, R2 ;  /* 0x000000040f067825 */ /* 0x048fe200078e0202 */
[----:B------:R-:W3:Y:S03]  /*21b00*/  LDCU UR14, c[0x0][0x398] ;  /* 0x00007300ff0e77ac */ /* 0x000ee60008000800 */
[C---:B------:R-:W-:Y:S01]  /*21b10*/  VIADD R13, R15.reuse, UR32 ;  /* 0x000000200f0d7c36 */ /* 0x040fe20008000000 */
[----:B-1----:R-:W-:Y:S01]  /*21b20*/  ISETP.GE.AND P1, PT, R0, UR8, PT ;  /* 0x0000000800007c0c */ /* 0x002fe2000bf26270 */
[----:B------:R-:W-:Y:S01]  /*21b30*/  IMAD.WIDE R8, R15, 0x4, R196 ;  /* 0x000000040f087825 */ /* 0x000fe200078e02c4 */
[----:B------:R1:W-:Y:S01]  /*21b40*/  @P5 STG.E desc[UR28][R6.64], R179 ;  /* 0x000000b306005986 */ /* 0x0003e2000c10191c */
[----:B------:R-:W1:Y:S02]  /*21b50*/  LDCU UR8, c[0x0][0x398] ;  /* 0x00007300ff0877ac */ /* 0x000e640008000800 */
[----:B------:R-:W-:-:S02]  /*21b60*/  VIADD R0, R198, 0x74 ;  /* 0x00000074c6007836 */ /* 0x000fc40000000000 */
[----:B----4-:R-:W-:Y:S01]  /*21b70*/  IMAD.WIDE R4, R13, 0x4, R2 ;  /* 0x000000040d047825 */ /* 0x010fe200078e0202 */
[----:B------:R-:W-:Y:S01]  /*21b80*/  @P3 STG.E desc[UR28][R8.64], R51 ;  /* 0x0000003308003986 */ /* 0x000fe2000c10191c */
[----:B------:R-:W-:Y:S01]  /*21b90*/  ISETP.LT.AND P3, PT, R199, UR15, !P2 ;  /* 0x0000000fc7007c0c */ /* 0x000fe2000d761270 */
[----:B------:R-:W4:Y:S01]  /*21ba0*/  LDCU UR15, c[0x0][0x398] ;  /* 0x00007300ff0f77ac */ /* 0x000f220008000800 */
[C---:B------:R-:W-:Y:S01]  /*21bb0*/  IMAD.WIDE R10, R13.reuse, 0x4, R196 ;  /* 0x000000040d0a7825 */ /* 0x040fe200078e02c4 */
[----:B------:R-:W-:Y:S01]  /*21bc0*/  ISETP.GE.AND P5, PT, R0, UR4, PT ;  /* 0x0000000400007c0c */ /* 0x000fe2000bfa6270 */
[----:B------:R3:W-:Y:S01]  /*21bd0*/  @P0 STG.E desc[UR28][R4.64], R180 ;  /* 0x000000b404000986 */ /* 0x0007e2000c10191c */
[----:B------:R-:W4:Y:S01]  /*21be0*/  LDCU UR4, c[0x0][0x398] ;  /* 0x00007300ff0477ac */ /* 0x000f220008000800 */
[----:B------:R-:W-:Y:S02]  /*21bf0*/  IADD3 R13, PT, PT, R13, UR32, RZ ;  /* 0x000000200d0d7c10 */ /* 0x000fe4000fffe0ff */
[----:B------:R-:W-:Y:S01]  /*21c00*/  @P6 STG.E desc[UR28][R10.64], R52 ;  /* 0x000000340a006986 */ /* 0x000fe2000c10191c */
[----:B------:R-:W-:Y:S01]  /*21c10*/  ISETP.LT.AND P2, PT, R200, UR11, !P2 ;  /* 0x0000000bc8007c0c */ /* 0x000fe2000d741270 */
[----:B------:R-:W-:Y:S01]  /*21c20*/  VIADD R0, R198, 0x75 ;  /* 0x00000075c6007836 */ /* 0x000fe20000000000 */
[----:B--2---:R-:W-:Y:S01]  /*21c30*/  ISETP.LT.AND P6, PT, R199, UR6, !P4 ;  /* 0x00000006c7007c0c */ /* 0x004fe2000e7c1270 */
[C---:B-1----:R-:W-:Y:S01]  /*21c40*/  IMAD.WIDE R6, R13.reuse, 0x4, R2 ;  /* 0x000000040d067825 */ /* 0x042fe200078e0202 */
[----:B------:R-:W-:Y:S01]  /*21c50*/  ISETP.LT.AND P4, PT, R200, UR12, !P4 ;  /* 0x0000000cc8007c0c */ /* 0x000fe2000e781270 */
[----:B------:R-:W1:Y:S02]  /*21c60*/  LDCU UR16, c[0x0][0x398] ;  /* 0x00007300ff1077ac */ /* 0x000e640008000800 */
[----:B------:R-:W-:-:S02]  /*21c70*/  VIADD R15, R13, UR32 ;  /* 0x000000200d0f7c36 */ /* 0x000fc40008000000 */
[----:B---3--:R-:W-:Y:S01]  /*21c80*/  IMAD.WIDE R4, R13, 0x4, R196 ;  /* 0x000000040d047825 */ /* 0x008fe200078e02c4 */
[----:B------:R2:W-:Y:S01]  /*21c90*/  @P3 STG.E desc[UR28][R6.64], R181 ;  /* 0x000000b506003986 */ /* 0x0005e2000c10191c */
[----:B------:R-:W3:Y:S02]  /*21ca0*/  LDCU UR6, c[0x0][0x398] ;  /* 0x00007300ff0677ac */ /* 0x000ee40008000800 */
[C---:B------:R-:W-:Y:S01]  /*21cb0*/  IMAD.WIDE R8, R15.reuse, 0x4, R2 ;  /* 0x000000040f087825 */ /* 0x040fe200078e0202 */
[----:B------:R1:W-:Y:S01]  /*21cc0*/  @P2 STG.E desc[UR28][R4.64], R53 ;  /* 0x0000003504002986 */ /* 0x0003e2000c10191c */
[----:B------:R-:W-:Y:S01]  /*21cd0*/  ISETP.GE.AND P0, PT, R0, UR5, PT ;  /* 0x0000000500007c0c */ /* 0x000fe2000bf06270 */
[----:B------:R-:W1:Y:S02]  /*21ce0*/  LDCU UR5, c[0x0][0x398] ;  /* 0x00007300ff0577ac */ /* 0x000e640008000800 */
[----:B------:R1:W-:Y:S01]  /*21cf0*/  @P6 STG.E desc[UR28][R8.64], R182 ;  /* 0x000000b608006986 */ /* 0x0003e2000c10191c */
[----:B------:R-:W3:Y:S01]  /*21d00*/  LDCU UR11, c[0x0][0x398] ;  /* 0x00007300ff0b77ac */ /* 0x000ee20008000800 */
[----:B--2---:R-:W-:Y:S01]  /*21d10*/  IMAD.WIDE R6, R15, 0x4, R196 ;  /* 0x000000040f067825 */ /* 0x004fe200078e02c4 */
[----:B------:R-:W-:Y:S01]  /*21d20*/  ISETP.LT.AND P6, PT, R199, UR8, !P1 ;  /* 0x00000008c7007c0c */ /* 0x000fe2000cfc1270 */
[----:B------:R-:W2:Y:S01]  /*21d30*/  LDCU UR12, c[0x0][0x398] ;  /* 0x00007300ff0c77ac */ /* 0x000ea20008000800 */
[----:B------:R-:W-:Y:S01]  /*21d40*/  ISETP.LT.AND P1, PT, R200, UR14, !P1 ;  /* 0x0000000ec8007c0c */ /* 0x000fe2000cf21270 */
[----:B------:R-:W-:Y:S01]  /*21d50*/  VIADD R0, R198, 0x76 ;  /* 0x00000076c6007836 */ /* 0x000fe20000000000 */
[----:B------:R2:W-:Y:S01]  /*21d60*/  @P4 STG.E desc[UR28][R6.64], R54 ;  /* 0x0000003606004986 */ /* 0x0005e2000c10191c */
[----:B------:R-:W-:Y:S01]  /*21d70*/  VIADD R15, R15, UR32 ;  /* 0x000000200f0f7c36 */ /* 0x000fe20008000000 */
[----:B----4-:R-:W-:Y:S01]  /*21d80*/  ISETP.LT.AND P4, PT, R199, UR4, !P5 ;  /* 0x00000004c7007c0c */ /* 0x010fe2000ef81270 */
[----:B------:R-:W4:Y:S01]  /*21d90*/  LDCU UR8, c[0x0][0x398] ;  /* 0x00007300ff0877ac */ /* 0x000f220008000800 */
        /* <DEDUP_REMOVED lines=10> */
[C---:B--2---:R-:W-:Y:S01]  /*21e40*/  IMAD.WIDE R6, R13.reuse, 0x4, R2 ;  /* 0x000000040d067825 */ /* 0x044fe200078e0202 */
[----:B------:R2:W-:Y:S01]  /*21e50*/  @P6 STG.E desc[UR28][R4.64], R183 ;  /* 0x000000b704006986 */ /* 0x0005e2000c10191c */
[----:B------:R-:W1:Y:S02]  /*21e60*/  LDCU UR13, c[0x0][0x398] ;  /* 0x00007300ff0d77ac */ /* 0x000e640008000800 */
[----:B------:R-:W-:Y:S01]  /*21e70*/  IMAD.WIDE R10, R13, 0x4, R196 ;  /* 0x000000040d0a7825 */ /* 0x000fe200078e02c4 */
[----:B------:R-:W-:Y:S01]  /*21e80*/  @P1 STG.E desc[UR28][R8.64], R55 ;  /* 0x0000003708001986 */ /* 0x000fe2000c10191c */
[----:B------:R-:W-:-:S03]  /*21e90*/  ISETP.LT.AND P1, PT, R199, UR16, !P0 ;  /* 0x00000010c7007c0c */ /* 0x000fc6000c721270 */
[----:B------:R1:W-:Y:S01]  /*21ea0*/  @P4 STG.E desc[UR28][R6.64], R184 ;  /* 0x000000b806004986 */ /* 0x0003e2000c10191c */
[----:B---3--:R-:W-:Y:S01]  /*21eb0*/  ISETP.LT.AND P4, PT, R200, UR6, !P0 ;  /* 0x00000006c8007c0c */ /* 0x008fe2000c781270 */
[----:B------:R-:W-:Y:S01]  /*21ec0*/  VIADD R13, R13, UR32 ;  /* 0x000000200d0d7c36 */ /* 0x000fe20008000000 */
[----:B------:R-:W3:Y:S01]  /*21ed0*/  LDCU UR6, c[0x0][0x398] ;  /* 0x00007300ff0677ac */ /* 0x000ee20008000800 */
[----:B------:R-:W-:Y:S01]  /*21ee0*/  @P5 STG.E desc[UR28][R10.64], R56 ;  /* 0x000000380a005986 */ /* 0x000fe2000c10191c */
[----:B------:R-:W-:Y:S01]  /*21ef0*/  ISETP.LT.AND P5, PT, R199, UR5, !P3 ;  /* 0x00000005c7007c0c */ /* 0x000fe2000dfa1270 */
[C---:B------:R-:W-:Y:S01]  /*21f00*/  VIADD R15, R13.reuse, UR32 ;  /* 0x000000200d0f7c36 */ /* 0x040fe20008000000 */
[----:B------:R-:W3:Y:S01]  /*21f10*/  LDCU UR5, c[0x0][0x398] ;  /* 0x00007300ff0577ac */ /* 0x000ee20008000800 */
[----:B------:R-:W-:Y:S02]  /*21f20*/  VIADD R0, R198, 0x78 ;  /* 0x00000078c6007836 */ /* 0x000fe40000000000 */
[----:B--2---:R-:W-:-:S04]  /*21f30*/  IMAD.WIDE R4, R13, 0x4, R2 ;  /* 0x000000040d047825 */ /* 0x004fc800078e0202 */
[----:B-1----:R-:W-:Y:S01]  /*21f40*/  IMAD.WIDE R6, R13, 0x4, R196 ;  /* 0x000000040d067825 */ /* 0x002fe200078e02c4 */
[----:B------:R-:W-:Y:S01]  /*21f50*/  ISETP.GE.AND P6, PT, R0, UR27, PT ;  /* 0x0000001b00007c0c */ /* 0x000fe2000bfc6270 */
[----:B------:R1:W-:Y:S02]  /*21f60*/  @P1 STG.E desc[UR28][R4.64], R185 ;  /* 0x000000b904001986 */ /* 0x0003e4000c10191c */
[----:B------:R-:W-:Y:S01]  /*21f70*/  IMAD.WIDE R8, R15, 0x4, R2 ;  /* 0x000000040f087825 */ /* 0x000fe200078e0202 */
[----:B------:R-:W-:Y:S01]  /*21f80*/  ISETP.LT.AND P3, PT, R200, UR11, !P3 ;  /* 0x0000000bc8007c0c */ /* 0x000fe2000df61270 */
[----:B------:R2:W-:Y:S01]  /*21f90*/  @P4 STG.E desc[UR28][R6.64], R57 ;  /* 0x0000003906004986 */ /* 0x0005e2000c10191c */
[C---:B------:R-:W-:Y:S01]  /*21fa0*/  ISETP.LT.AND P4, PT, R199.reuse, UR12, !P2 ;  /* 0x0000000cc7007c0c */ /* 0x040fe2000d781270 */
[----:B------:R-:W-:Y:S01]  /*21fb0*/  VIADD R0, R198, 0x79 ;  /* 0x00000079c6007836 */ /* 0x000fe20000000000 */
[----:B----4-:R-:W-:Y:S01]  /*21fc0*/  ISETP.LT.AND P2, PT, R200, UR8, !P2 ;  /* 0x00000008c8007c0c */ /* 0x010fe2000d741270 */
[----:B------:R4:W-:Y:S01]  /*21fd0*/  @P5 STG.E desc[UR28][R8.64], R186 ;  /* 0x000000ba08005986 */ /* 0x0009e2000c10191c */
[----:B------:R-:W-:Y:S01]  /*21fe0*/  ISETP.LT.AND P5, PT, R199, UR13, !P6 ;  /* 0x0000000dc7007c0c */ /* 0x000fe2000f7a1270 */
[----:B------:R-:W3:Y:S01]  /*21ff0*/  LDCU UR11, c[0x0][0x398] ;  /* 0x00007300ff0b77ac */ /* 0x000ee20008000800 */
[C---:B-1----:R-:W-:Y:S01]  /*22000*/  IMAD.WIDE R4, R15.reuse, 0x4, R196 ;  /* 0x000000040f047825 */ /* 0x042fe200078e02c4 */
[----:B------:R-:W-:Y:S01]  /*22010*/  ISETP.GE.AND P0, PT, R0, UR25, PT ;  /* 0x0000001900007c0c */ /* 0x000fe2000bf06270 */
[----:B------:R-:W1:Y:S02]  /*22020*/  LDCU UR8, c[0x0][0x398] ;  /* 0x00007300ff0877ac */ /* 0x000e640008000800 */
[----:B------:R-:W-:-:S02]  /*22030*/  VIADD R15, R15, UR32 ;  /* 0x000000200f0f7c36 */ /* 0x000fc40008000000 */
[----:B------:R-:W-:Y:S01]  /*22040*/  VIADD R0, R198, 0x7a ;  /* 0x0000007ac6007836 */ /* 0x000fe20000000000 */
[----:B------:R-:W1:Y:S01]  /*22050*/  LDCU UR12, c[0x0][0x398] ;  /* 0x00007300ff0c77ac */ /* 0x000e620008000800 */
[C---:B------:R-:W-:Y:S02]  /*22060*/  VIADD R13, R15.reuse, UR32 ;  /* 0x000000200f0d7c36 */ /* 0x040fe40008000000 */
[C---:B--2---:R-:W-:Y:S01]  /*22070*/  IMAD.WIDE R6, R15.reuse, 0x4, R2 ;  /* 0x000000040f067825 */ /* 0x044fe200078e0202 */
[----:B------:R-:W-:Y:S01]  /*22080*/  ISETP.GE.AND P1, PT, R0, UR9, PT ;  /* 0x0000000900007c0c */ /* 0x000fe2000bf26270 */
[----:B------:R-:W2:Y:S02]  /*22090*/  LDCU UR9, c[0x0][0x398] ;  /* 0x00007300ff0977ac */ /* 0x000ea40008000800 */
[----:B----4-:R-:W-:Y:S01]  /*220a0*/  IMAD.WIDE R8, R15, 0x4, R196 ;  /* 0x000000040f087825 */ /* 0x010fe200078e02c4 */
[----:B------:R4:W-:Y:S01]  /*220b0*/  @P3 STG.E desc[UR28][R4.64], R58 ;  /* 0x0000003a04003986 */ /* 0x0009e2000c10191c */
[----:B------:R-:W1:Y:S02]  /*220c0*/  LDCU UR13, c[0x0][0x398] ;  /* 0x00007300ff0d77ac */ /* 0x000e640008000800 */
[----:B------:R-:W-:Y:S01]  /*220d0*/  IMAD.WIDE R10, R13, 0x4, R2 ;  /* 0x000000040d0a7825 */ /* 0x000fe200078e0202 */
[C---:B------:R-:W-:Y:S01]  /*220e0*/  ISETP.LT.AND P6, PT, R200.reuse, UR4, !P6 ;  /* 0x00000004c8007c0c */ /* 0x040fe2000f7c1270 */
[----:B------:R1:W-:Y:S01]  /*220f0*/  @P4 STG.E desc[UR28][R6.64], R187 ;  /* 0x000000bb06004986 */ /* 0x0003e2000c10191c */
[----:B------:R-:W-:Y:S01]  /*22100*/  ISETP.LT.AND P4, PT, R199, UR14, !P0 ;  /* 0x0000000ec7007c0c */ /* 0x000fe2000c781270 */
[----:B------:R-:W2:Y:S02]  /*22110*/  LDCU UR4, c[0x0][0x398] ;  /* 0x00007300ff0477ac */ /* 0x000ea40008000800 */
[----:B------:R1:W-:Y:S01]  /*22120*/  @P2 STG.E desc[UR28][R8.64], R59 ;  /* 0x0000003b08002986 */ /* 0x0003e2000c10191c */
[----:B------:R-:W-:Y:S01]  /*22130*/  ISETP.LT.AND P2, PT, R200, UR15, !P0 ;  /* 0x0000000fc8007c0c */ /* 0x000fe2000c741270 */
[----:B------:R-:W2:Y:S01]  /*22140*/  LDCU UR14, c[0x0][0x398] ;  /* 0x00007300ff0e77ac */ /* 0x000ea20008000800 */
[C---:B----4-:R-:W-:Y:S01]  /*22150*/  IMAD.WIDE R4, R13.reuse, 0x4, R196 ;  /* 0x000000040d047825 */ /* 0x050fe200078e02c4 */
[----:B------:R4:W-:Y:S01]  /*22160*/  @P5 STG.E desc[UR28][R10.64], R188 ;  /* 0x000000bc0a005986 */ /* 0x0009e2000c10191c */
[----:B------:R-:W-:Y:S01]  /*22170*/  IADD3 R0, PT, PT, R198, 0x7b, RZ ;  /* 0x0000007bc6007810 */ /* 0x000fe20007ffe0ff */
[----:B------:R-:W2:Y:S01]  /*22180*/  LDCU UR15, c[0x0][0x398] ;  /* 0x00007300ff0f77ac */ /* 0x000ea20008000800 */
[----:B------:R-:W-:Y:S01]  /*22190*/  VIADD R13, R13, UR32 ;  /* 0x000000200d0d7c36 */ /* 0x000fe20008000000 */
[----:B---3--:R-:W-:-:S02]  /*221a0*/  ISETP.LT.AND P5, PT, R199, UR5, !P1 ;  /* 0x00000005c7007c0c */ /* 0x008fc4000cfa1270 */
[----:B------:R-:W-:Y:S01]  /*221b0*/  ISETP.GE.AND P3, PT, R0, UR21, PT ;  /* 0x0000001500007c0c */ /* 0x000fe2000bf66270 */
[C---:B------:R-:W-:Y:S01]  /*221c0*/  VIADD R15, R13.reuse, UR32 ;  /* 0x000000200d0f7c36 */ /* 0x040fe20008000000 */
[----:B------:R3:W-:Y:S01]  /*221d0*/  @P6 STG.E desc[UR28][R4.64], R60 ;  /* 0x0000003c04006986 */ /* 0x0007e2000c10191c */
[----:B------:R-:W-:Y:S01]  /*221e0*/  VIADD R0, R198, 0x7c ;  /* 0x0000007cc6007836 */ /* 0x000fe20000000000 */
[----:B------:R-:W3:Y:S01]  /*221f0*/  LDCU UR5, c[0x0][0x398] ;  /* 0x00007300ff0577ac */ /* 0x000ee20008000800 */
[----:B-1----:R-:W-:-:S04]  /*22200*/  IMAD.WIDE R6, R13, 0x4, R2 ;  /* 0x000000040d067825 */ /* 0x002fc800078e0202 */
[----:B------:R-:W-:Y:S01]  /*22210*/  IMAD.WIDE R8, R13, 0x4, R196 ;  /* 0x000000040d087825 */ /* 0x000fe200078e02c4 */
[----:B------:R-:W-:-:S03]  /*22220*/  ISETP.GE.AND P0, PT, R0, UR23, PT ;  /* 0x0000001700007c0c */ /* 0x000fc6000bf06270 */
[----:B----4-:R-:W-:Y:S01]  /*22230*/  IMAD.WIDE R10, R15, 0x4, R2 ;  /* 0x000000040f0a7825 */ /* 0x010fe200078e0202 */
[----:B------:R1:W-:Y:S01]  /*22240*/  @P4 STG.E desc[UR28][R6.64], R189 ;  /* 0x000000bd06004986 */ /* 0x0003e2000c10191c */
[C---:B------:R-:W-:Y:S01]  /*22250*/  ISETP.LT.AND P1, PT, R200.reuse, UR6, !P1 ;  /* 0x00000006c8007c0c */ /* 0x040fe2000cf21270 */
[----:B------:R-:W4:Y:S01]  /*22260*/  LDCU UR6, c[0x0][0x398] ;  /* 0x00007300ff0677ac */ /* 0x000f220008000800 */
[----:B------:R-:W-:Y:S01]  /*22270*/  ISETP.LT.AND P4, PT, R199, UR11, !P3 ;  /* 0x0000000bc7007c0c */ /* 0x000fe2000df81270 */
[----:B------:R1:W-:Y:S01]  /*22280*/  @P2 STG.E desc[UR28][R8.64], R61 ;  /* 0x0000003d08002986 */ /* 0x0003e2000c10191c */
[----:B--2---:R-:W-:Y:S01]  /*22290*/  ISETP.LT.AND P3, PT, R200, UR9, !P3 ;  /* 0x00000009c8007c0c */ /* 0x004fe2000df61270 */
[----:B------:R-:W-:Y:S02]  /*222a0*/  VIADD R13, R15, UR32 ;  /* 0x000000200f0d7c36 */ /* 0x000fe40008000000 */
[----:B------:R2:W-:Y:S01]  /*222b0*/  @P5 STG.E desc[UR28][R10.64], R190 ;  /* 0x000000be0a005986 */ /* 0x0005e2000c10191c */
[----:B------:R-:W-:Y:S01]  /*222c0*/  ISETP.LT.AND P5, PT, R199, UR8, !P0 ;  /* 0x00000008c7007c0c */ /* 0x000fe2000c7a1270 */
[----:B------:R-:W-:-:S02]  /*222d0*/  VIADD R0, R198, 0x7d ;  /* 0x0000007dc6007836 */ /* 0x000fc40000000000 */
[----:B------:R-:W-:Y:S02]  /*222e0*/  VIADD R17, R13, UR32 ;  /* 0x000000200d117c36 */ /* 0x000fe40008000000 */
[----:B---3--:R-:W-:Y:S01]  /*222f0*/  IMAD.WIDE R4, R15, 0x4, R196 ;  /* 0x000000040f047825 */ /* 0x008fe200078e02c4 */
[----:B------:R-:W-:-:S03]  /*22300*/  ISETP.GE.AND P6, PT, R0, UR17, PT ;  /* 0x0000001100007c0c */ /* 0x000fc6000bfc6270 */
[C---:B-1----:R-:W-:Y:S01]  /*22310*/  IMAD.WIDE R6, R13.reuse, 0x4, R2 ;  /* 0x000000040d067825 */ /* 0x042fe200078e0202 */
[----:B------:R1:W-:Y:S03]  /*22320*/  @P1 STG.E desc[UR28][R4.64], R62 ;  /* 0x0000003e04001986 */ /* 0x0003e6000c10191c */
[----:B------:R-:W-:Y:S02]  /*22330*/  VIADD R0, R198, 0x7e ;  /* 0x0000007ec6007836 */ /* 0x000fe40000000000 */
[----:B------:R-:W-:Y:S01]  /*22340*/  IMAD.WIDE R8, R13, 0x4, R196 ;  /* 0x000000040d087825 */ /* 0x000fe200078e02c4 */
[----:B------:R3:W-:Y:S03]  /*22350*/  @P4 STG.E desc[UR28][R6.64], R191 ;  /* 0x000000bf06004986 */ /* 0x0007e6000c10191c */
[----:B--2---:R-:W-:Y:S01]  /*22360*/  IMAD.WIDE R10, R17, 0x4, R2 ;  /* 0x00000004110a7825 */ /* 0x004fe200078e0202 */
[----:B------:R-:W-:-:S03]  /*22370*/  ISETP.GE.AND P2, PT, R0, UR19, PT ;  /* 0x0000001300007c0c */ /* 0x000fc6000bf46270 */
[----:B------:R-:W-:Y:S01]  /*22380*/  VIADD R198, R198, 0x7f ;  /* 0x0000007fc6c67836 */ /* 0x000fe20000000000 */
[----:B------:R2:W-:Y:S01]  /*22390*/  @P3 STG.E desc[UR28][R8.64], R63 ;  /* 0x0000003f08003986 */ /* 0x0005e2000c10191c */
[----:B------:R-:W-:Y:S01]  /*223a0*/  VIADD R13, R17, UR32 ;  /* 0x00000020110d7c36 */ /* 0x000fe20008000000 */
[----:B------:R-:W-:Y:S02]  /*223b0*/  ISETP.LT.AND P0, PT, R200, UR12, !P0 ;  /* 0x0000000cc8007c0c */ /* 0x000fe4000c701270 */
[----:B------:R1:W-:Y:S01]  /*223c0*/  @P5 STG.E desc[UR28][R10.64], R192 ;  /* 0x000000c00a005986 */ /* 0x0003e2000c10191c */
[----:B------:R-:W-:Y:S02]  /*223d0*/  ISETP.GE.AND P1, PT, R198, UR7, PT ;  /* 0x00000007c6007c0c */ /* 0x000fe4000bf26270 */
[----:B------:R-:W-:Y:S02]  /*223e0*/  ISETP.LT.AND P5, PT, R199, UR4, !P6 ;  /* 0x00000004c7007c0c */ /* 0x000fe4000f7a1270 */
[----:B------:R-:W-:-:S02]  /*223f0*/  ISETP.LT.AND P6, PT, R200, UR13, !P6 ;  /* 0x0000000dc8007c0c */ /* 0x000fc4000f7c1270 */
[----:B------:R-:W-:Y:S02]  /*22400*/  ISETP.LT.AND P4, PT, R199, UR5, !P2 ;  /* 0x00000005c7007c0c */ /* 0x000fe4000d781270 */
[----:B------:R-:W-:Y:S02]  /*22410*/  IADD3 R15, PT, PT, R13, UR32, RZ ;  /* 0x000000200d0f7c10 */ /* 0x000fe4000fffe0ff */
[C---:B------:R-:W-:Y:S02]  /*22420*/  ISETP.LT.AND P2, PT, R200.reuse, UR14, !P2 ;  /* 0x0000000ec8007c0c */ /* 0x040fe4000d741270 */
[----:B------:R-:W-:Y:S02]  /*22430*/  ISETP.LT.AND P3, PT, R199, UR15, !P1 ;  /* 0x0000000fc7007c0c */ /* 0x000fe4000cf61270 */
[----:B----4-:R-:W-:Y:S01]  /*22440*/  ISETP.LT.AND P1, PT, R200, UR6, !P1 ;  /* 0x00000006c8007c0c */ /* 0x010fe2000cf21270 */
[----:B-1----:R-:W-:-:S04]  /*22450*/  IMAD.WIDE R4, R17, 0x4, R196 ;  /* 0x0000000411047825 */ /* 0x002fc800078e02c4 */
[----:B------:R-:W-:Y:S02]  /*22460*/  VIADD R17, R15, UR32 ;  /* 0x000000200f117c36 */ /* 0x000fe40008000000 */
[C---:B---3--:R-:W-:Y:S01]  /*22470*/  IMAD.WIDE R6, R13.reuse, 0x4, R2 ;  /* 0x000000040d067825 */ /* 0x048fe200078e0202 */
[----:B------:R1:W-:Y:S03]  /*22480*/  @P0 STG.E desc[UR28][R4.64], R64 ;  /* 0x0000004004000986 */ /* 0x0003e6000c10191c */
[----:B--2---:R-:W-:Y:S01]  /*22490*/  IMAD.WIDE R8, R13, 0x4, R196 ;  /* 0x000000040d087825 */ /* 0x004fe200078e02c4 */
[----:B------:R1:W-:Y:S03]  /*224a0*/  @P5 STG.E desc[UR28][R6.64], R193 ;  /* 0x000000c106005986 */ /* 0x0003e6000c10191c */
[C---:B------:R-:W-:Y:S01]  /*224b0*/  IMAD.WIDE R10, R15.reuse, 0x4, R2 ;  /* 0x000000040f0a7825 */ /* 0x040fe200078e0202 */
[----:B------:R1:W-:Y:S03]  /*224c0*/  @P6 STG.E desc[UR28][R8.64], R65 ;  /* 0x0000004108006986 */ /* 0x0003e6000c10191c */
[----:B------:R-:W-:Y:S01]  /*224d0*/  IMAD.WIDE R12, R15, 0x4, R196 ;  /* 0x000000040f0c7825 */ /* 0x000fe200078e02c4 */
[----:B------:R1:W-:Y:S03]  /*224e0*/  @P4 STG.E desc[UR28][R10.64], R194 ;  /* 0x000000c20a004986 */ /* 0x0003e6000c10191c */
[C---:B------:R-:W-:Y:S01]  /*224f0*/  IMAD.WIDE R2, R17.reuse, 0x4, R2 ;  /* 0x0000000411027825 */ /* 0x040fe200078e0202 */
[----:B------:R1:W-:Y:S03]  /*22500*/  @P2 STG.E desc[UR28][R12.64], R66 ;  /* 0x000000420c002986 */ /* 0x0003e6000c10191c */
[----:B------:R-:W-:Y:S01]  /*22510*/  IMAD.WIDE R196, R17, 0x4, R196 ;  /* 0x0000000411c47825 */ /* 0x000fe200078e02c4 */
[----:B------:R1:W-:Y:S04]  /*22520*/  @P3 STG.E desc[UR28][R2.64], R195 ;  /* 0x000000c302003986 */ /* 0x0003e8000c10191c */
[----:B------:R1:W-:Y:S01]  /*22530*/  @P1 STG.E desc[UR28][R196.64], R67 ;  /* 0x00000043c4001986 */ /* 0x0003e2000c10191c */
[----:B------:R-:W-:Y:S06]  /*22540*/  BAR.SYNC.DEFER_BLOCKING 0x0 ;  /* 0x0000000000007b1d */ /* 0x000fec0000010000 */
[----:B------:R-:W-:Y:S05]  /*22550*/  BRA.U UP0, `(.L_x_14) ;  /* 0x0000000100a07547 */ /* 0x000fea000b800000 */
[----:B------:R-:W2:Y:S01]  /*22560*/  S2UR UR5, SR_CgaCtaId ;  /* 0x00000000000579c3 */ /* 0x000ea20000008800 */
[----:B------:R-:W-:Y:S01]  /*22570*/  NOP ;  /* 0x0000000000007918 */ /* 0x000fe20000000000 */
[----:B------:R-:W-:Y:S01]  /*22580*/  UMOV UR4, 0x50 ;  /* 0x0000005000047882 */ /* 0x000fe20000000000 */
[----:B------:R-:W-:Y:S02]  /*22590*/  IMAD.U32 R0, RZ, RZ, UR10 ;  /* 0x0000000aff007e24 */ /* 0x000fe4000f8e00ff */
[----:B-1----:R-:W-:Y:S02]  /*225a0*/  IMAD.MOV.U32 R3, RZ, RZ, 0xffff ;  /* 0x0000ffffff037424 */ /* 0x002fe400078e00ff */
[----:B------:R-:W-:Y:S01]  /*225b0*/  IMAD.MOV.U32 R7, RZ, RZ, 0x1 ;  /* 0x00000001ff077424 */ /* 0x000fe200078e00ff */
[----:B------:R-:W-:-:S04]  /*225c0*/  LOP3.LUT R0, R0, 0xffff, RZ, 0xc0, !PT ;  /* 0x0000ffff00007812 */ /* 0x000fc800078ec0ff */
[----:B------:R-:W-:-:S05]  /*225d0*/  SHF.R.U32.HI R0, RZ, 0x5, R0 ;  /* 0x00000005ff007819 */ /* 0x000fca0000011600 */
[----:B------:R-:W-:Y:S01]  /*225e0*/  VIADD R2, R0, 0x10 ;  /* 0x0000001000027836 */ /* 0x000fe20000000000 */
[----:B------:R-:W-:Y:S01]  /*225f0*/  SHF.L.U32 R0, R3, R0, RZ ;  /* 0x0000000003007219 */ /* 0x000fe200000006ff */
[----:B--2---:R-:W-:-:S03]  /*22600*/  ULEA UR6, UR5, UR4, 0x18 ;  /* 0x0000000405067291 */ /* 0x004fc6000f8ec0ff */
[----:B------:R-:W-:-:S04]  /*22610*/  SHF.L.U32 R3, R7, R2, RZ ;  /* 0x0000000207037219 */ /* 0x000fc800000006ff */
[----:B------:R-:W-:Y:S02]  /*22620*/  LOP3.LUT R0, R3, R0, RZ, 0xfc, !PT ;  /* 0x0000000003007212 */ /* 0x000fe400078efcff */
[----:B------:R-:W1:Y:S02]  /*22630*/  LDS R5, [UR6] ;  /* 0x00000006ff057984 */ /* 0x000e640008000800 */
[C---:B------:R-:W-:Y:S02]  /*22640*/  LOP3.LUT R2, R0.reuse, 0xffff, RZ, 0xc0, !PT ;  /* 0x0000ffff00027812 */ /* 0x040fe400078ec0ff */
[----:B-1----:R-:W-:-:S04]  /*22650*/  LOP3.LUT R3, R0, 0xffff, R5, 0x80, !PT ;  /* 0x0000ffff00037812 */ /* 0x002fc800078e8005 */
[----:B------:R-:W-:-:S13]  /*22660*/  ISETP.NE.AND P0, PT, R3, R2, PT ;  /* 0x000000020300720c */ /* 0x000fda0003f05270 */
[----:B------:R-:W-:Y:S05]  /*22670*/  @P0 BRA `(.L_x_15) ;  /* 0x0000000000500947 */ /* 0x000fea0003800000 */
[----:B------:R-:W-:Y:S02]  /*22680*/  SHF.R.U32.HI R5, RZ, 0x10, R5 ;  /* 0x00000010ff057819 */ /* 0x000fe40000011605 */
[----:B------:R-:W-:-:S04]  /*22690*/  SHF.R.U32.HI R2, RZ, 0x10, R0 ;  /* 0x00000010ff027819 */ /* 0x000fc80000011600 */
[----:B------:R-:W-:-:S04]  /*226a0*/  LOP3.LUT R5, R5, R2, RZ, 0xc0, !PT ;  /* 0x0000000205057212 */ /* 0x000fc800078ec0ff */
[----:B------:R-:W-:-:S13]  /*226b0*/  ISETP.NE.AND P0, PT, R5, R2, PT ;  /* 0x000000020500720c */ /* 0x000fda0003f05270 */
[----:B------:R-:W-:Y:S05]  /*226c0*/  @P0 BRA `(.L_x_16) ;  /* 0x0000000000300947 */ /* 0x000fea0003800000 */
[----:B------:R-:W-:Y:S01]  /*226d0*/  R2UR UR4, R0 ;  /* 0x00000000000472ca */ /* 0x000fe200000e0000 */
[----:B------:R-:W-:Y:S01]  /*226e0*/  VOTEU.ANY UR5, UPT, PT ;  /* 0x0000000000057886 */ /* 0x000fe200038e0100 */
[----:B------:R-:W1:Y:S01]  /*226f0*/  S2R R0, SR_LANEID ;  /* 0x0000000000007919 */ /* 0x000e620000000000 */
[----:B------:R-:W-:-:S10]  /*22700*/  UFLO.U32 UR5, UR5 ;  /* 0x00000005000572bd */ /* 0x000fd400080e0000 */
[----:B------:R-:W-:-:S06]  /*22710*/  ULOP3.LUT UR4, URZ, UR4, URZ, 0x33, !UPT ;  /* 0x00000004ff047292 */ /* 0x000fcc000f8e33ff */
[----:B------:R-:W-:-:S04]  /*22720*/  IMAD.U32 R2, RZ, RZ, UR4 ;  /* 0x00000004ff027e24 */ /* 0x000fc8000f8e00ff */
[----:B------:R-:W2:Y:S02]  /*22730*/  REDUX UR7, R2 ;  /* 0x00000000020773c4 */ /* 0x000ea40000000000 */
[----:B------:R3:W-:Y:S01]  /*22740*/  UTCATOMSWS.AND URZ, UR4 ;  /* 0x0000000400ff79e3 */ /* 0x0007e20008000000 */
[----:B-1----:R-:W-:Y:S01]  /*22750*/  ISETP.EQ.U32.AND P0, PT, R0, UR5, PT ;  /* 0x0000000500007c0c */ /* 0x002fe2000bf02070 */
[----:B--2---:R-:W-:-:S12]  /*22760*/  IMAD.U32 R0, RZ, RZ, UR7 ;  /* 0x00000007ff007e24 */ /* 0x004fd8000f8e00ff */
[----:B------:R3:W-:Y:S01]  /*22770*/  @P0 ATOMS.AND RZ, [UR6], R0 ;  /* 0x00000000ffff098c */ /* 0x0007e2000a800006 */
[----:B------:R-:W-:Y:S05]  /*22780*/  BRA `(.L_x_14) ;  /* 0x0000000000147947 */ /* 0x000fea0003800000 */
.L_x_16:
[----:B------:R-:W-:-:S07]  /*22790*/  MOV R2, 0x227b0 ;  /* 0x000227b000027802 */ /* 0x000fce0000000f00 */
[----:B------:R-:W-:Y:S05]  /*227a0*/  CALL.REL.NOINC `($__internal_0_$__cuda_sm10x_tcgen05_guardrail_trap_col_being_dealloced_not_returned_by_alloc) ;  /* 0x00000000002c7944 */ /* 0x000fea0003c00000 */
[----:B------:R-:W-:Y:S05]  /*227b0*/  BRA `(.L_x_14) ;  /* 0x0000000000087947 */ /* 0x000fea0003800000 */
.L_x_15:
[----:B------:R-:W-:-:S07]  /*227c0*/  MOV R2, 0x227e0 ;  /* 0x000227e000027802 */ /* 0x000fce0000000f00 */
[----:B------:R-:W-:Y:S05]  /*227d0*/  CALL.REL.NOINC `($__internal_2_$__cuda_sm10x_tcgen05_guardrail_trap_unallocated_columns_being_dealloced) ;  /* 0x0000000000387944 */ /* 0x000fea0003c00000 */
.L_x_14:
[----:B------:R-:W-:Y:S01]  /*227e0*/  NOP ;  /* 0x0000000000007918 */ /* 0x000fe20000000000 */
[----:B---3--:R-:W-:Y:S05]  /*227f0*/  EXIT ;  /* 0x000000000000794d */ /* 0x008fea0003800000 */
.L_x_9:
[----:B------:R-:W2:Y:S02]  /*22800*/  SYNCS.PHASECHK.TRANS64.TRYWAIT P3, [UR4], R4 ;  /* 0x00000004ff0075a7 */ /* 0x000ea40008061104 */
[----:B--2---:R-:W-:Y:S05]  /*22810*/  @!P3 BRA `(.L_x_9) ;  /* 0xfffffffc00f8b947 */ /* 0x004fea000383ffff */
[----:B------:R-:W-:Y:S05]  /*22820*/  BRA `(.L_x_17) ;  /* 0xffffff1400d47947 */ /* 0x000fea000383ffff */
.L_x_13:
[----:B------:R-:W4:Y:S02]  /*22830*/  SYNCS.PHASECHK.TRANS64.TRYWAIT P0, [UR4], R0 ;  /* 0x00000000ff0075a7 */ /* 0x000f240008001104 */
[----:B----4-:R-:W-:Y:S05]  /*22840*/  @!P0 BRA `(.L_x_13) ;  /* 0xfffffffc00f88947 */ /* 0x010fea000383ffff */
[----:B------:R-:W-:Y:S05]  /*22850*/  BRA `(.L_x_12) ;  /* 0xffffff9800307947 */ /* 0x000fea000383ffff */
        .weak           $__internal_0_$__cuda_sm10x_tcgen05_guardrail_trap_col_being_dealloced_not_returned_by_alloc
        .type           $__internal_0_$__cuda_sm10x_tcgen05_guardrail_trap_col_being_dealloced_not_returned_by_alloc,@function
        .size           $__internal_0_$__cuda_sm10x_tcgen05_guardrail_trap_col_being_dealloced_not_returned_by_alloc,($__internal_1_$__cuda_sm10x_tcgen05_guardrail_trap_phase_invalid_during_alloc - $__internal_0_$__cuda_sm10x_tcgen05_guardrail_trap_col_being_dealloced_not_returned_by_alloc)
$__internal_0_$__cuda_sm10x_tcgen05_guardrail_trap_col_being_dealloced_not_returned_by_alloc:
[----:B------:R-:W-:Y:S05]  /*22860*/  BPT.TRAP 0x1 ;  /* 0x000000040000795c */ /* 0x000fea0000300000 */
[----:B------:R-:W-:-:S04]  /*22870*/  IMAD.MOV.U32 R3, RZ, RZ, 0x0 ;  /* 0x00000000ff037424 */ /* 0x000fc800078e00ff */
[----:B------:R-:W-:Y:S05]  /*22880*/  RET.REL.NODEC R2 `(matmul_kernel) ;  /* 0xfffffdd402dc7950 */ /* 0x000fea0003c3ffff */
        .weak           $__internal_1_$__cuda_sm10x_tcgen05_guardrail_trap_phase_invalid_during_alloc
        .type           $__internal_1_$__cuda_sm10x_tcgen05_guardrail_trap_phase_invalid_during_alloc,@function
        .size           $__internal_1_$__cuda_sm10x_tcgen05_guardrail_trap_phase_invalid_during_alloc,($__internal_2_$__cuda_sm10x_tcgen05_guardrail_trap_unallocated_columns_being_dealloced - $__internal_1_$__cuda_sm10x_tcgen05_guardrail_trap_phase_invalid_during_alloc)
$__internal_1_$__cuda_sm10x_tcgen05_guardrail_trap_phase_invalid_during_alloc:
[----:B------:R-:W-:Y:S05]  /*22890*/  BPT.TRAP 0x1 ;  /* 0x000000040000795c */ /* 0x000fea0000300000 */
[----:B------:R-:W-:-:S04]  /*228a0*/  IMAD.MOV.U32 R3, RZ, RZ, 0x0 ;  /* 0x00000000ff037424 */ /* 0x000fc800078e00ff */
[----:B------:R-:W-:Y:S05]  /*228b0*/  RET.REL.NODEC R2 `(matmul_kernel) ;  /* 0xfffffdd402d07950 */ /* 0x000fea0003c3ffff */
        .weak           $__internal_2_$__cuda_sm10x_tcgen05_guardrail_trap_unallocated_columns_being_dealloced
        .type           $__internal_2_$__cuda_sm10x_tcgen05_guardrail_trap_unallocated_columns_being_dealloced,@function
        .size           $__internal_2_$__cuda_sm10x_tcgen05_guardrail_trap_unallocated_columns_being_dealloced,(.L_x_21 - $__internal_2_$__cuda_sm10x_tcgen05_guardrail_trap_unallocated_columns_being_dealloced)
$__internal_2_$__cuda_sm10x_tcgen05_guardrail_trap_unallocated_columns_being_dealloced:
[----:B------:R-:W-:Y:S05]  /*228c0*/  BPT.TRAP 0x1 ;  /* 0x000000040000795c */ /* 0x000fea0000300000 */
[----:B------:R-:W-:-:S04]  /*228d0*/  IMAD.MOV.U32 R3, RZ, RZ, 0x0 ;  /* 0x00000000ff037424 */ /* 0x000fc800078e00ff */
[----:B------:R-:W-:Y:S05]  /*228e0*/  RET.REL.NODEC R2 `(matmul_kernel) ;  /* 0xfffffdd402c47950 */ /* 0x000fea0003c3ffff */
.L_x_18:
[----:B------:R-:W-:-:S00]  /*228f0*/  BRA `(.L_x_18) ;  /* 0xfffffffc00fc7947 */ /* 0x000fc0000383ffff */
[----:B------:R-:W-:-:S00]  /*22900*/  NOP ;  /* 0x0000000000007918 */ /* 0x000fc00000000000 */
[----:B------:R-:W-:-:S00]  /*22910*/  NOP ;  /* 0x0000000000007918 */ /* 0x000fc00000000000 */
[----:B------:R-:W-:-:S00]  /*22920*/  NOP ;  /* 0x0000000000007918 */ /* 0x000fc00000000000 */
[----:B------:R-:W-:-:S00]  /*22930*/  NOP ;  /* 0x0000000000007918 */ /* 0x000fc00000000000 */
[----:B------:R-:W-:-:S00]  /*22940*/  NOP ;  /* 0x0000000000007918 */ /* 0x000fc00000000000 */
[----:B------:R-:W-:-:S00]  /*22950*/  NOP ;  /* 0x0000000000007918 */ /* 0x000fc00000000000 */
[----:B------:R-:W-:-:S00]  /*22960*/  NOP ;  /* 0x0000000000007918 */ /* 0x000fc00000000000 */
[----:B------:R-:W-:-:S00]  /*22970*/  NOP ;  /* 0x0000000000007918 */ /* 0x000fc00000000000 */
.L_x_21:


//--------------------- .nv.shared.matmul_kernel  --------------------------
	.section	.nv.shared.matmul_kernel,"aw",@nobits
	.sectionflags	@""
	.align	16
	.zero		1024


//--------------------- .nv.shared.reserved.0     --------------------------
	.section	.nv.shared.reserved.0,"aw",@nobits
	.align	8
	.weak		__nv_reservedSMEM_offset_0_alias
	.size		__nv_reservedSMEM_offset_0_alias, 0, 64
	.other		__nv_reservedSMEM_offset_0_alias,@"STO_CUDA_RESERVED_SHARED STV_DEFAULT"
__nv_reservedSMEM_offset_0_alias:
	.zero		0
.nv.shared.reserved.0:
	.zero		64
	.weak		__nv_reservedSMEM_allocation_phase
	.type		__nv_reservedSMEM_allocation_phase,@object
	.size		__nv_reservedSMEM_allocation_phase,(.L_0 - __nv_reservedSMEM_allocation_phase)
__nv_reservedSMEM_allocation_phase:
	.zero		1
.L_0:
	.zero		7
	.weak		__nv_reservedSMEM_devtool_atexit_pc
	.type		__nv_reservedSMEM_devtool_atexit_pc,@object
	.size		__nv_reservedSMEM_devtool_atexit_pc,(__nv_reservedSMEM_allocation_mask - __nv_reservedSMEM_devtool_atexit_pc)
__nv_reservedSMEM_devtool_atexit_pc:
	.zero		8
	.weak		__nv_reservedSMEM_allocation_mask
	.type		__nv_reservedSMEM_allocation_mask,@object
	.size		__nv_reservedSMEM_allocation_mask,(.L_2 - __nv_reservedSMEM_allocation_mask)
__nv_reservedSMEM_allocation_mask:
	.zero		4
.L_2:


//--------------------- .nv.constant0.matmul_kernel --------------------------
	.section	.nv.constant0.matmul_kernel,"a",@progbits
	.sectionflags	@""
	.align	4
.nv.constant0.matmul_kernel:
	.zero		976


//--------------------- SYMBOLS --------------------------

	.type		.nv.reservedSmem.offset0,@object
	.size		.nv.reservedSmem.offset0,0x4
	.type		.nv.reservedSmem.cap,@object
	.size		.nv.reservedSmem.cap,0x4
